	.target	sm_90a

	.elftype	@"ET_EXEC"


//--------------------- .note.nv.tkinfo           --------------------------
	.section	.note.nv.tkinfo,"",@"SHT_NOTE"
	.sectionflags	@"SHF_NOTE_NV_TKINFO"
	.tkinfo
        /*0018*/ 	.word	0x00000002
        /*0030*/ 	.string	""
        /*0030*/ 	.string	"ptxas"
        /*0030*/ 	.string	"Cuda compilation tools, release 13.0, V13.0.88"
        /*0030*/ 	.string	"Build cuda_13.0.r13.0/compiler.36424714_0"
        /*0030*/ 	.string	"-arch sm_90a -m 64 "



//--------------------- .note.nv.cuinfo           --------------------------
	.section	.note.nv.cuinfo,"",@"SHT_NOTE"
	.sectionflags	@"SHF_NOTE_NV_CUINFO"
        /*0018*/ 	.short	0x0002
        /*001a*/ 	.short	0x005a
        /*001c*/ 	.short	0x0082
	.zero		2


//--------------------- .nv.info                  --------------------------
	.section	.nv.info,"",@"SHT_CUDA_INFO"
	.align	4


	//----- nvinfo : EIATTR_REGCOUNT
	.align		4
        /*0000*/ 	.byte	0x04, 0x2f
        /*0002*/ 	.short	(.L_15 - .L_14)
	.align		4
.L_14:
        /*0004*/ 	.word	index@(_ZN7cutlass13device_kernelINS_4gemm6kernel13GemmUniversalIN4cute5tupleIJiiiiEEENS1_10collective13CollectiveMmaINS1_34MainloopSm90TmaGmmaWarpSpecializedILi9ENS5_IJNS4_1CILi2EEENSA_ILi1EEESC_EEENS1_35KernelTmaWarpSpecializedCooperativeEEENS5_IJNSA_ILi512EEENSA_ILi224EEENSA_ILi32EEEEEEaNS5_IJlSC_lEEEaSK_NS4_8TiledMMAINS4_8MMA_AtomIJNS4_4SM904GMMA26MMA_64x32x32_S32S8S8_SS_TNEEEENS4_6LayoutISD_NS5_IJSC_NSA_ILi0EEESS_EEEEENS5_IJNS4_10UnderscoreESV_SV_EEEEENS4_13SM90_TMA_LOADENS4_14ComposedLayoutINS4_7SwizzleILi1ELi4ELi3EEENS4_18smem_ptr_flag_bitsILi8EEENSR_INS5_IJNSA_ILi8EEESI_EEENS5_IJSI_SC_EEEEEEEvNS4_8identityENS4_23SM90_TMA_LOAD_MULTICASTES18_vS19_EENS_8epilogue10collective6detail29Sm90TmaWarpSpecializedAdapterINS1D_15DefaultEpilogueIaSK_SK_NS1C_6thread17LinearCombinationIaLi1EiiLNS1H_9ScaleType4KindE0ELNS_15FloatRoundStyleE2EaEENS1_15EpilogueDefaultEEEEEvvEEEEvNT_6ParamsE)
        /*0008*/ 	.word	0x000000a8


	//----- nvinfo : EIATTR_FRAME_SIZE
	.align		4
.L_15:
        /*000c*/ 	.byte	0x04, 0x11
        /*000e*/ 	.short	(.L_17 - .L_16)
	.align		4
.L_16:
        /*0010*/ 	.word	index@(_ZN7cutlass13device_kernelINS_4gemm6kernel13GemmUniversalIN4cute5tupleIJiiiiEEENS1_10collective13CollectiveMmaINS1_34MainloopSm90TmaGmmaWarpSpecializedILi9ENS5_IJNS4_1CILi2EEENSA_ILi1EEESC_EEENS1_35KernelTmaWarpSpecializedCooperativeEEENS5_IJNSA_ILi512EEENSA_ILi224EEENSA_ILi32EEEEEEaNS5_IJlSC_lEEEaSK_NS4_8TiledMMAINS4_8MMA_AtomIJNS4_4SM904GMMA26MMA_64x32x32_S32S8S8_SS_TNEEEENS4_6LayoutISD_NS5_IJSC_NSA_ILi0EEESS_EEEEENS5_IJNS4_10UnderscoreESV_SV_EEEEENS4_13SM90_TMA_LOADENS4_14ComposedLayoutINS4_7SwizzleILi1ELi4ELi3EEENS4_18smem_ptr_flag_bitsILi8EEENSR_INS5_IJNSA_ILi8EEESI_EEENS5_IJSI_SC_EEEEEEEvNS4_8identityENS4_23SM90_TMA_LOAD_MULTICASTES18_vS19_EENS_8epilogue10collective6detail29Sm90TmaWarpSpecializedAdapterINS1D_15DefaultEpilogueIaSK_SK_NS1C_6thread17LinearCombinationIaLi1EiiLNS1H_9ScaleType4KindE0ELNS_15FloatRoundStyleE2EaEENS1_15EpilogueDefaultEEEEEvvEEEEvNT_6ParamsE)
        /*0014*/ 	.word	0x00000598


	//----- nvinfo : EIATTR_MIN_STACK_SIZE
	.align		4
.L_17:
        /*0018*/ 	.byte	0x04, 0x12
        /*001a*/ 	.short	(.L_19 - .L_18)
	.align		4
.L_18:
        /*001c*/ 	.word	index@(_ZN7cutlass13device_kernelINS_4gemm6kernel13GemmUniversalIN4cute5tupleIJiiiiEEENS1_10collective13CollectiveMmaINS1_34MainloopSm90TmaGmmaWarpSpecializedILi9ENS5_IJNS4_1CILi2EEENSA_ILi1EEESC_EEENS1_35KernelTmaWarpSpecializedCooperativeEEENS5_IJNSA_ILi512EEENSA_ILi224EEENSA_ILi32EEEEEEaNS5_IJlSC_lEEEaSK_NS4_8TiledMMAINS4_8MMA_AtomIJNS4_4SM904GMMA26MMA_64x32x32_S32S8S8_SS_TNEEEENS4_6LayoutISD_NS5_IJSC_NSA_ILi0EEESS_EEEEENS5_IJNS4_10UnderscoreESV_SV_EEEEENS4_13SM90_TMA_LOADENS4_14ComposedLayoutINS4_7SwizzleILi1ELi4ELi3EEENS4_18smem_ptr_flag_bitsILi8EEENSR_INS5_IJNSA_ILi8EEESI_EEENS5_IJSI_SC_EEEEEEEvNS4_8identityENS4_23SM90_TMA_LOAD_MULTICASTES18_vS19_EENS_8epilogue10collective6detail29Sm90TmaWarpSpecializedAdapterINS1D_15DefaultEpilogueIaSK_SK_NS1C_6thread17LinearCombinationIaLi1EiiLNS1H_9ScaleType4KindE0ELNS_15FloatRoundStyleE2EaEENS1_15EpilogueDefaultEEEEEvvEEEEvNT_6ParamsE)
        /*0020*/ 	.word	0x00000598
.L_19:


//--------------------- .nv.compat                --------------------------
	.section	.nv.compat,"",@"SHT_CUDA_COMPAT_INFO"
	.align	4
        /*0000*/ 	.byte	0x02, 0x09, 0x01, 0x00, 0x02, 0x02, 0x04, 0x00, 0x02, 0x05, 0x05, 0x00, 0x03, 0x07, 0x01, 0x01
        /*0010*/ 	.byte	0x02, 0x03, 0x01, 0x00, 0x02, 0x06, 0x01, 0x00, 0x04, 0x0b, 0x08, 0x00, 0x00, 0x00, 0x00, 0x00
        /*0020*/ 	.byte	0x00, 0x00, 0x00, 0x00


//--------------------- .nv.info._ZN7cutlass13device_kernelINS_4gemm6kernel13GemmUniversalIN4cute5tupleIJiiiiEEENS1_10collective13CollectiveMmaINS1_34MainloopSm90TmaGmmaWarpSpecializedILi9ENS5_IJNS4_1CILi2EEENSA_ILi1EEESC_EEENS1_35KernelTmaWarpSpecializedCooperativeEEENS5_IJNSA_ILi512EEENSA_ILi224EEENSA_ILi32EEEEEEaNS5_IJlSC_lEEEaSK_NS4_8TiledMMAINS4_8MMA_AtomIJNS4_4SM904GMMA26MMA_64x32x32_S32S8S8_SS_TNEEEENS4_6LayoutISD_NS5_IJSC_NSA_ILi0EEESS_EEEEENS5_IJNS4_10UnderscoreESV_SV_EEEEENS4_13SM90_TMA_LOADENS4_14ComposedLayoutINS4_7SwizzleILi1ELi4ELi3EEENS4_18smem_ptr_flag_bitsILi8EEENSR_INS5_IJNSA_ILi8EEESI_EEENS5_IJSI_SC_EEEEEEEvNS4_8identityENS4_23SM90_TMA_LOAD_MULTICASTES18_vS19_EENS_8epilogue10collective6detail29Sm90TmaWarpSpecializedAdapterINS1D_15DefaultEpilogueIaSK_SK_NS1C_6thread17LinearCombinationIaLi1EiiLNS1H_9ScaleType4KindE0ELNS_15FloatRoundStyleE2EaEENS1_15EpilogueDefaultEEEEEvvEEEEvNT_6ParamsE --------------------------
	.section	.nv.info._ZN7cutlass13device_kernelINS_4gemm6kernel13GemmUniversalIN4cute5tupleIJiiiiEEENS1_10collective13CollectiveMmaINS1_34MainloopSm90TmaGmmaWarpSpecializedILi9ENS5_IJNS4_1CILi2EEENSA_ILi1EEESC_EEENS1_35KernelTmaWarpSpecializedCooperativeEEENS5_IJNSA_ILi512EEENSA_ILi224EEENSA_ILi32EEEEEEaNS5_IJlSC_lEEEaSK_NS4_8TiledMMAINS4_8MMA_AtomIJNS4_4SM904GMMA26MMA_64x32x32_S32S8S8_SS_TNEEEENS4_6LayoutISD_NS5_IJSC_NSA_ILi0EEESS_EEEEENS5_IJNS4_10UnderscoreESV_SV_EEEEENS4_13SM90_TMA_LOADENS4_14ComposedLayoutINS4_7SwizzleILi1ELi4ELi3EEENS4_18smem_ptr_flag_bitsILi8EEENSR_INS5_IJNSA_ILi8EEESI_EEENS5_IJSI_SC_EEEEEEEvNS4_8identityENS4_23SM90_TMA_LOAD_MULTICASTES18_vS19_EENS_8epilogue10collective6detail29Sm90TmaWarpSpecializedAdapterINS1D_15DefaultEpilogueIaSK_SK_NS1C_6thread17LinearCombinationIaLi1EiiLNS1H_9ScaleType4KindE0ELNS_15FloatRoundStyleE2EaEENS1_15EpilogueDefaultEEEEEvvEEEEvNT_6ParamsE,"",@"SHT_CUDA_INFO"
	.sectionflags	@""
	.align	4


	//----- nvinfo : EIATTR_CUDA_API_VERSION
	.align		4
        /*0000*/ 	.byte	0x04, 0x37
        /*0002*/ 	.short	(.L_21 - .L_20)
.L_20:
        /*0004*/ 	.word	0x00000082


	//----- nvinfo : EIATTR_KPARAM_INFO
	.align		4
.L_21:
        /*0008*/ 	.byte	0x04, 0x17
        /*000a*/ 	.short	(.L_23 - .L_22)
.L_22:
        /*000c*/ 	.word	0x00000000
        /*0010*/ 	.short	0x0000
        /*0012*/ 	.short	0x0070
        /*0014*/ 	.byte	0x00, 0xf0, 0x01, 0x10


	//----- nvinfo : EIATTR_SPARSE_MMA_MASK
	.align		4
.L_23:
        /*0018*/ 	.byte	0x03, 0x50
        /*001a*/ 	.short	0x0000


	//----- nvinfo : EIATTR_MAXREG_COUNT
	.align		4
        /*001c*/ 	.byte	0x03, 0x1b
        /*001e*/ 	.short	0x00a8


	//----- nvinfo : EIATTR_NUM_BARRIERS
	.align		4
        /*0020*/ 	.byte	0x02, 0x4c
        /*0022*/ 	.byte	0x01
	.zero		1


	//----- nvinfo : EIATTR_EXTERNS
	.align		4
        /*0024*/ 	.byte	0x04, 0x0f
        /*0026*/ 	.short	(.L_25 - .L_24)


	//   ....[0]....
	.align		4
.L_24:
        /*0028*/ 	.word	index@(__assertfail)


	//----- nvinfo : EIATTR_ANNOTATIONS
	.align		4
.L_25:
        /*002c*/ 	.byte	0x04, 0x55
        /*002e*/ 	.short	(.L_27 - .L_26)


	//   ....[0]....
.L_26:
        /*0030*/ 	.word	0x00000001
        /*0034*/ 	.byte	0x10, 0x08, 0x00, 0x00, 0x01, 0x00, 0x00, 0x00, 0xf0, 0x08, 0x00, 0x00, 0x01, 0x00, 0x00, 0x00
        /* <DEDUP_REMOVED lines=569> */
        /*23d4*/ 	.byte	0x80, 0xf3, 0x01, 0x00, 0x01, 0x00, 0x00, 0x00, 0xa0, 0xf3, 0x01, 0x00


	//----- nvinfo : EIATTR_MERCURY_ISA_VERSION
	.align		4
.L_27:
        /*23e0*/ 	.byte	0x03, 0x5f
        /*23e2*/ 	.short	0x0101


	//----- nvinfo : EIATTR_INT_WARP_WIDE_INSTR_OFFSETS
	.align		4
        /*23e4*/ 	.byte	0x04, 0x31
        /*23e6*/ 	.short	(.L_29 - .L_28)


	//   ....[0]....
.L_28:
        /*23e8*/ 	.word	0x00000640


	//   ....[1]....
        /*23ec*/ 	.word	0x00000650


	//   ....[2]....
        /*23f0*/ 	.word	0x000007b0


	//----- nvinfo : EIATTR_COOP_GROUP_MASK_REGIDS
	.align		4
.L_29:
        /*23f4*/ 	.byte	0x04, 0x29
        /*23f6*/ 	.short	(.L_31 - .L_30)


	//   ....[0]....
.L_30:
        /*23f8*/ 	.word	0xffffffff


	//   ....[1]....
        /*23fc*/ 	.word	0xffffffff


	//   ....[2]....
        /*2400*/ 	.word	0xffffffff


	//   ....[3]....
        /*2404*/ 	.word	0xffffffff


	//   ....[4]....
        /*2408*/ 	.word	0xffffffff


	//   ....[5]....
        /*240c*/ 	.word	0xffffffff


	//----- nvinfo : EIATTR_COOP_GROUP_INSTR_OFFSETS
	.align		4
.L_31:
        /*2410*/ 	.byte	0x04, 0x28
        /*2412*/ 	.short	(.L_33 - .L_32)


	//   ....[0]....
.L_32:
        /*2414*/ 	.word	0x00000070


	//   ....[1]....
        /*2418*/ 	.word	0x00000080


	//   ....[2]....
        /*241c*/ 	.word	0x000001a0


	//   ....[3]....
        /*2420*/ 	.word	0x000004a0


	//   ....[4]....
        /*2424*/ 	.word	0x00000930


	//   ....[5]....
        /*2428*/ 	.word	0x00001570


	//----- nvinfo : EIATTR_REG_RECONFIG
	.align		4
.L_33:
        /*242c*/ 	.byte	0x01, 0x54
	.zero		2


	//----- nvinfo : EIATTR_SYSCALL_OFFSETS
	.align		4
        /*2430*/ 	.byte	0x04, 0x46
        /*2432*/ 	.short	(.L_35 - .L_34)


	//   ....[0]....
.L_34:
        /*2434*/ 	.word	0x00001720


	//----- nvinfo : EIATTR_MBARRIER_INSTR_OFFSETS
	.align		4
.L_35:
        /*2438*/ 	.byte	0x04, 0x39
        /*243a*/ 	.short	(.L_37 - .L_36)


	//   ....[0]....
.L_36:
        /*243c*/ 	.word	0x00000340
        /*2440*/ 	.word	0x000000ff
        /*2444*/ 	.word	0x00000000
        /*2448*/ 	.short	0x0100
        /*244a*/ 	.byte	0x08
	.zero		1


	//   ....[1]....
        /*244c*/ 	.word	0x00000350
        /*2450*/ 	.word	0x000000ff
        /*2454*/ 	.word	0x00000048
        /*2458*/ 	.short	0x0100
        /*245a*/ 	.byte	0x08
	.zero		1


	//   ....[2]....
        /*245c*/ 	.word	0x00000360
        /*2460*/ 	.word	0x000000ff
        /*2464*/ 	.word	0x00000008
        /*2468*/ 	.short	0x0100
        /*246a*/ 	.byte	0x08
	.zero		1


	//   ....[3]....
        /*246c*/ 	.word	0x00000370
        /*2470*/ 	.word	0x000000ff
        /*2474*/ 	.word	0x00000050
        /*2478*/ 	.short	0x0100
        /*247a*/ 	.byte	0x08
	.zero		1


	//   ....[4]....
        /*247c*/ 	.word	0x00000380
        /*2480*/ 	.word	0x000000ff
        /*2484*/ 	.word	0x00000010
        /*2488*/ 	.short	0x0100
        /*248a*/ 	.byte	0x08
	.zero		1


	//   ....[5]....
        /*248c*/ 	.word	0x00000390
        /*2490*/ 	.word	0x000000ff
        /*2494*/ 	.word	0x00000058
        /*2498*/ 	.short	0x0100
        /*249a*/ 	.byte	0x08
	.zero		1


	//   ....[6]....
        /*249c*/ 	.word	0x000003a0
        /*24a0*/ 	.word	0x000000ff
        /*24a4*/ 	.word	0x00000018
        /*24a8*/ 	.short	0x0100
        /*24aa*/ 	.byte	0x08
	.zero		1


	//   ....[7]....
        /*24ac*/ 	.word	0x000003b0
        /*24b0*/ 	.word	0x000000ff
        /*24b4*/ 	.word	0x00000060
        /*24b8*/ 	.short	0x0100
        /*24ba*/ 	.byte	0x08
	.zero		1


	//   ....[8]....
        /*24bc*/ 	.word	0x000003c0
        /*24c0*/ 	.word	0x000000ff
        /*24c4*/ 	.word	0x00000020
        /*24c8*/ 	.short	0x0100
        /*24ca*/ 	.byte	0x08
	.zero		1


	//   ....[9]....
        /*24cc*/ 	.word	0x000003d0
        /*24d0*/ 	.word	0x000000ff
        /*24d4*/ 	.word	0x00000068
        /*24d8*/ 	.short	0x0100
        /*24da*/ 	.byte	0x08
	.zero		1


	//   ....[10]....
        /*24dc*/ 	.word	0x000003e0
        /*24e0*/ 	.word	0x000000ff
        /*24e4*/ 	.word	0x00000028
        /*24e8*/ 	.short	0x0100
        /*24ea*/ 	.byte	0x08
	.zero		1


	//   ....[11]....
        /*24ec*/ 	.word	0x000003f0
        /*24f0*/ 	.word	0x000000ff
        /*24f4*/ 	.word	0x00000070
        /*24f8*/ 	.short	0x0100
        /*24fa*/ 	.byte	0x08
	.zero		1


	//   ....[12]....
        /*24fc*/ 	.word	0x00000400
        /*2500*/ 	.word	0x000000ff
        /*2504*/ 	.word	0x00000030
        /*2508*/ 	.short	0x0100
        /*250a*/ 	.byte	0x08
	.zero		1


	//   ....[13]....
        /*250c*/ 	.word	0x00000410
        /*2510*/ 	.word	0x000000ff
        /*2514*/ 	.word	0x00000078
        /*2518*/ 	.short	0x0100
        /*251a*/ 	.byte	0x08
	.zero		1


	//   ....[14]....
        /*251c*/ 	.word	0x00000420
        /*2520*/ 	.word	0x000000ff
        /*2524*/ 	.word	0x00000038
        /*2528*/ 	.short	0x0100
        /*252a*/ 	.byte	0x08
	.zero		1


	//   ....[15]....
        /*252c*/ 	.word	0x00000430
        /*2530*/ 	.word	0x000000ff
        /*2534*/ 	.word	0x00000080
        /*2538*/ 	.short	0x0100
        /*253a*/ 	.byte	0x08
	.zero		1


	//   ....[16]....
        /*253c*/ 	.word	0x00000440
        /*2540*/ 	.word	0x000000ff
        /*2544*/ 	.word	0x00000040
        /*2548*/ 	.short	0x0100
        /*254a*/ 	.byte	0x08
	.zero		1


	//   ....[17]....
        /*254c*/ 	.word	0x00000450
        /*2550*/ 	.word	0x000000ff
        /*2554*/ 	.word	0x00000088
        /*2558*/ 	.short	0x0100
        /*255a*/ 	.byte	0x08
	.zero		1


	//   ....[18]....
        /*255c*/ 	.word	0x00000830
        /*2560*/ 	.word	0x000000ff
        /*2564*/ 	.word	0x000000a0
        /*2568*/ 	.short	0x0100
        /*256a*/ 	.byte	0x06
	.zero		1


	//   ....[19]....
        /*256c*/ 	.word	0x00000880
        /*2570*/ 	.word	0x000000ff
        /*2574*/ 	.word	0x000000a8
        /*2578*/ 	.short	0x0100
        /*257a*/ 	.byte	0x06
	.zero		1


	//   ....[20]....
        /*257c*/ 	.word	0x00001800
        /*2580*/ 	.word	0x00000003
        /*2584*/ 	.word	0x00000000
        /*2588*/ 	.short	0x010a
        /*258a*/ 	.byte	0x3f
	.zero		1


	//   ....[21]....
        /*258c*/ 	.word	0x00001840
        /*2590*/ 	.word	0x00000003
        /*2594*/ 	.word	0x00000000
        /*2598*/ 	.short	0x010a
        /*259a*/ 	.byte	0x3f
	.zero		1


	//   ....[22]....
        /*259c*/ 	.word	0x00002c90
        /*25a0*/ 	.word	0x00000005
        /*25a4*/ 	.word	0x00000000
        /*25a8*/ 	.short	0x010a
        /*25aa*/ 	.byte	0x3f
	.zero		1


	//   ....[23]....
        /*25ac*/ 	.word	0x00002cd0
        /*25b0*/ 	.word	0x00000005
        /*25b4*/ 	.word	0x00000000
        /*25b8*/ 	.short	0x010a
        /*25ba*/ 	.byte	0x3f
	.zero		1


	//   ....[24]....
        /*25bc*/ 	.word	0x00004d20
        /*25c0*/ 	.word	0x00000005
        /*25c4*/ 	.word	0x00000000
        /*25c8*/ 	.short	0x0101
        /*25ca*/ 	.byte	0x3f
	.zero		1


	//   ....[25]....
        /*25cc*/ 	.word	0x00004f50
        /*25d0*/ 	.word	0x00000000
        /*25d4*/ 	.word	0x00000000
        /*25d8*/ 	.short	0x0101
        /*25da*/ 	.byte	0x3f
	.zero		1


	//   ....[26]....
        /*25dc*/ 	.word	0x0001ef10
        /*25e0*/ 	.word	0x0000000f
        /*25e4*/ 	.word	0x00000048
        /*25e8*/ 	.short	0x010a
        /*25ea*/ 	.byte	0x3f
	.zero		1


	//   ....[27]....
        /*25ec*/ 	.word	0x0001f2a0
        /*25f0*/ 	.word	0x00000002
        /*25f4*/ 	.word	0x000000a8
        /*25f8*/ 	.short	0x0101
        /*25fa*/ 	.byte	0x3f
	.zero		1


	//   ....[28]....
        /*25fc*/ 	.word	0x0001fab0
        /*2600*/ 	.word	0x00000003
        /*2604*/ 	.word	0x00000000
        /*2608*/ 	.short	0x010a
        /*260a*/ 	.byte	0x3f
	.zero		1


	//   ....[29]....
        /*260c*/ 	.word	0x0001fb40
        /*2610*/ 	.word	0x00000003
        /*2614*/ 	.word	0x00000000
        /*2618*/ 	.short	0x010a
        /*261a*/ 	.byte	0x3f
	.zero		1


	//   ....[30]....
        /*261c*/ 	.word	0x0001fbd0
        /*2620*/ 	.word	0x00000003
        /*2624*/ 	.word	0x00000000
        /*2628*/ 	.short	0x010a
        /*262a*/ 	.byte	0x3f
	.zero		1


	//   ....[31]....
        /*262c*/ 	.word	0x0001fc60
        /*2630*/ 	.word	0x00000003
        /*2634*/ 	.word	0x00000000
        /*2638*/ 	.short	0x010a
        /*263a*/ 	.byte	0x3f
	.zero		1


	//   ....[32]....
        /*263c*/ 	.word	0x0001fcf0
        /*2640*/ 	.word	0x00000003
        /*2644*/ 	.word	0x00000000
        /*2648*/ 	.short	0x010a
        /*264a*/ 	.byte	0x3f
	.zero		1


	//   ....[33]....
        /*264c*/ 	.word	0x0001fd80
        /*2650*/ 	.word	0x00000003
        /*2654*/ 	.word	0x00000000
        /*2658*/ 	.short	0x010a
        /*265a*/ 	.byte	0x3f
	.zero		1


	//   ....[34]....
        /*265c*/ 	.word	0x0001fe10
        /*2660*/ 	.word	0x00000003
        /*2664*/ 	.word	0x00000000
        /*2668*/ 	.short	0x010a
        /*266a*/ 	.byte	0x3f
	.zero		1


	//   ....[35]....
        /*266c*/ 	.word	0x0001fea0
        /*2670*/ 	.word	0x00000003
        /*2674*/ 	.word	0x00000000
        /*2678*/ 	.short	0x010a
        /*267a*/ 	.byte	0x3f
	.zero		1


	//   ....[36]....
        /*267c*/ 	.word	0x0001ff30
        /*2680*/ 	.word	0x00000003
        /*2684*/ 	.word	0x00000000
        /*2688*/ 	.short	0x010a
        /*268a*/ 	.byte	0x3f
	.zero		1


	//   ....[37]....
        /*268c*/ 	.word	0x0001ff90
        /*2690*/ 	.word	0x00000003
        /*2694*/ 	.word	0x00000000
        /*2698*/ 	.short	0x010a
        /*269a*/ 	.byte	0x3f
	.zero		1


	//   ....[38]....
        /*269c*/ 	.word	0x0001ffe0
        /*26a0*/ 	.word	0x00000005
        /*26a4*/ 	.word	0x00000000
        /*26a8*/ 	.short	0x010a
        /*26aa*/ 	.byte	0x3f
	.zero		1


	//   ....[39]....
        /*26ac*/ 	.word	0x000200b0
        /*26b0*/ 	.word	0x0000000f
        /*26b4*/ 	.word	0x00000048
        /*26b8*/ 	.short	0x010a
        /*26ba*/ 	.byte	0x3f
	.zero		1


	//   ....[40]....
        /*26bc*/ 	.word	0x00020180
        /*26c0*/ 	.word	0x00000003
        /*26c4*/ 	.word	0x00000000
        /*26c8*/ 	.short	0x010a
        /*26ca*/ 	.byte	0x3f
	.zero		1


	//   ....[41]....
        /*26cc*/ 	.word	0x000201d0
        /*26d0*/ 	.word	0x00000003
        /*26d4*/ 	.word	0x00000000
        /*26d8*/ 	.short	0x010a
        /*26da*/ 	.byte	0x3f
	.zero		1


	//   ....[42]....
        /*26dc*/ 	.word	0x00020220
        /*26e0*/ 	.word	0x00000003
        /*26e4*/ 	.word	0x00000000
        /*26e8*/ 	.short	0x010a
        /*26ea*/ 	.byte	0x3f
	.zero		1


	//   ....[43]....
        /*26ec*/ 	.word	0x00020270
        /*26f0*/ 	.word	0x00000003
        /*26f4*/ 	.word	0x00000000
        /*26f8*/ 	.short	0x010a
        /*26fa*/ 	.byte	0x3f
	.zero		1


	//   ....[44]....
        /*26fc*/ 	.word	0x000202c0
        /*2700*/ 	.word	0x00000003
        /*2704*/ 	.word	0x00000000
        /*2708*/ 	.short	0x010a
        /*270a*/ 	.byte	0x3f
	.zero		1


	//   ....[45]....
        /*270c*/ 	.word	0x00020310
        /*2710*/ 	.word	0x00000003
        /*2714*/ 	.word	0x00000000
        /*2718*/ 	.short	0x010a
        /*271a*/ 	.byte	0x3f
	.zero		1


	//   ....[46]....
        /*271c*/ 	.word	0x00020360
        /*2720*/ 	.word	0x00000003
        /*2724*/ 	.word	0x00000000
        /*2728*/ 	.short	0x010a
        /*272a*/ 	.byte	0x3f
	.zero		1


	//   ....[47]....
        /*272c*/ 	.word	0x000203b0
        /*2730*/ 	.word	0x00000003
        /*2734*/ 	.word	0x00000000
        /*2738*/ 	.short	0x010a
        /*273a*/ 	.byte	0x3f
	.zero		1


	//----- nvinfo : EIATTR_NUM_MBARRIERS
	.align		4
.L_37:
        /*273c*/ 	.byte	0x03, 0x38
        /*273e*/ 	.short	0x0014


	//----- nvinfo : EIATTR_EXIT_INSTR_OFFSETS
	.align		4
        /*2740*/ 	.byte	0x04, 0x1c
        /*2742*/ 	.short	(.L_39 - .L_38)


	//   ....[0]....
.L_38:
        /*2744*/ 	.word	0x00000b90


	//   ....[1]....
        /*2748*/ 	.word	0x00001420


	//   ....[2]....
        /*274c*/ 	.word	0x0001e580


	//   ....[3]....
        /*2750*/ 	.word	0x0001eba0


	//   ....[4]....
        /*2754*/ 	.word	0x0001ff80


	//----- nvinfo : EIATTR_MAX_THREADS
	.align		4
.L_39:
        /*2758*/ 	.byte	0x04, 0x05
        /*275a*/ 	.short	(.L_41 - .L_40)
.L_40:
        /*275c*/ 	.word	0x00000180
        /*2760*/ 	.word	0x00000001
        /*2764*/ 	.word	0x00000001


	//----- nvinfo : EIATTR_CRS_STACK_SIZE
	.align		4
.L_41:
        /*2768*/ 	.byte	0x04, 0x1e
        /*276a*/ 	.short	(.L_43 - .L_42)
.L_42:
        /*276c*/ 	.word	0x00000000


	//----- nvinfo : EIATTR_CBANK_PARAM_SIZE
	.align		4
.L_43:
        /*2770*/ 	.byte	0x03, 0x19
        /*2772*/ 	.short	0x0470


	//----- nvinfo : EIATTR_PARAM_CBANK
	.align		4
        /*2774*/ 	.byte	0x04, 0x0a
        /*2776*/ 	.short	(.L_45 - .L_44)
	.align		4
.L_44:
        /*2778*/ 	.word	index@(.nv.constant0._ZN7cutlass13device_kernelINS_4gemm6kernel13GemmUniversalIN4cute5tupleIJiiiiEEENS1_10collective13CollectiveMmaINS1_34MainloopSm90TmaGmmaWarpSpecializedILi9ENS5_IJNS4_1CILi2EEENSA_ILi1EEESC_EEENS1_35KernelTmaWarpSpecializedCooperativeEEENS5_IJNSA_ILi512EEENSA_ILi224EEENSA_ILi32EEEEEEaNS5_IJlSC_lEEEaSK_NS4_8TiledMMAINS4_8MMA_AtomIJNS4_4SM904GMMA26MMA_64x32x32_S32S8S8_SS_TNEEEENS4_6LayoutISD_NS5_IJSC_NSA_ILi0EEESS_EEEEENS5_IJNS4_10UnderscoreESV_SV_EEEEENS4_13SM90_TMA_LOADENS4_14ComposedLayoutINS4_7SwizzleILi1ELi4ELi3EEENS4_18smem_ptr_flag_bitsILi8EEENSR_INS5_IJNSA_ILi8EEESI_EEENS5_IJSI_SC_EEEEEEEvNS4_8identityENS4_23SM90_TMA_LOAD_MULTICASTES18_vS19_EENS_8epilogue10collective6detail29Sm90TmaWarpSpecializedAdapterINS1D_15DefaultEpilogueIaSK_SK_NS1C_6thread17LinearCombinationIaLi1EiiLNS1H_9ScaleType4KindE0ELNS_15FloatRoundStyleE2EaEENS1_15EpilogueDefaultEEEEEvvEEEEvNT_6ParamsE)
        /*277c*/ 	.short	0x0210
        /*277e*/ 	.short	0x0470


	//----- nvinfo : EIATTR_SW_WAR
	.align		4
.L_45:
        /*2780*/ 	.byte	0x04, 0x36
        /*2782*/ 	.short	(.L_47 - .L_46)
.L_46:
        /*2784*/ 	.word	0x00000008
.L_47:


//--------------------- .nv.callgraph             --------------------------
	.section	.nv.callgraph,"",@"SHT_CUDA_CALLGRAPH"
	.align	4
	.sectionentsize	8
	.align		4
        /*0000*/ 	.word	0x00000000
	.align		4
        /*0004*/ 	.word	0xffffffff
	.align		4
        /*0008*/ 	.word	index@(_ZN7cutlass13device_kernelINS_4gemm6kernel13GemmUniversalIN4cute5tupleIJiiiiEEENS1_10collective13CollectiveMmaINS1_34MainloopSm90TmaGmmaWarpSpecializedILi9ENS5_IJNS4_1CILi2EEENSA_ILi1EEESC_EEENS1_35KernelTmaWarpSpecializedCooperativeEEENS5_IJNSA_ILi512EEENSA_ILi224EEENSA_ILi32EEEEEEaNS5_IJlSC_lEEEaSK_NS4_8TiledMMAINS4_8MMA_AtomIJNS4_4SM904GMMA26MMA_64x32x32_S32S8S8_SS_TNEEEENS4_6LayoutISD_NS5_IJSC_NSA_ILi0EEESS_EEEEENS5_IJNS4_10UnderscoreESV_SV_EEEEENS4_13SM90_TMA_LOADENS4_14ComposedLayoutINS4_7SwizzleILi1ELi4ELi3EEENS4_18smem_ptr_flag_bitsILi8EEENSR_INS5_IJNSA_ILi8EEESI_EEENS5_IJSI_SC_EEEEEEEvNS4_8identityENS4_23SM90_TMA_LOAD_MULTICASTES18_vS19_EENS_8epilogue10collective6detail29Sm90TmaWarpSpecializedAdapterINS1D_15DefaultEpilogueIaSK_SK_NS1C_6thread17LinearCombinationIaLi1EiiLNS1H_9ScaleType4KindE0ELNS_15FloatRoundStyleE2EaEENS1_15EpilogueDefaultEEEEEvvEEEEvNT_6ParamsE)
	.align		4
        /*000c*/ 	.word	index@(__assertfail)
	.align		4
        /*0010*/ 	.word	0x00000000
	.align		4
        /*0014*/ 	.word	0xfffffffe
	.align		4
        /*0018*/ 	.word	0x00000000
	.align		4
        /*001c*/ 	.word	0xfffffffd
	.align		4
        /*0020*/ 	.word	0x00000000
	.align		4
        /*0024*/ 	.word	0xfffffffc


//--------------------- .nv.constant4             --------------------------
	.section	.nv.constant4,"a",@progbits
	.align	8
	.align		8
.nv.constant4:
        /*0000*/ 	.dword	__assertfail
	.align		8
        /*0008*/ 	.dword	__unnamed_1
	.align		8
        /*0010*/ 	.dword	_ZN40_INTERNAL_5fb74ea0_4_k_cu_e5a88093_183804cuda3std3__45__cpo5beginE
	.align		8
        /*0018*/ 	.dword	_ZN40_INTERNAL_5fb74ea0_4_k_cu_e5a88093_183804cuda3std3__45__cpo3endE
	.align		8
        /*0020*/ 	.dword	_ZN40_INTERNAL_5fb74ea0_4_k_cu_e5a88093_183804cuda3std3__45__cpo6cbeginE
	.align		8
        /*0028*/ 	.dword	_ZN40_INTERNAL_5fb74ea0_4_k_cu_e5a88093_183804cuda3std3__45__cpo4cendE
	.align		8
        /*0030*/ 	.dword	_ZN40_INTERNAL_5fb74ea0_4_k_cu_e5a88093_183804cuda3std3__442_GLOBAL__N__5fb74ea0_4_k_cu_e5a88093_183806ignoreE
	.align		8
        /*0038*/ 	.dword	_ZN40_INTERNAL_5fb74ea0_4_k_cu_e5a88093_183804cuda3std3__419piecewise_constructE
	.align		8
        /*0040*/ 	.dword	_ZN40_INTERNAL_5fb74ea0_4_k_cu_e5a88093_183804cuda3std3__48in_placeE
	.align		8
        /*0048*/ 	.dword	_ZN40_INTERNAL_5fb74ea0_4_k_cu_e5a88093_183804cuda3std6ranges3__45__cpo4swapE
	.align		8
        /*0050*/ 	.dword	_ZN40_INTERNAL_5fb74ea0_4_k_cu_e5a88093_183804cuda3std6ranges3__45__cpo9iter_moveE
	.align		8
        /*0058*/ 	.dword	_ZN40_INTERNAL_5fb74ea0_4_k_cu_e5a88093_183804cute7productE
	.align		8
        /*0060*/ 	.dword	_ZN40_INTERNAL_5fb74ea0_4_k_cu_e5a88093_183804cute1_E
	.align		8
        /*0068*/ 	.dword	$str$22
	.align		8
        /*0070*/ 	.dword	$str$23


//--------------------- .text._ZN7cutlass13device_kernelINS_4gemm6kernel13GemmUniversalIN4cute5tupleIJiiiiEEENS1_10collective13CollectiveMmaINS1_34MainloopSm90TmaGmmaWarpSpecializedILi9ENS5_IJNS4_1CILi2EEENSA_ILi1EEESC_EEENS1_35KernelTmaWarpSpecializedCooperativeEEENS5_IJNSA_ILi512EEENSA_ILi224EEENSA_ILi32EEEEEEaNS5_IJlSC_lEEEaSK_NS4_8TiledMMAINS4_8MMA_AtomIJNS4_4SM904GMMA26MMA_64x32x32_S32S8S8_SS_TNEEEENS4_6LayoutISD_NS5_IJSC_NSA_ILi0EEESS_EEEEENS5_IJNS4_10UnderscoreESV_SV_EEEEENS4_13SM90_TMA_LOADENS4_14ComposedLayoutINS4_7SwizzleILi1ELi4ELi3EEENS4_18smem_ptr_flag_bitsILi8EEENSR_INS5_IJNSA_ILi8EEESI_EEENS5_IJSI_SC_EEEEEEEvNS4_8identityENS4_23SM90_TMA_LOAD_MULTICASTES18_vS19_EENS_8epilogue10collective6detail29Sm90TmaWarpSpecializedAdapterINS1D_15DefaultEpilogueIaSK_SK_NS1C_6thread17LinearCombinationIaLi1EiiLNS1H_9ScaleType4KindE0ELNS_15FloatRoundStyleE2EaEENS1_15EpilogueDefaultEEEEEvvEEEEvNT_6ParamsE --------------------------
	.section	.text._ZN7cutlass13device_kernelINS_4gemm6kernel13GemmUniversalIN4cute5tupleIJiiiiEEENS1_10collective13CollectiveMmaINS1_34MainloopSm90TmaGmmaWarpSpecializedILi9ENS5_IJNS4_1CILi2EEENSA_ILi1EEESC_EEENS1_35KernelTmaWarpSpecializedCooperativeEEENS5_IJNSA_ILi512EEENSA_ILi224EEENSA_ILi32EEEEEEaNS5_IJlSC_lEEEaSK_NS4_8TiledMMAINS4_8MMA_AtomIJNS4_4SM904GMMA26MMA_64x32x32_S32S8S8_SS_TNEEEENS4_6LayoutISD_NS5_IJSC_NSA_ILi0EEESS_EEEEENS5_IJNS4_10UnderscoreESV_SV_EEEEENS4_13SM90_TMA_LOADENS4_14ComposedLayoutINS4_7SwizzleILi1ELi4ELi3EEENS4_18smem_ptr_flag_bitsILi8EEENSR_INS5_IJNSA_ILi8EEESI_EEENS5_IJSI_SC_EEEEEEEvNS4_8identityENS4_23SM90_TMA_LOAD_MULTICASTES18_vS19_EENS_8epilogue10collective6detail29Sm90TmaWarpSpecializedAdapterINS1D_15DefaultEpilogueIaSK_SK_NS1C_6thread17LinearCombinationIaLi1EiiLNS1H_9ScaleType4KindE0ELNS_15FloatRoundStyleE2EaEENS1_15EpilogueDefaultEEEEEvvEEEEvNT_6ParamsE,"ax",@progbits
	.align	128
.text._ZN7cutlass13device_kernelINS_4gemm6kernel13GemmUniversalIN4cute5tupleIJiiiiEEENS1_10collective13CollectiveMmaINS1_34MainloopSm90TmaGmmaWarpSpecializedILi9ENS5_IJNS4_1CILi2EEENSA_ILi1EEESC_EEENS1_35KernelTmaWarpSpecializedCooperativeEEENS5_IJNSA_ILi512EEENSA_ILi224EEENSA_ILi32EEEEEEaNS5_IJlSC_lEEEaSK_NS4_8TiledMMAINS4_8MMA_AtomIJNS4_4SM904GMMA26MMA_64x32x32_S32S8S8_SS_TNEEEENS4_6LayoutISD_NS5_IJSC_NSA_ILi0EEESS_EEEEENS5_IJNS4_10UnderscoreESV_SV_EEEEENS4_13SM90_TMA_LOADENS4_14ComposedLayoutINS4_7SwizzleILi1ELi4ELi3EEENS4_18smem_ptr_flag_bitsILi8EEENSR_INS5_IJNSA_ILi8EEESI_EEENS5_IJSI_SC_EEEEEEEvNS4_8identityENS4_23SM90_TMA_LOAD_MULTICASTES18_vS19_EENS_8epilogue10collective6detail29Sm90TmaWarpSpecializedAdapterINS1D_15DefaultEpilogueIaSK_SK_NS1C_6thread17LinearCombinationIaLi1EiiLNS1H_9ScaleType4KindE0ELNS_15FloatRoundStyleE2EaEENS1_15EpilogueDefaultEEEEEvvEEEEvNT_6ParamsE:
        .type           _ZN7cutlass13device_kernelINS_4gemm6kernel13GemmUniversalIN4cute5tupleIJiiiiEEENS1_10collective13CollectiveMmaINS1_34MainloopSm90TmaGmmaWarpSpecializedILi9ENS5_IJNS4_1CILi2EEENSA_ILi1EEESC_EEENS1_35KernelTmaWarpSpecializedCooperativeEEENS5_IJNSA_ILi512EEENSA_ILi224EEENSA_ILi32EEEEEEaNS5_IJlSC_lEEEaSK_NS4_8TiledMMAINS4_8MMA_AtomIJNS4_4SM904GMMA26MMA_64x32x32_S32S8S8_SS_TNEEEENS4_6LayoutISD_NS5_IJSC_NSA_ILi0EEESS_EEEEENS5_IJNS4_10UnderscoreESV_SV_EEEEENS4_13SM90_TMA_LOADENS4_14ComposedLayoutINS4_7SwizzleILi1ELi4ELi3EEENS4_18smem_ptr_flag_bitsILi8EEENSR_INS5_IJNSA_ILi8EEESI_EEENS5_IJSI_SC_EEEEEEEvNS4_8identityENS4_23SM90_TMA_LOAD_MULTICASTES18_vS19_EENS_8epilogue10collective6detail29Sm90TmaWarpSpecializedAdapterINS1D_15DefaultEpilogueIaSK_SK_NS1C_6thread17LinearCombinationIaLi1EiiLNS1H_9ScaleType4KindE0ELNS_15FloatRoundStyleE2EaEENS1_15EpilogueDefaultEEEEEvvEEEEvNT_6ParamsE,@function
        .size           _ZN7cutlass13device_kernelINS_4gemm6kernel13GemmUniversalIN4cute5tupleIJiiiiEEENS1_10collective13CollectiveMmaINS1_34MainloopSm90TmaGmmaWarpSpecializedILi9ENS5_IJNS4_1CILi2EEENSA_ILi1EEESC_EEENS1_35KernelTmaWarpSpecializedCooperativeEEENS5_IJNSA_ILi512EEENSA_ILi224EEENSA_ILi32EEEEEEaNS5_IJlSC_lEEEaSK_NS4_8TiledMMAINS4_8MMA_AtomIJNS4_4SM904GMMA26MMA_64x32x32_S32S8S8_SS_TNEEEENS4_6LayoutISD_NS5_IJSC_NSA_ILi0EEESS_EEEEENS5_IJNS4_10UnderscoreESV_SV_EEEEENS4_13SM90_TMA_LOADENS4_14ComposedLayoutINS4_7SwizzleILi1ELi4ELi3EEENS4_18smem_ptr_flag_bitsILi8EEENSR_INS5_IJNSA_ILi8EEESI_EEENS5_IJSI_SC_EEEEEEEvNS4_8identityENS4_23SM90_TMA_LOAD_MULTICASTES18_vS19_EENS_8epilogue10collective6detail29Sm90TmaWarpSpecializedAdapterINS1D_15DefaultEpilogueIaSK_SK_NS1C_6thread17LinearCombinationIaLi1EiiLNS1H_9ScaleType4KindE0ELNS_15FloatRoundStyleE2EaEENS1_15EpilogueDefaultEEEEEvvEEEEvNT_6ParamsE,(.L_x_246 - _ZN7cutlass13device_kernelINS_4gemm6kernel13GemmUniversalIN4cute5tupleIJiiiiEEENS1_10collective13CollectiveMmaINS1_34MainloopSm90TmaGmmaWarpSpecializedILi9ENS5_IJNS4_1CILi2EEENSA_ILi1EEESC_EEENS1_35KernelTmaWarpSpecializedCooperativeEEENS5_IJNSA_ILi512EEENSA_ILi224EEENSA_ILi32EEEEEEaNS5_IJlSC_lEEEaSK_NS4_8TiledMMAINS4_8MMA_AtomIJNS4_4SM904GMMA26MMA_64x32x32_S32S8S8_SS_TNEEEENS4_6LayoutISD_NS5_IJSC_NSA_ILi0EEESS_EEEEENS5_IJNS4_10UnderscoreESV_SV_EEEEENS4_13SM90_TMA_LOADENS4_14ComposedLayoutINS4_7SwizzleILi1ELi4ELi3EEENS4_18smem_ptr_flag_bitsILi8EEENSR_INS5_IJNSA_ILi8EEESI_EEENS5_IJSI_SC_EEEEEEEvNS4_8identityENS4_23SM90_TMA_LOAD_MULTICASTES18_vS19_EENS_8epilogue10collective6detail29Sm90TmaWarpSpecializedAdapterINS1D_15DefaultEpilogueIaSK_SK_NS1C_6thread17LinearCombinationIaLi1EiiLNS1H_9ScaleType4KindE0ELNS_15FloatRoundStyleE2EaEENS1_15EpilogueDefaultEEEEEvvEEEEvNT_6ParamsE)
        .other          _ZN7cutlass13device_kernelINS_4gemm6kernel13GemmUniversalIN4cute5tupleIJiiiiEEENS1_10collective13CollectiveMmaINS1_34MainloopSm90TmaGmmaWarpSpecializedILi9ENS5_IJNS4_1CILi2EEENSA_ILi1EEESC_EEENS1_35KernelTmaWarpSpecializedCooperativeEEENS5_IJNSA_ILi512EEENSA_ILi224EEENSA_ILi32EEEEEEaNS5_IJlSC_lEEEaSK_NS4_8TiledMMAINS4_8MMA_AtomIJNS4_4SM904GMMA26MMA_64x32x32_S32S8S8_SS_TNEEEENS4_6LayoutISD_NS5_IJSC_NSA_ILi0EEESS_EEEEENS5_IJNS4_10UnderscoreESV_SV_EEEEENS4_13SM90_TMA_LOADENS4_14ComposedLayoutINS4_7SwizzleILi1ELi4ELi3EEENS4_18smem_ptr_flag_bitsILi8EEENSR_INS5_IJNSA_ILi8EEESI_EEENS5_IJSI_SC_EEEEEEEvNS4_8identityENS4_23SM90_TMA_LOAD_MULTICASTES18_vS19_EENS_8epilogue10collective6detail29Sm90TmaWarpSpecializedAdapterINS1D_15DefaultEpilogueIaSK_SK_NS1C_6thread17LinearCombinationIaLi1EiiLNS1H_9ScaleType4KindE0ELNS_15FloatRoundStyleE2EaEENS1_15EpilogueDefaultEEEEEvvEEEEvNT_6ParamsE,@"STO_CUDA_ENTRY STV_DEFAULT"
_ZN7cutlass13device_kernelINS_4gemm6kernel13GemmUniversalIN4cute5tupleIJiiiiEEENS1_10collective13CollectiveMmaINS1_34MainloopSm90TmaGmmaWarpSpecializedILi9ENS5_IJNS4_1CILi2EEENSA_ILi1EEESC_EEENS1_35KernelTmaWarpSpecializedCooperativeEEENS5_IJNSA_ILi512EEENSA_ILi224EEENSA_ILi32EEEEEEaNS5_IJlSC_lEEEaSK_NS4_8TiledMMAINS4_8MMA_AtomIJNS4_4SM904GMMA26MMA_64x32x32_S32S8S8_SS_TNEEEENS4_6LayoutISD_NS5_IJSC_NSA_ILi0EEESS_EEEEENS5_IJNS4_10UnderscoreESV_SV_EEEEENS4_13SM90_TMA_LOADENS4_14ComposedLayoutINS4_7SwizzleILi1ELi4ELi3EEENS4_18smem_ptr_flag_bitsILi8EEENSR_INS5_IJNSA_ILi8EEESI_EEENS5_IJSI_SC_EEEEEEEvNS4_8identityENS4_23SM90_TMA_LOAD_MULTICASTES18_vS19_EENS_8epilogue10collective6detail29Sm90TmaWarpSpecializedAdapterINS1D_15DefaultEpilogueIaSK_SK_NS1C_6thread17LinearCombinationIaLi1EiiLNS1H_9ScaleType4KindE0ELNS_15FloatRoundStyleE2EaEENS1_15EpilogueDefaultEEEEEvvEEEEvNT_6ParamsE:
[----:B------:R-:W0:Y:S02]  /*0000*/  LDC R1, c[0x0][0x28] ;  /* 0x00000a00ff017b82 */ /* 0x000e240000000800 */
[----:B0-----:R-:W-:Y:S01]  /*0010*/  VIADD R1, R1, 0xfffffa68 ;  /* 0xfffffa6801017836 */ /* 0x001fe20000000000 */
[----:B------:R-:W0:Y:S01]  /*0020*/  S2R R4, SR_TID.X ;  /* 0x0000000000047919 */ /* 0x000e220000002100 */
[----:B------:R-:W-:Y:S01]  /*0030*/  ELECT P0, URZ, PT ;  /* 0x00000000003f782f */ /* 0x000fe20003800000 */
[----:B------:R-:W-:Y:S01]  /*0040*/  BSSY B0, `(.L_x_0) ;  /* 0x0000015000007945 */ /* 0x000fe20003800000 */
[--C-:B0-----:R-:W-:Y:S02]  /*0050*/  SHF.R.U32.HI R0, RZ, 0x5, R4.reuse ;  /* 0x00000005ff007819 */ /* 0x101fe40000011604 */
[----:B------:R-:W-:-:S03]  /*0060*/  SHF.R.U32.HI R2, RZ, 0x7, R4 ;  /* 0x00000007ff027819 */ /* 0x000fc60000011604 */
[----:B------:R-:W0:Y:S04]  /*0070*/  SHFL.IDX PT, R3, R0, RZ, 0x1f ;  /* 0x00001fff00037589 */ /* 0x000e2800000e0000 */
[----:B------:R-:W1:Y:S01]  /*0080*/  SHFL.IDX PT, R2, R2, RZ, 0x1f ;  /* 0x00001fff02027589 */ /* 0x000e6200000e0000 */
[----:B0-----:R-:W-:Y:S02]  /*0090*/  R2UR UR9, R3 ;  /* 0x00000000030972ca */ /* 0x001fe400000e0000 */
[----:B-1----:R-:W-:-:S11]  /*00a0*/  R2UR UR5, R2 ;  /* 0x00000000020572ca */ /* 0x002fd600000e0000 */
[----:B------:R-:W-:Y:S02]  /*00b0*/  USHF.R.S32.HI UR4, URZ, 0x1f, UR9 ;  /* 0x0000001f3f047899 */ /* 0x000fe40008011409 */
[----:B------:R-:W-:Y:S02]  /*00c0*/  ISETP.NE.OR P0, PT, RZ, UR9, !P0 ;  /* 0x00000009ff007c0c */ /* 0x000fe4000c705670 */
[----:B------:R-:W-:-:S04]  /*00d0*/  ULEA.HI UR4, UR4, UR9, URZ, 0x2 ;  /* 0x0000000904047291 */ /* 0x000fc8000f8f103f */
[----:B------:R-:W-:-:S04]  /*00e0*/  ULOP3.LUT UR4, UR4, 0xfffffffc, URZ, 0xc0, !UPT ;  /* 0xfffffffc04047892 */ /* 0x000fc8000f8ec03f */
[----:B------:R-:W-:-:S03]  /*00f0*/  UIADD3 UR9, UR9, -UR4, URZ ;  /* 0x8000000409097290 */ /* 0x000fc6000fffe03f */
[----:B------:R-:W-:Y:S09]  /*0100*/  @P0 BRA `(.L_x_1) ;  /* 0x0000000000200947 */ /* 0x000ff20003800000 */
[----:B------:R-:W-:Y:S02]  /*0110*/  ULDC.64 UR6, c[0x0][0x198] ;  /* 0x0000660000067ab9 */ /* 0x000fe40000000a00 */
[----:B------:R-:W-:Y:S02]  /*0120*/  UIADD3 UR10, UP0, UR6, 0xf0, URZ ;  /* 0x000000f0060a7890 */ /* 0x000fe4000ff1e03f */
[----:B------:R-:W-:Y:S02]  /*0130*/  UIADD3 UR6, UP1, UR6, 0x1f0, URZ ;  /* 0x000001f006067890 */ /* 0x000fe4000ff3e03f */
[----:B------:R-:W-:Y:S02]  /*0140*/  UIADD3.X UR11, URZ, UR7, URZ, UP0, !UPT ;  /* 0x000000073f0b7290 */ /* 0x000fe400087fe43f */
[----:B------:R-:W-:-:S07]  /*0150*/  UIADD3.X UR7, URZ, UR7, URZ, UP1, !UPT ;  /* 0x000000073f077290 */ /* 0x000fce0008ffe43f */
[----:B------:R0:W-:Y:S02]  /*0160*/  UTMACCTL.PF [UR10] ;  /* 0x000000000a0079b9 */ /* 0x0001e40008040000 */
[----:B------:R0:W-:Y:S02]  /*0170*/  UTMACCTL.PF [UR6] ;  /* 0x00000000060079b9 */ /* 0x0001e40008040000 */
[----:B0-----:R-:W-:Y:S01]  /*0180*/  NOP ;  /* 0x0000000000007918 */ /* 0x001fe20000000000 */
.L_x_1:
[----:B------:R-:W-:Y:S05]  /*0190*/  BSYNC B0 ;  /* 0x0000000000007941 */ /* 0x000fea0003800000 */
.L_x_0:
[----:B------:R-:W0:Y:S01]  /*01a0*/  SHFL.IDX PT, R2, R0, RZ, 0x1f ;  /* 0x00001fff00027589 */ /* 0x000e2200000e0000 */
[----:B------:R-:W-:Y:S01]  /*01b0*/  UISETP.NE.AND UP0, UPT, UR9, 0x3, UPT ;  /* 0x000000030900788c */ /* 0x000fe2000bf05270 */
[----:B------:R-:W-:Y:S01]  /*01c0*/  ISETP.NE.AND P1, PT, RZ, UR5, PT ;  /* 0x00000005ff007c0c */ /* 0x000fe2000bf25270 */
[----:B------:R-:W-:Y:S02]  /*01d0*/  UIADD3 UR16, UR5, -0x1, URZ ;  /* 0xffffffff05107890 */ /* 0x000fe4000fffe03f */
[----:B------:R-:W-:Y:S02]  /*01e0*/  UISETP.EQ.OR UP0, UPT, UR9, URZ, !UP0 ;  /* 0x0000003f0900728c */ /* 0x000fe4000c702670 */
[----:B------:R-:W-:Y:S02]  /*01f0*/  UISETP.GE.U32.AND UP1, UPT, UR16, 0x2, UPT ;  /* 0x000000021000788c */ /* 0x000fe4000bf26070 */
[----:B------:R-:W-:-:S04]  /*0200*/  UISETP.EQ.AND UP0, UPT, UR5, URZ, UP0 ;  /* 0x0000003f0500728c */ /* 0x000fc80008702270 */
[----:B------:R-:W-:-:S04]  /*0210*/  USEL UR36, URZ, 0x1, !UP0 ;  /* 0x000000013f247887 */ /* 0x000fc8000c000000 */
[----:B------:R-:W-:Y:S01]  /*0220*/  USEL UR36, UR36, 0x2, UP1 ;  /* 0x0000000224247887 */ /* 0x000fe20008800000 */
[----:B0-----:R-:W-:-:S13]  /*0230*/  ISETP.NE.AND P0, PT, R2, RZ, PT ;  /* 0x000000ff0200720c */ /* 0x001fda0003f05270 */
[----:B------:R-:W-:Y:S05]  /*0240*/  @P0 BRA `(.L_x_2) ;  /* 0x00000000008c0947 */ /* 0x000fea0003800000 */
[----:B------:R-:W-:Y:S01]  /*0250*/  ELECT P0, URZ, PT ;  /* 0x00000000003f782f */ /* 0x000fe20003800000 */
[----:B------:R-:W-:-:S12]  /*0260*/  BSSY B0, `(.L_x_2) ;  /* 0x0000021000007945 */ /* 0x000fd80003800000 */
[----:B------:R-:W-:Y:S05]  /*0270*/  @!P0 BRA `(.L_x_3) ;  /* 0x00000000007c8947 */ /* 0x000fea0003800000 */
[----:B------:R-:W0:Y:S01]  /*0280*/  S2UR UR8, SR_CgaCtaId ;  /* 0x00000000000879c3 */ /* 0x000e220000008800 */
[----:B------:R-:W-:Y:S01]  /*0290*/  UMOV UR4, 0x400 ;  /* 0x0000040000047882 */ /* 0x000fe20000000000 */
[----:B------:R-:W-:Y:S01]  /*02a0*/  UMOV UR5, 0x1 ;  /* 0x0000000100057882 */ /* 0x000fe20000000000 */
[----:B------:R-:W-:Y:S02]  /*02b0*/  UMOV UR6, 0x4 ;  /* 0x0000000400067882 */ /* 0x000fe40000000000 */
[----:B------:R-:W-:-:S04]  /*02c0*/  UIADD3 UR6, -UR6, 0x100000, URZ ;  /* 0x0010000006067890 */ /* 0x000fc8000fffe13f */
[----:B------:R-:W-:Y:S02]  /*02d0*/  USHF.L.U32 UR7, UR6, 0xb, URZ ;  /* 0x0000000b06077899 */ /* 0x000fe4000800063f */
[----:B------:R-:W-:Y:S02]  /*02e0*/  USHF.L.U32 UR6, UR6, 0x1, URZ ;  /* 0x0000000106067899 */ /* 0x000fe4000800063f */
[----:B0-----:R-:W-:Y:S02]  /*02f0*/  ULEA UR8, UR8, UR4, 0x18 ;  /* 0x0000000408087291 */ /* 0x001fe4000f8ec03f */
[----:B------:R-:W-:-:S04]  /*0300*/  UIADD3 UR4, -UR5, 0x100000, URZ ;  /* 0x0010000005047890 */ /* 0x000fc8000fffe13f */
[----:B------:R-:W-:Y:S02]  /*0310*/  USHF.L.U32 UR5, UR4, 0xb, URZ ;  /* 0x0000000b04057899 */ /* 0x000fe4000800063f */
[----:B------:R-:W-:Y:S01]  /*0320*/  USHF.L.U32 UR4, UR4, 0x1, URZ ;  /* 0x0000000104047899 */ /* 0x000fe2000800063f */
[----:B------:R-:W0:Y:S11]  /*0330*/  FENCE.VIEW.ASYNC.S ;  /* 0x00000000000073c6 */ /* 0x000e360000000000 */
[----:B0-----:R0:W1:Y:S01]  /*0340*/  SYNCS.EXCH.64 URZ, [UR8], UR4 ;  /* 0x00000004083f75b2 */ /* 0x0010620008000100 */
[----:B------:R0:W2:Y:S01]  /*0350*/  SYNCS.EXCH.64 URZ, [UR8+0x48], UR6 ;  /* 0x00004806083f75b2 */ /* 0x0000a20008000100 */
[----:B------:R0:W3:Y:S01]  /*0360*/  SYNCS.EXCH.64 URZ, [UR8+0x8], UR4 ;  /* 0x00000804083f75b2 */ /* 0x0000e20008000100 */
[----:B------:R0:W4:Y:S01]  /*0370*/  SYNCS.EXCH.64 URZ, [UR8+0x50], UR6 ;  /* 0x00005006083f75b2 */ /* 0x0001220008000100 */
[----:B------:R0:W0:Y:S01]  /*0380*/  SYNCS.EXCH.64 URZ, [UR8+0x10], UR4 ;  /* 0x00001004083f75b2 */ /* 0x0000220008000100 */
        /* <DEDUP_REMOVED lines=13> */
[----:B------:R-:W-:Y:S01]  /*0460*/  NOP ;  /* 0x0000000000007918 */ /* 0x000fe20000000000 */
.L_x_3:
[----:B0-----:R-:W-:Y:S05]  /*0470*/  BSYNC B0 ;  /* 0x0000000000007941 */ /* 0x001fea0003800000 */
.L_x_2:
[----:B------:R-:W0:Y:S01]  /*0480*/  S2UR UR13, SR_CTAID.X ;  /* 0x00000000000d79c3 */ /* 0x000e220000002500 */
[----:B------:R-:W-:Y:S01]  /*0490*/  SHF.R.S32.HI R3, RZ, 0x1f, R4 ;  /* 0x0000001fff037819 */ /* 0x000fe20000011404 */
[----:B------:R5:W1:Y:S01]  /*04a0*/  SHFL.IDX PT, R6, R0, RZ, 0x1f ;  /* 0x00001fff00067589 */ /* 0x000a6200000e0000 */
[----:B------:R-:W-:Y:S01]  /*04b0*/  ULDC UR4, c[0x0][0x150] ;  /* 0x0000540000047ab9 */ /* 0x000fe20000000800 */
[----:B------:R-:W-:Y:S02]  /*04c0*/  ELECT P0, URZ, PT ;  /* 0x00000000003f782f */ /* 0x000fe40003800000 */
[----:B------:R-:W-:Y:S01]  /*04d0*/  LEA.HI R3, R3, R4, RZ, 0x7 ;  /* 0x0000000403037211 */ /* 0x000fe200078f38ff */
[----:B------:R-:W-:Y:S01]  /*04e0*/  ULDC UR5, c[0x0][0x154] ;  /* 0x0000550000057ab9 */ /* 0x000fe20000000800 */
[----:B------:R-:W-:Y:S01]  /*04f0*/  SHF.R.S32.HI R7, RZ, 0x1f, R2 ;  /* 0x0000001fff077819 */ /* 0x000fe20000011402 */
[----:B------:R-:W2:Y:S01]  /*0500*/  S2UR UR10, SR_CTAID.Y ;  /* 0x00000000000a79c3 */ /* 0x000ea20000002600 */
[----:B------:R-:W-:Y:S01]  /*0510*/  LOP3.LUT R3, R3, 0xffffff80, RZ, 0xc0, !PT ;  /* 0xffffff8003037812 */ /* 0x000fe200078ec0ff */
[----:B------:R-:W-:Y:S01]  /*0520*/  ULDC UR8, c[0x0][0x144] ;  /* 0x0000510000087ab9 */ /* 0x000fe20000000800 */
[----:B------:R-:W-:Y:S01]  /*0530*/  LEA.HI R7, R7, R2, RZ, 0x2 ;  /* 0x0000000207077211 */ /* 0x000fe200078f10ff */
[----:B------:R-:W-:Y:S01]  /*0540*/  NOP ;  /* 0x0000000000007918 */ /* 0x000fe20000000000 */
[----:B------:R-:W-:Y:S01]  /*0550*/  NOP ;  /* 0x0000000000007918 */ /* 0x000fe20000000000 */
[----:B------:R-:W-:Y:S01]  /*0560*/  IMAD.IADD R3, R4, 0x1, -R3 ;  /* 0x0000000104037824 */ /* 0x000fe200078e0a03 */
[----:B------:R-:W-:Y:S01]  /*0570*/  LOP3.LUT R7, R7, 0x3ffffffc, RZ, 0xc0, !PT ;  /* 0x3ffffffc07077812 */ /* 0x000fe200078ec0ff */
[----:B------:R-:W-:-:S03]  /*0580*/  ULDC UR11, c[0x0][0x148] ;  /* 0x00005200000b7ab9 */ /* 0x000fc60000000800 */
[----:B------:R-:W-:Y:S01]  /*0590*/  SHF.R.S32.HI R4, RZ, 0x1f, R3 ;  /* 0x0000001fff047819 */ /* 0x000fe20000011403 */
[----:B------:R-:W-:-:S03]  /*05a0*/  IMAD.IADD R2, R2, 0x1, -R7 ;  /* 0x0000000102027824 */ /* 0x000fc600078e0a07 */
[----:B------:R-:W-:Y:S02]  /*05b0*/  LEA.HI R4, R4, R3, RZ, 0x3 ;  /* 0x0000000304047211 */ /* 0x000fe400078f18ff */
[----:B0-----:R-:W-:Y:S02]  /*05c0*/  I2FP.F32.U32 R5, UR13 ;  /* 0x0000000d00057c45 */ /* 0x001fe40008201000 */
[--C-:B-----5:R-:W-:Y:S02]  /*05d0*/  SHF.R.S32.HI R0, RZ, 0x3, R4.reuse ;  /* 0x00000003ff007819 */ /* 0x120fe40000011404 */
[----:B-1----:R-:W-:Y:S01]  /*05e0*/  ISETP.NE.OR P0, PT, R6, RZ, !P0 ;  /* 0x000000ff0600720c */ /* 0x002fe20004705670 */
[----:B------:R-:W-:Y:S01]  /*05f0*/  FMUL R8, R5, UR4 ;  /* 0x0000000405087c20 */ /* 0x000fe20008400000 */
[----:B------:R-:W-:-:S04]  /*0600*/  SHF.R.S32.HI R5, RZ, 0x1f, R4 ;  /* 0x0000001fff057819 */ /* 0x000fc80000011404 */
[----:B------:R-:W-:Y:S01]  /*0610*/  LEA.HI R5, R5, R0, RZ, 0x2 ;  /* 0x0000000005057211 */ /* 0x000fe200078f10ff */
[----:B------:R-:W0:Y:S03]  /*0620*/  F2I.U32.TRUNC.NTZ R8, R8 ;  /* 0x0000000800087305 */ /* 0x000e26000020f000 */
[----:B------:R-:W-:-:S03]  /*0630*/  LOP3.LUT R5, R5, 0xfffffffc, RZ, 0xc0, !PT ;  /* 0xfffffffc05057812 */ /* 0x000fc600078ec0ff */
[----:B------:R-:W-:Y:S01]  /*0640*/  VOTEU.ALL UP0, P0 ;  /* 0x00000000003f7886 */ /* 0x000fe20000000000 */
[----:B------:R-:W-:Y:S01]  /*0650*/  VOTEU.ALL UP1, P0 ;  /* 0x00000000003f7886 */ /* 0x000fe20000020000 */
[----:B------:R-:W-:Y:S01]  /*0660*/  IMAD.IADD R5, R0, 0x1, -R5 ;  /* 0x0000000100057824 */ /* 0x000fe200078e0a05 */
[----:B--2---:R-:W-:Y:S02]  /*0670*/  I2FP.F32.U32 R0, UR10 ;  /* 0x0000000a00007c45 */ /* 0x004fe40008201000 */
[----:B------:R-:W1:Y:S01]  /*0680*/  @!UP0 S2UR UR7, SR_CgaCtaId ;  /* 0x00000000000789c3 */ /* 0x000e620000008800 */
[----:B------:R-:W-:Y:S01]  /*0690*/  IMAD R2, R2, 0x4, R5 ;  /* 0x0000000402027824 */ /* 0x000fe200078e0205 */
[----:B------:R-:W-:Y:S01]  /*06a0*/  @!UP0 UMOV UR6, 0x400 ;  /* 0x0000040000068882 */ /* 0x000fe20000000000 */
[----:B------:R-:W-:Y:S01]  /*06b0*/  FMUL R4, R0, UR5 ;  /* 0x0000000500047c20 */ /* 0x000fe20008400000 */
[----:B0-----:R-:W-:Y:S02]  /*06c0*/  R2UR UR4, R8 ;  /* 0x00000000080472ca */ /* 0x001fe400000e0000 */
[----:B------:R-:W-:-:S03]  /*06d0*/  LEA.HI R0, R2, R2, RZ, 0x1 ;  /* 0x0000000202007211 */ /* 0x000fc600078f08ff */
[----:B------:R-:W0:Y:S01]  /*06e0*/  F2I.U32.TRUNC.NTZ R4, R4 ;  /* 0x0000000400047305 */ /* 0x000e22000020f000 */
[----:B------:R-:W-:-:S05]  /*06f0*/  LOP3.LUT R5, R0, 0xfffffffe, RZ, 0xc0, !PT ;  /* 0xfffffffe00057812 */ /* 0x000fca00078ec0ff */
[----:B------:R-:W-:Y:S02]  /*0700*/  IMAD.IADD R5, R2, 0x1, -R5 ;  /* 0x0000000102057824 */ /* 0x000fe400078e0a05 */
[----:B------:R-:W-:-:S04]  /*0710*/  UIADD3 UR4, -UR4, URZ, URZ ;  /* 0x0000003f04047290 */ /* 0x000fc8000fffe13f */
[----:B------:R-:W-:Y:S01]  /*0720*/  UIMAD UR8, UR8, UR4, UR13 ;  /* 0x00000004080872a4 */ /* 0x000fe2000f8e020d */
[----:B0-----:R-:W-:Y:S02]  /*0730*/  R2UR UR12, R4 ;  /* 0x00000000040c72ca */ /* 0x001fe400000e0000 */
[----:B------:R-:W-:Y:S01]  /*0740*/  UMOV UR4, 0x20 ;  /* 0x0000002000047882 */ /* 0x000fe20000000000 */
[----:B-1----:R-:W-:Y:S02]  /*0750*/  @!UP0 ULEA UR6, UR7, UR6, 0x18 ;  /* 0x0000000607068291 */ /* 0x002fe4000f8ec03f */
[----:B------:R-:W-:Y:S01]  /*0760*/  ISETP.NE.AND P3, PT, R5, UR8, PT ;  /* 0x0000000805007c0c */ /* 0x000fe2000bf65270 */
[----:B------:R-:W-:-:S04]  /*0770*/  @!UP0 UIADD3 UR4, -UR4, 0x100000, URZ ;  /* 0x0010000004048890 */ /* 0x000fc8000fffe13f */
[----:B------:R-:W-:Y:S02]  /*0780*/  @!UP0 USHF.L.U32 UR5, UR4, 0xb, URZ ;  /* 0x0000000b04058899 */ /* 0x000fe4000800063f */
[----:B------:R-:W-:Y:S01]  /*0790*/  @!UP0 USHF.L.U32 UR4, UR4, 0x1, URZ ;  /* 0x0000000104048899 */ /* 0x000fe2000800063f */
[C---:B------:R-:W-:Y:S01]  /*07a0*/  IMAD.SHL.U32 R5, R2.reuse, 0x4, RZ ;  /* 0x0000000402057824 */ /* 0x040fe200078e00ff */
[----:B------:R-:W-:Y:S01]  /*07b0*/  VOTEU.ALL UP0, P0 ;  /* 0x00000000003f7886 */ /* 0x000fe20000000000 */
[----:B------:R-:W0:Y:S01]  /*07c0*/  LDC R4, c[0x0][0x140] ;  /* 0x00005000ff047b82 */ /* 0x000e220000000800 */
[----:B------:R-:W-:Y:S02]  /*07d0*/  LOP3.LUT P0, RZ, R3, 0x7, RZ, 0xc0, !PT ;  /* 0x0000000703ff7812 */ /* 0x000fe4000780c0ff */
[----:B------:R-:W-:Y:S01]  /*07e0*/  LOP3.LUT R9, R2, 0xc, R5, 0x78, !PT ;  /* 0x0000000c02097812 */ /* 0x000fe200078e7805 */
[----:B------:R-:W-:-:S03]  /*07f0*/  UIADD3 UR12, -UR12, URZ, URZ ;  /* 0x0000003f0c0c7290 */ /* 0x000fc6000fffe13f */
[C---:B------:R-:W-:Y:S01]  /*0800*/  ISETP.LT.U32.AND P0, PT, R9.reuse, 0x2, !P0 ;  /* 0x000000020900780c */ /* 0x040fe20004701070 */
[----:B------:R1:W-:Y:S04]  /*0810*/  STL [R1+0x3d0], R9 ;  /* 0x0003d00901007387 */ /* 0x0003e80000100800 */
[----:B------:R-:W2:Y:S02]  /*0820*/  FENCE.VIEW.ASYNC.S ;  /* 0x00000000000073c6 */ /* 0x000ea40000000000 */
[----:B--2---:R-:W2:Y:S01]  /*0830*/  @!UP0 SYNCS.EXCH.64 URZ, [UR6+0xa0], UR4 ;  /* 0x0000a004063f85b2 */ /* 0x004ea20008000100 */
[----:B------:R-:W-:Y:S02]  /*0840*/  @P3 LEA.HI R0, R9, R9, RZ, 0x1 ;  /* 0x0000000909003211 */ /* 0x000fe400078f08ff */
[----:B------:R-:W-:-:S02]  /*0850*/  SEL R3, RZ, 0x1, !P0 ;  /* 0x00000001ff037807 */ /* 0x000fc40004000000 */
[----:B------:R-:W-:Y:S02]  /*0860*/  @P3 SHF.R.S32.HI R0, RZ, 0x1, R0 ;  /* 0x00000001ff003819 */ /* 0x000fe40000011400 */
[----:B0-----:R-:W-:Y:S01]  /*0870*/  ISETP.EQ.U32.AND P2, PT, R4, 0x1, PT ;  /* 0x000000010400780c */ /* 0x001fe20003f42070 */
[----:B------:R0:W1:Y:S01]  /*0880*/  @!UP1 SYNCS.EXCH.64 URZ, [UR6+0xa8], UR4 ;  /* 0x0000a804063f95b2 */ /* 0x0000620008000100 */
[----:B------:R-:W-:Y:S01]  /*0890*/  NOP ;  /* 0x0000000000007918 */ /* 0x000fe20000000000 */
[----:B0-----:R-:W-:-:S06]  /*08a0*/  UIMAD UR4, UR11, UR12, UR10 ;  /* 0x0000000c0b0472a4 */ /* 0x001fcc000f8e020a */
[----:B------:R-:W-:Y:S01]  /*08b0*/  @P3 ISETP.NE.AND P4, PT, R0, UR4, PT ;  /* 0x0000000400003c0c */ /* 0x000fe2000bf85270 */
[----:B------:R-:W-:-:S03]  /*08c0*/  IMAD.MOV.U32 R0, RZ, RZ, 0x1 ;  /* 0x00000001ff007424 */ /* 0x000fc600078e00ff */
[----:B------:R-:W-:-:S04]  /*08d0*/  @P3 SEL R0, RZ, 0x1, P4 ;  /* 0x00000001ff003807 */ /* 0x000fc80002000000 */
[----:B------:R-:W-:-:S05]  /*08e0*/  LOP3.LUT R0, R0, R3, RZ, 0xc0, !PT ;  /* 0x0000000300007212 */ /* 0x000fca00078ec0ff */
[----:B------:R0:W-:Y:S01]  /*08f0*/  STL [R1+0x3cc], R0 ;  /* 0x0003cc0001007387 */ /* 0x0001e20000100800 */
[----:B--2---:R-:W-:Y:S05]  /*0900*/  @!P2 BRA `(.L_x_4) ;  /* 0x000000000008a947 */ /* 0x004fea0003800000 */
[----:B-1-34-:R-:W-:Y:S01]  /*0910*/  UCGABAR_ARV ;  /* 0x00000000000079c7 */ /* 0x01afe20008000000 */
[----:B------:R-:W-:Y:S05]  /*0920*/  BRA `(.L_x_5) ;  /* 0x0000000000047947 */ /* 0x000fea0003800000 */
.L_x_4:
[----:B-1-34-:R-:W-:Y:S01]  /*0930*/  NOP ;  /* 0x0000000000007918 */ /* 0x01afe20000000000 */
.L_x_5:
[----:B------:R-:W-:Y:S01]  /*0940*/  ULDC UR4, c[0x0][0x65c] ;  /* 0x0001970000047ab9 */ /* 0x000fe20000000800 */
[----:B------:R-:W-:Y:S01]  /*0950*/  UMOV UR5, URZ ;  /* 0x0000003f00057c82 */ /* 0x000fe20008000000 */
[----:B------:R-:W-:-:S03]  /*0960*/  UISETP.NE.AND UP0, UPT, UR4, 0x1, UPT ;  /* 0x000000010400788c */ /* 0x000fc6000bf05270 */
[----:B------:R-:W-:Y:S01]  /*0970*/  UMOV UR4, UR13 ;  /* 0x0000000d00047c82 */ /* 0x000fe20008000000 */
[----:B------:R-:W-:Y:S02]  /*0980*/  UP2UR UR37, UPR, URZ, 0x1 ;  /* 0x000000013f257883 */ /* 0x000fe40008000000 */
[----:B------:R-:W-:Y:S02]  /*0990*/  PLOP3.LUT P0, PT, PT, PT, UP0, 0x80, 0x0 ;  /* 0x000000000000781c */ /* 0x000fe40003f0f008 */
[----:B------:R-:W-:Y:S02]  /*09a0*/  PLOP3.LUT P3, PT, PT, PT, UP0, 0x80, 0x0 ;  /* 0x000000000000781c */ /* 0x000fe40003f6f008 */
[----:B------:R-:W-:Y:S01]  /*09b0*/  PLOP3.LUT P5, PT, PT, PT, UP0, 0x80, 0x0 ;  /* 0x000000000000781c */ /* 0x000fe20003faf008 */
[----:B------:R-:W-:Y:S01]  /*09c0*/  @UP0 ULDC UR14, c[0x0][0x10] ;  /* 0x00000400000e0ab9 */ /* 0x000fe20000000800 */
[----:B------:R-:W-:Y:S01]  /*09d0*/  @UP0 UMOV UR6, UR10 ;  /* 0x0000000a00060c82 */ /* 0x000fe20008000000 */
[----:B------:R-:W-:Y:S01]  /*09e0*/  @UP0 UMOV UR7, URZ ;  /* 0x0000003f00070c82 */ /* 0x000fe20008000000 */
[----:B------:R-:W-:Y:S01]  /*09f0*/  PLOP3.LUT P4, PT, PT, PT, UP0, 0x80, 0x0 ;  /* 0x000000000000781c */ /* 0x000fe20003f8f008 */
[----:B------:R-:W-:-:S03]  /*0a00*/  @UP0 UIMAD.WIDE.U32 UR14, UR13, UR14, UR6 ;  /* 0x0000000e0d0e02a5 */ /* 0x000fc6000f8e0006 */
[----:B------:R-:W-:Y:S01]  /*0a10*/  @!UP0 ULDC UR7, c[0x0][0xc] ;  /* 0x0000030000078ab9 */ /* 0x000fe20000000800 */
[----:B------:R-:W-:Y:S01]  /*0a20*/  @UP0 UMOV UR6, URZ ;  /* 0x0000003f00060c82 */ /* 0x000fe20008000000 */
[----:B------:R-:W-:Y:S01]  /*0a30*/  @!UP0 UIMAD.WIDE.U32 UR4, UR10, UR7, UR4 ;  /* 0x000000070a0482a5 */ /* 0x000fe2000f8e0004 */
[----:B------:R-:W-:Y:S01]  /*0a40*/  IMAD.U32 R2, RZ, RZ, UR14 ;  /* 0x0000000eff027e24 */ /* 0x000fe2000f8e00ff */
[----:B------:R-:W-:Y:S02]  /*0a50*/  @UP0 UIADD3 UR6, UR15, UR6, URZ ;  /* 0x000000060f060290 */ /* 0x000fe4000fffe03f */
[----:B------:R-:W-:Y:S02]  /*0a60*/  IMAD.U32 R3, RZ, RZ, UR15 ;  /* 0x0000000fff037e24 */ /* 0x000fe4000f8e00ff */
[----:B------:R-:W-:Y:S02]  /*0a70*/  @P0 IMAD.MOV.U32 R7, RZ, RZ, R2 ;  /* 0x000000ffff070224 */ /* 0x000fe400078e0002 */
[----:B------:R-:W-:-:S02]  /*0a80*/  IMAD.U32 R5, RZ, RZ, UR5 ;  /* 0x00000005ff057e24 */ /* 0x000fc4000f8e00ff */
[----:B------:R-:W-:Y:S02]  /*0a90*/  IMAD.U32 R2, RZ, RZ, UR4 ;  /* 0x00000004ff027e24 */ /* 0x000fe4000f8e00ff */
[----:B------:R-:W-:Y:S02]  /*0aa0*/  @P3 IMAD.U32 R6, RZ, RZ, UR6 ;  /* 0x00000006ff063e24 */ /* 0x000fe4000f8e00ff */
[----:B------:R-:W-:Y:S02]  /*0ab0*/  @!P5 IMAD.MOV.U32 R6, RZ, RZ, R5 ;  /* 0x000000ffff06d224 */ /* 0x000fe400078e0005 */
[----:B------:R-:W-:Y:S02]  /*0ac0*/  @!P4 IMAD.MOV.U32 R7, RZ, RZ, R2 ;  /* 0x000000ffff07c224 */ /* 0x000fe400078e0002 */
[----:B------:R-:W-:Y:S01]  /*0ad0*/  IMAD.U32 R3, RZ, RZ, UR5 ;  /* 0x00000005ff037e24 */ /* 0x000fe2000f8e00ff */
[----:B------:R1:W-:Y:S01]  /*0ae0*/  STL [R1+0x3d4], R6 ;  /* 0x0003d40601007387 */ /* 0x0003e20000100800 */
[----:B------:R-:W-:-:S03]  /*0af0*/  IMAD.U32 R4, RZ, RZ, UR4 ;  /* 0x00000004ff047e24 */ /* 0x000fc6000f8e00ff */
[----:B------:R1:W-:Y:S01]  /*0b00*/  STL [R1+0x3e0], R7 ;  /* 0x0003e00701007387 */ /* 0x0003e20000100800 */
[----:B------:R-:W-:Y:S05]  /*0b10*/  @!P2 BRA `(.L_x_6) ;  /* 0x00000000000ca947 */ /* 0x000fea0003800000 */
[----:B------:R-:W-:Y:S01]  /*0b20*/  UCGABAR_WAIT ;  /* 0x0000000000007dc7 */ /* 0x000fe20008000000 */
[----:B------:R-:W-:Y:S01]  /*0b30*/  CCTL.IVALL ;  /* 0x00000000ff00798f */ /* 0x000fe20002000000 */
[----:B------:R-:W-:Y:S05]  /*0b40*/  BRA `(.L_x_7) ;  /* 0x0000000000047947 */ /* 0x000fea0003800000 */
.L_x_6:
[----:B------:R-:W-:Y:S06]  /*0b50*/  BAR.SYNC.DEFER_BLOCKING 0x0 ;  /* 0x0000000000007b1d */ /* 0x000fec0000010000 */
.L_x_7:
[----:B------:R-:W-:Y:S05]  /*0b60*/  @!P1 BRA `(.L_x_8) ;  /* 0x000001d800889947 */ /* 0x000fea0003800000 */
[----:B------:R-:W-:-:S06]  /*0b70*/  UISETP.GT.U32.AND UP0, UPT, UR16, 0x1, UPT ;  /* 0x000000011000788c */ /* 0x000fcc000bf04070 */
[----:B------:R-:W-:-:S13]  /*0b80*/  PLOP3.LUT P0, PT, PT, PT, UP0, 0x80, 0x0 ;  /* 0x000000000000781c */ /* 0x000fda0003f0f008 */
[----:B------:R-:W-:Y:S05]  /*0b90*/  @P0 EXIT ;  /* 0x000000000000094d */ /* 0x000fea0003800000 */
[----:B------:R-:W-:Y:S01]  /*0ba0*/  ULDC.64 UR4, c[0x0][0x650] ;  /* 0x0001940000047ab9 */ /* 0x000fe20000000a00 */
[----:B------:R-:W-:Y:S01]  /*0bb0*/  UMOV UR49, 0xffffffff ;  /* 0xffffffff00317882 */ /* 0x000fe20000000000 */
[----:B------:R-:W-:Y:S01]  /*0bc0*/  ISETP.GE.U32.AND P0, PT, R7, UR4, PT ;  /* 0x0000000407007c0c */ /* 0x000fe2000bf06070 */
[----:B------:R-:W-:Y:S01]  /*0bd0*/  UMOV UR48, 0xffffffff ;  /* 0xffffffff00307882 */ /* 0x000fe20000000000 */
[----:B------:R-:W-:Y:S01]  /*0be0*/  UMOV UR47, 0xffffffff ;  /* 0xffffffff002f7882 */ /* 0x000fe20000000000 */
[----:B0-----:R-:W-:Y:S02]  /*0bf0*/  PRMT R0, RZ, 0x7610, R0 ;  /* 0x00007610ff007816 */ /* 0x001fe40000000000 */
[----:B------:R-:W-:-:S13]  /*0c00*/  ISETP.GE.U32.AND.EX P0, PT, R6, UR5, PT, P0 ;  /* 0x0000000506007c0c */ /* 0x000fda000bf06100 */
[----:B------:R-:W-:Y:S05]  /*0c10*/  @P0 BRA `(.L_x_9) ;  /* 0x0000000400480947 */ /* 0x000fea0003800000 */
[----:B------:R-:W-:Y:S01]  /*0c20*/  ULDC.64 UR16, c[0x0][0x628] ;  /* 0x00018a0000107ab9 */ /* 0x000fe20000000a00 */
[C---:B------:R-:W-:Y:S01]  /*0c30*/  R2UR UR19, R7.reuse ;  /* 0x00000000071372ca */ /* 0x040fe200000e0000 */
[----:B------:R-:W-:Y:S01]  /*0c40*/  ULDC UR18, c[0x0][0x630] ;  /* 0x00018c0000127ab9 */ /* 0x000fe20000000800 */
[----:B------:R-:W-:Y:S02]  /*0c50*/  ISETP.NE.U32.AND P0, PT, RZ, UR16, PT ;  /* 0x00000010ff007c0c */ /* 0x000fe4000bf05070 */
[----:B------:R-:W-:Y:S02]  /*0c60*/  R2UR UR4, R7 ;  /* 0x00000000070472ca */ /* 0x000fe400000e0000 */
[----:B------:R-:W-:Y:S02]  /*0c70*/  ISETP.NE.AND.EX P0, PT, RZ, UR17, PT, P0 ;  /* 0x00000011ff007c0c */ /* 0x000fe4000bf05300 */
[----:B------:R-:W-:-:S11]  /*0c80*/  R2UR UR5, R6 ;  /* 0x00000000060572ca */ /* 0x000fd600000e0000 */
[----:B------:R-:W-:Y:S05]  /*0c90*/  @!P0 BRA `(.L_x_10) ;  /* 0x0000000000308947 */ /* 0x000fea0003800000 */
[----:B------:R-:W-:Y:S01]  /*0ca0*/  R2UR UR4, R7 ;  /* 0x00000000070472ca */ /* 0x000fe200000e0000 */
[----:B------:R-:W-:Y:S01]  /*0cb0*/  ULDC UR9, c[0x0][0x634] ;  /* 0x00018d0000097ab9 */ /* 0x000fe20000000800 */
[----:B------:R-:W-:-:S11]  /*0cc0*/  R2UR UR13, R6 ;  /* 0x00000000060d72ca */ /* 0x000fd600000e0000 */
[----:B------:R-:W-:-:S04]  /*0cd0*/  UIADD3 UR9, UP0, UR4, UR9, URZ ;  /* 0x0000000904097290 */ /* 0x000fc8000ff1e03f */
[----:B------:R-:W-:-:S04]  /*0ce0*/  UIADD3.X UR13, URZ, UR13, URZ, UP0, !UPT ;  /* 0x0000000d3f0d7290 */ /* 0x000fc800087fe43f */
[----:B------:R-:W-:-:S04]  /*0cf0*/  UIMAD.WIDE.U32 UR4, UR13, UR16, URZ ;  /* 0x000000100d0472a5 */ /* 0x000fc8000f8e003f */
[----:B------:R-:W-:Y:S02]  /*0d00*/  UIMAD.WIDE.U32 UR6, UP0, UR9, UR17, UR4 ;  /* 0x00000011090672a5 */ /* 0x000fe4000f800004 */
[----:B------:R-:W-:Y:S02]  /*0d10*/  UIMAD.WIDE.U32 UR4, UR9, UR16, URZ ;  /* 0x00000010090472a5 */ /* 0x000fe4000f8e003f */
[----:B------:R-:W-:Y:S02]  /*0d20*/  UIADD3.X UR15, URZ, URZ, URZ, UP0, !UPT ;  /* 0x0000003f3f0f7290 */ /* 0x000fe400087fe43f */
[----:B------:R-:W-:Y:S01]  /*0d30*/  UIADD3 URZ, UP0, UR5, UR6, URZ ;  /* 0x00000006053f7290 */ /* 0x000fe2000ff1e03f */
[----:B------:R-:W-:-:S03]  /*0d40*/  UMOV UR14, UR7 ;  /* 0x00000007000e7c82 */ /* 0x000fc60008000000 */
[----:B------:R-:W-:-:S12]  /*0d50*/  UIMAD.WIDE.U32.X UR4, UR13, UR17, UR14, UP0 ;  /* 0x000000110d0472a5 */ /* 0x000fd800080e040e */
.L_x_10:
[----:B------:R-:W-:Y:S01]  /*0d60*/  USHF.R.U64 UR47, UR4, UR18, UR5 ;  /* 0x00000012042f7299 */ /* 0x000fe20008001205 */
[----:B------:R-:W-:Y:S01]  /*0d70*/  R2UR UR7, R6 ;  /* 0x00000000060772ca */ /* 0x000fe200000e0000 */
[----:B------:R-:W-:Y:S02]  /*0d80*/  USHF.R.U32.HI UR4, URZ, UR18, UR5 ;  /* 0x000000123f047299 */ /* 0x000fe40008011605 */
[----:B------:R-:W-:Y:S01]  /*0d90*/  UIADD3 UR5, UP0, URZ, -UR47, URZ ;  /* 0x8000002f3f057290 */ /* 0x000fe2000ff1e03f */
[----:B------:R-:W-:Y:S01]  /*0da0*/  ULDC.64 UR14, c[0x0][0x620] ;  /* 0x00018800000e7ab9 */ /* 0x000fe20000000a00 */
[----:B------:R-:W-:Y:S02]  /*0db0*/  UMOV UR6, UR19 ;  /* 0x0000001300067c82 */ /* 0x000fe40008000000 */
[----:B------:R-:W-:Y:S01]  /*0dc0*/  UIADD3.X UR4, URZ, ~UR4, URZ, UP0, !UPT ;  /* 0x800000043f047290 */ /* 0x000fe200087fe43f */
[----:B------:R-:W-:Y:S01]  /*0dd0*/  ULDC UR9, c[0x0][0x618] ;  /* 0x0001860000097ab9 */ /* 0x000fe20000000800 */
[----:B------:R-:W-:-:S02]  /*0de0*/  UIMAD UR12, UR11, UR12, UR10 ;  /* 0x0000000c0b0c72a4 */ /* 0x000fc4000f8e020a */
[----:B------:R-:W-:Y:S02]  /*0df0*/  UIMAD UR4, UR4, UR14, URZ ;  /* 0x0000000e040472a4 */ /* 0x000fe4000f8e023f */
[----:B------:R-:W-:Y:S02]  /*0e00*/  UIMAD.WIDE.U32 UR6, UR5, UR14, UR6 ;  /* 0x0000000e050672a5 */ /* 0x000fe4000f8e0006 */
[----:B------:R-:W-:Y:S01]  /*0e10*/  UIMAD UR4, UR5, UR15, UR4 ;  /* 0x0000000f050472a4 */ /* 0x000fe2000f8e0204 */
[----:B------:R-:W-:Y:S01]  /*0e20*/  ULDC UR10, c[0x0][0x608] ;  /* 0x00018200000a7ab9 */ /* 0x000fe20000000800 */
[----:B------:R-:W-:Y:S02]  /*0e30*/  ULDC UR18, c[0x0][0x658] ;  /* 0x0001960000127ab9 */ /* 0x000fe40000000800 */
[----:B------:R-:W-:Y:S01]  /*0e40*/  UIADD3 UR7, UR7, UR4, URZ ;  /* 0x0000000407077290 */ /* 0x000fe2000fffe03f */
[----:B------:R-:W-:Y:S02]  /*0e50*/  UMOV UR11, 0xffffffff ;  /* 0xffffffff000b7882 */ /* 0x000fe40000000000 */
[----:B------:R-:W-:Y:S01]  /*0e60*/  ULDC.64 UR4, c[0x0][0x640] ;  /* 0x0001900000047ab9 */ /* 0x000fe20000000a00 */
[----:B------:R-:W-:Y:S01]  /*0e70*/  USHF.R.U64 UR16, UR6, UR9, UR7 ;  /* 0x0000000906107299 */ /* 0x000fe20008001207 */
[----:B------:R-:W-:Y:S01]  /*0e80*/  ISETP.NE.U32.AND P0, PT, RZ, UR4, PT ;  /* 0x00000004ff007c0c */ /* 0x000fe2000bf05070 */
[----:B------:R-:W-:-:S02]  /*0e90*/  USHF.R.U32.HI UR7, URZ, UR9, UR7 ;  /* 0x000000093f077299 */ /* 0x000fc40008011607 */
[----:B------:R-:W-:Y:S01]  /*0ea0*/  USHF.L.U32 UR6, UR11, UR18, URZ ;  /* 0x000000120b067299 */ /* 0x000fe2000800063f */
[----:B------:R-:W-:Y:S01]  /*0eb0*/  ISETP.NE.AND.EX P0, PT, RZ, UR5, PT, P0 ;  /* 0x00000005ff007c0c */ /* 0x000fe2000bf05300 */
[----:B------:R-:W-:Y:S02]  /*0ec0*/  USHF.R.U64 UR22, UR16, UR10, UR7 ;  /* 0x0000000a10167299 */ /* 0x000fe40008001207 */
[----:B------:R-:W-:Y:S02]  /*0ed0*/  USHF.R.U32.HI UR7, URZ, UR10, UR7 ;  /* 0x0000000a3f077299 */ /* 0x000fe40008011607 */
[----:B------:R-:W-:Y:S02]  /*0ee0*/  UISETP.NE.AND UP1, UPT, UR37, URZ, UPT ;  /* 0x0000003f2500728c */ /* 0x000fe4000bf25270 */
[----:B------:R-:W-:Y:S01]  /*0ef0*/  USHF.R.U64 UR23, UR22, UR18, UR7 ;  /* 0x0000001216177299 */ /* 0x000fe20008001207 */
[----:B------:R-:W-:Y:S01]  /*0f00*/  ULDC UR17, c[0x0][0x600] ;  /* 0x0001800000117ab9 */ /* 0x000fe20000000800 */
[----:B------:R-:W-:-:S02]  /*0f10*/  ULOP3.LUT UR13, URZ, UR6, URZ, 0x33, !UPT ;  /* 0x000000063f0d7292 */ /* 0x000fc4000f8e333f */
[----:B------:R-:W-:Y:S02]  /*0f20*/  UIADD3 UR15, UR17, -0x1, URZ ;  /* 0xffffffff110f7890 */ /* 0x000fe4000fffe03f */
[----:B------:R-:W-:Y:S02]  /*0f30*/  USEL UR12, UR8, UR12, !UP1 ;  /* 0x0000000c080c7287 */ /* 0x000fe4000c800000 */
[----:B------:R-:W-:Y:S01]  /*0f40*/  USHF.R.U32.HI UR7, URZ, UR18, UR7 ;  /* 0x000000123f077299 */ /* 0x000fe20008011607 */
[----:B------:R-:W-:Y:S01]  /*0f50*/  ULDC UR19, c[0x0][0x648] ;  /* 0x0001920000137ab9 */ /* 0x000fe20000000800 */
[----:B------:R-:W-:Y:S01]  /*0f60*/  ULDC UR20, c[0x0][0x638] ;  /* 0x00018e0000147ab9 */ /* 0x000fe20000000800 */
[----:B------:R-:W-:Y:S01]  /*0f70*/  UMOV UR21, 0x1 ;  /* 0x0000000100157882 */ /* 0x000fe20000000000 */
[----:B------:R-:W-:Y:S01]  /*0f80*/  UMOV UR6, UR23 ;  /* 0x0000001700067c82 */ /* 0x000fe20008000000 */
[----:B------:R-:W-:Y:S07]  /*0f90*/  @!P0 BRA `(.L_x_11) ;  /* 0x0000000000308947 */ /* 0x000fee0003800000 */
[----:B------:R-:W-:Y:S02]  /*0fa0*/  ULDC UR10, c[0x0][0x64c] ;  /* 0x00019300000a7ab9 */ /* 0x000fe40000000800 */
        /* <DEDUP_REMOVED lines=8> */
[----:B------:R-:W-:-:S07]  /*1030*/  UIMAD.WIDE.U32.X UR4, UR14, UR5, UR10, UP0 ;  /* 0x000000050e0472a5 */ /* 0x000fce00080e040a */
[----:B------:R-:W-:Y:S01]  /*1040*/  UMOV UR6, UR4 ;  /* 0x0000000400067c82 */ /* 0x000fe20008000000 */
[----:B------:R-:W-:-:S05]  /*1050*/  UMOV UR7, UR5 ;  /* 0x0000000500077c82 */ /* 0x000fca0008000000 */
.L_x_11:
[----:B------:R-:W-:Y:S01]  /*1060*/  USHF.R.U64 UR5, UR6, UR19, UR7 ;  /* 0x0000001306057299 */ /* 0x000fe20008001207 */
[----:B------:R-:W-:Y:S01]  /*1070*/  IMAD.MOV.U32 R0, RZ, RZ, 0x1 ;  /* 0x00000001ff007424 */ /* 0x000fe200078e00ff */
[----:B------:R-:W-:Y:S02]  /*1080*/  USHF.L.U32 UR4, UR21, UR18, URZ ;  /* 0x0000001215047299 */ /* 0x000fe4000800063f */
[----:B------:R-:W-:Y:S02]  /*1090*/  ULOP3.LUT UR13, UR22, UR13, URZ, 0xc0, !UPT ;  /* 0x0000000d160d7292 */ /* 0x000fe4000f8ec03f */
[----:B------:R-:W-:Y:S02]  /*10a0*/  UIADD3 UR6, -UR5, URZ, URZ ;  /* 0x0000003f05067290 */ /* 0x000fe4000fffe13f */
[----:B------:R-:W-:Y:S02]  /*10b0*/  UIMAD UR13, UR4, UR5, UR13 ;  /* 0x00000005040d72a4 */ /* 0x000fe4000f8e020d */
[----:B------:R-:W-:-:S02]  /*10c0*/  ULOP3.LUT UR15, UR16, UR15, URZ, 0xc0, !UPT ;  /* 0x0000000f100f7292 */ /* 0x000fc4000f8ec03f */
[----:B------:R-:W-:Y:S01]  /*10d0*/  UIMAD UR4, UR6, UR20, UR23 ;  /* 0x00000014060472a4 */ /* 0x000fe2000f8e0217 */
[----:B------:R-:W-:Y:S01]  /*10e0*/  ULDC UR5, c[0x0][0x610] ;  /* 0x0001840000057ab9 */ /* 0x000fe20000000800 */
[----:B------:R-:W-:Y:S02]  /*10f0*/  UISETP.NE.AND UP0, UPT, UR37, URZ, UPT ;  /* 0x0000003f2500728c */ /* 0x000fe4000bf05270 */
[----:B------:R-:W-:Y:S02]  /*1100*/  UIMAD UR12, UR13, UR5, UR12 ;  /* 0x000000050d0c72a4 */ /* 0x000fe4000f8e020c */
[----:B------:R-:W-:-:S04]  /*1110*/  UIMAD UR4, UR4, UR17, UR15 ;  /* 0x00000011040472a4 */ /* 0x000fc8000f8e020f */
[----:B------:R-:W-:Y:S02]  /*1120*/  USEL UR48, UR4, UR12, !UP0 ;  /* 0x0000000c04307287 */ /* 0x000fe4000c000000 */
[----:B------:R-:W-:-:S12]  /*1130*/  USEL UR49, UR12, UR4, !UP0 ;  /* 0x000000040c317287 */ /* 0x000fd8000c000000 */
.L_x_9:
[----:B------:R-:W-:-:S08]  /*1140*/  NOP ;  /* 0x0000000000007918 */ /* 0x000fd00000000000 */
[----:B------:R-:W0:Y:S02]  /*1150*/  USETMAXREG.TRY_ALLOC.CTAPOOL UP0, 0xf0 ;  /* 0x000000f0000079c8 */ /* 0x000e240008000600 */
[----:B0-----:R-:W-:-:S13]  /*1160*/  PLOP3.LUT P0, PT, PT, PT, UP0, 0x80, 0x0 ;  /* 0x000000000000781c */ /* 0x001fda0003f0f008 */
[----:B------:R-:W-:Y:S05]  /*1170*/  @!P0 BRA `(.L_x_9) ;  /* 0xfffffffc00f08947 */ /* 0x000fea000383ffff */
[----:B------:R-:W-:Y:S01]  /*1180*/  ULDC.64 UR4, c[0x0][0x598] ;  /* 0x0001660000047ab9 */ /* 0x000fe20000000a00 */
[----:B------:R-:W-:Y:S01]  /*1190*/  ULDC.64 UR50, c[0x0][0x208] ;  /* 0x0000820000327ab9 */ /* 0x000fe20000000a00 */
[----:B------:R-:W-:-:S04]  /*11a0*/  ISETP.NE.U32.AND P0, PT, RZ, UR4, PT ;  /* 0x00000004ff007c0c */ /* 0x000fc8000bf05070 */
[----:B------:R-:W-:-:S13]  /*11b0*/  ISETP.NE.AND.EX P0, PT, RZ, UR5, PT, P0 ;  /* 0x00000005ff007c0c */ /* 0x000fda000bf05300 */
[----:B------:R-:W-:Y:S05]  /*11c0*/  @!P0 BRA `(.L_x_12) ;  /* 0x00000000001c8947 */ /* 0x000fea0003800000 */
[----:B------:R-:W0:Y:S02]  /*11d0*/  LDC.64 R2, c[0x0][0x598] ;  /* 0x00016600ff027b82 */ /* 0x000e240000000a00 */
[----:B0-----:R-:W2:Y:S02]  /*11e0*/  LDG.E.64 R2, desc[UR50][R2.64] ;  /* 0x0000003202027981 */ /* 0x001ea4000c1e1b00 */
[----:B--2---:R-:W-:-:S04]  /*11f0*/  ISETP.NE.U32.AND P0, PT, R2, RZ, PT ;  /* 0x000000ff0200720c */ /* 0x004fc80003f05070 */
[----:B------:R-:W-:-:S13]  /*1200*/  ISETP.NE.AND.EX P0, PT, R3, RZ, PT, P0 ;  /* 0x000000ff0300720c */ /* 0x000fda0003f05300 */
[----:B------:R-:W-:Y:S05]  /*1210*/  @!P0 BRA `(.L_x_12) ;  /* 0x0000000000088947 */ /* 0x000fea0003800000 */
[----:B------:R0:W5:Y:S01]  /*1220*/  LD.E R17, desc[UR50][R2.64] ;  /* 0x0000003202117980 */ /* 0x000162000c101900 */
[----:B------:R-:W-:Y:S05]  /*1230*/  BRA `(.L_x_13) ;  /* 0x0000000000247947 */ /* 0x000fea0003800000 */
.L_x_12:
[----:B------:R-:W-:Y:S02]  /*1240*/  ULDC.64 UR4, c[0x0][0x588] ;  /* 0x0001620000047ab9 */ /* 0x000fe40000000a00 */
[----:B------:R-:W-:-:S04]  /*1250*/  ISETP.NE.U32.AND P0, PT, RZ, UR4, PT ;  /* 0x00000004ff007c0c */ /* 0x000fc8000bf05070 */
[----:B------:R-:W-:-:S13]  /*1260*/  ISETP.NE.AND.EX P0, PT, RZ, UR5, PT, P0 ;  /* 0x00000005ff007c0c */ /* 0x000fda000bf05300 */
[----:B------:R-:W-:Y:S05]  /*1270*/  @!P0 BRA `(.L_x_14) ;  /* 0x00000000000c8947 */ /* 0x000fea0003800000 */
[----:B------:R-:W0:Y:S02]  /*1280*/  LDC.64 R2, c[0x0][0x588] ;  /* 0x00016200ff027b82 */ /* 0x000e240000000a00 */
[----:B0-----:R2:W5:Y:S01]  /*1290*/  LDG.E R17, desc[UR50][R2.64] ;  /* 0x0000003202117981 */ /* 0x001562000c1e1900 */
[----:B------:R-:W-:Y:S05]  /*12a0*/  BRA `(.L_x_13) ;  /* 0x0000000000087947 */ /* 0x000fea0003800000 */
.L_x_14:
[----:B------:R-:W-:Y:S02]  /*12b0*/  ULDC UR4, c[0x0][0x580] ;  /* 0x0001600000047ab9 */ /* 0x000fe40000000800 */
[----:B------:R-:W-:-:S07]  /*12c0*/  IMAD.U32 R17, RZ, RZ, UR4 ;  /* 0x00000004ff117e24 */ /* 0x000fce000f8e00ff */
.L_x_13:
[----:B------:R-:W-:Y:S02]  /*12d0*/  ULDC.64 UR4, c[0x0][0x5a0] ;  /* 0x0001680000047ab9 */ /* 0x000fe40000000a00 */
[----:B------:R-:W-:-:S04]  /*12e0*/  ISETP.NE.U32.AND P0, PT, RZ, UR4, PT ;  /* 0x00000004ff007c0c */ /* 0x000fc8000bf05070 */
[----:B------:R-:W-:-:S13]  /*12f0*/  ISETP.NE.AND.EX P0, PT, RZ, UR5, PT, P0 ;  /* 0x00000005ff007c0c */ /* 0x000fda000bf05300 */
[----:B------:R-:W-:Y:S05]  /*1300*/  @!P0 BRA `(.L_x_15) ;  /* 0x00000000001c8947 */ /* 0x000fea0003800000 */
[----:B0-2---:R-:W0:Y:S02]  /*1310*/  LDC.64 R2, c[0x0][0x5a0] ;  /* 0x00016800ff027b82 */ /* 0x005e240000000a00 */
[----:B0-----:R-:W2:Y:S02]  /*1320*/  LDG.E.64 R2, desc[UR50][R2.64] ;  /* 0x0000003202027981 */ /* 0x001ea4000c1e1b00 */
[----:B--2---:R-:W-:-:S04]  /*1330*/  ISETP.NE.U32.AND P0, PT, R2, RZ, PT ;  /* 0x000000ff0200720c */ /* 0x004fc80003f05070 */
[----:B------:R-:W-:-:S13]  /*1340*/  ISETP.NE.AND.EX P0, PT, R3, RZ, PT, P0 ;  /* 0x000000ff0300720c */ /* 0x000fda0003f05300 */
[----:B------:R-:W-:Y:S05]  /*1350*/  @!P0 BRA `(.L_x_15) ;  /* 0x0000000000088947 */ /* 0x000fea0003800000 */
[----:B------:R0:W5:Y:S01]  /*1360*/  LD.E R18, desc[UR50][R2.64] ;  /* 0x0000003202127980 */ /* 0x000162000c101900 */
[----:B------:R-:W-:Y:S05]  /*1370*/  BRA `(.L_x_16) ;  /* 0x0000000000247947 */ /* 0x000fea0003800000 */
.L_x_15:
[----:B------:R-:W-:Y:S02]  /*1380*/  ULDC.64 UR4, c[0x0][0x590] ;  /* 0x0001640000047ab9 */ /* 0x000fe40000000a00 */
[----:B------:R-:W-:-:S04]  /*1390*/  ISETP.NE.U32.AND P0, PT, RZ, UR4, PT ;  /* 0x00000004ff007c0c */ /* 0x000fc8000bf05070 */
[----:B------:R-:W-:-:S13]  /*13a0*/  ISETP.NE.AND.EX P0, PT, RZ, UR5, PT, P0 ;  /* 0x00000005ff007c0c */ /* 0x000fda000bf05300 */
[----:B------:R-:W-:Y:S05]  /*13b0*/  @!P0 BRA `(.L_x_17) ;  /* 0x00000000000c8947 */ /* 0x000fea0003800000 */
[----:B------:R-:W3:Y:S02]  /*13c0*/  LDC.64 R18, c[0x0][0x590] ;  /* 0x00016400ff127b82 */ /* 0x000ee40000000a00 */
[----:B---3--:R3:W5:Y:S01]  /*13d0*/  LDG.E R18, desc[UR50][R18.64] ;  /* 0x0000003212127981 */ /* 0x008762000c1e1900 */
[----:B------:R-:W-:Y:S05]  /*13e0*/  BRA `(.L_x_16) ;  /* 0x0000000000087947 */ /* 0x000fea0003800000 */
.L_x_17:
[----:B------:R-:W-:Y:S02]  /*13f0*/  ULDC UR4, c[0x0][0x584] ;  /* 0x0001610000047ab9 */ /* 0x000fe40000000800 */
[----:B------:R-:W-:-:S07]  /*1400*/  IMAD.U32 R18, RZ, RZ, UR4 ;  /* 0x00000004ff127e24 */ /* 0x000fce000f8e00ff */
.L_x_16:
[----:B------:R-:W-:-:S13]  /*1410*/  LOP3.LUT P0, RZ, R0, 0xff, RZ, 0xc0, !PT ;  /* 0x000000ff00ff7812 */ /* 0x000fda000780c0ff */
[----:B------:R-:W-:Y:S05]  /*1420*/  @!P0 EXIT ;  /* 0x000000000000894d */ /* 0x000fea0003800000 */
[----:B------:R-:W-:Y:S01]  /*1430*/  ULDC UR4, c[0x0][0x28c] ;  /* 0x0000a30000047ab9 */ /* 0x000fe20000000800 */
[----:B------:R-:W-:Y:S01]  /*1440*/  ULDC.64 UR6, c[0x0][0x5c8] ;  /* 0x0001720000067ab9 */ /* 0x000fe20000000a00 */
[----:B------:R-:W-:Y:S02]  /*1450*/  UIADD3 UR4, UR4, 0x1f, URZ ;  /* 0x0000001f04047890 */ /* 0x000fe4000fffe03f */
[----:B------:R-:W-:Y:S02]  /*1460*/  USHF.L.U64.HI UR38, UR6, 0x7, UR7 ;  /* 0x0000000706267899 */ /* 0x000fe40008010207 */
[----:B------:R-:W-:Y:S02]  /*1470*/  USHF.R.S32.HI UR5, URZ, 0x1f, UR4 ;  /* 0x0000001f3f057899 */ /* 0x000fe40008011404 */
[----:B------:R-:W-:Y:S02]  /*1480*/  USHF.L.U32 UR39, UR6, 0x7, URZ ;  /* 0x0000000706277899 */ /* 0x000fe4000800063f */
[----:B------:R-:W-:-:S02]  /*1490*/  ULEA.HI UR5, UR5, UR4, URZ, 0x5 ;  /* 0x0000000405057291 */ /* 0x000fc4000f8f283f */
[----:B------:R-:W-:Y:S02]  /*14a0*/  USHF.L.U64.HI UR40, UR6, 0x3, UR7 ;  /* 0x0000000306287899 */ /* 0x000fe40008010207 */
[----:B------:R-:W-:Y:S02]  /*14b0*/  USHF.L.U32 UR41, UR6, 0x3, URZ ;  /* 0x0000000306297899 */ /* 0x000fe4000800063f */
[----:B------:R-:W-:Y:S02]  /*14c0*/  USHF.L.U64.HI UR42, UR6, 0x8, UR7 ;  /* 0x00000008062a7899 */ /* 0x000fe40008010207 */
[----:B------:R-:W-:Y:S02]  /*14d0*/  USHF.L.U32 UR43, UR6, 0x8, URZ ;  /* 0x00000008062b7899 */ /* 0x000fe4000800063f */
[----:B------:R-:W-:Y:S01]  /*14e0*/  USHF.R.S32.HI UR46, URZ, 0x5, UR5 ;  /* 0x000000053f2e7899 */ /* 0x000fe20008011405 */
[----:B------:R-:W-:Y:S01]  /*14f0*/  UMOV UR45, URZ ;  /* 0x0000003f002d7c82 */ /* 0x000fe20008000000 */
[----:B------:R-:W-:-:S10]  /*1500*/  UMOV UR44, URZ ;  /* 0x0000003f002c7c82 */ /* 0x000fd40008000000 */
.L_x_201:
[----:B----4-:R-:W4:Y:S01]  /*1510*/  S2R R0, SR_TID.X ;  /* 0x0000000000007919 */ /* 0x010f220000002100 */
[----:B0-----:R-:W0:Y:S01]  /*1520*/  S2UR UR7, SR_CgaCtaId ;  /* 0x00000000000779c3 */ /* 0x001e220000008800 */
[----:B------:R-:W-:Y:S02]  /*1530*/  UMOV UR6, 0x400 ;  /* 0x0000040000067882 */ /* 0x000fe40000000000 */
[----:B0-----:R-:W-:Y:S01]  /*1540*/  ULEA UR6, UR7, UR6, 0x18 ;  /* 0x0000000607067291 */ /* 0x001fe2000f8ec03f */
[----:B----4-:R-:W-:-:S04]  /*1550*/  LOP3.LUT R0, R0, 0x80, RZ, 0xc0, !PT ;  /* 0x0000008000007812 */ /* 0x010fc800078ec0ff */
[----:B------:R-:W-:-:S06]  /*1560*/  SHF.R.U32.HI R0, RZ, 0x7, R0 ;  /* 0x00000007ff007819 */ /* 0x000fcc0000011600 */
[----:B------:R-:W0:Y:S02]  /*1570*/  SHFL.IDX PT, R0, R0, RZ, 0x1f ;  /* 0x00001fff00007589 */ /* 0x000e2400000e0000 */
[----:B0-----:R-:W-:-:S13]  /*1580*/  R2UR UR4, R0 ;  /* 0x00000000000472ca */ /* 0x001fda00000e0000 */
[----:B------:R-:W-:-:S04]  /*1590*/  ULEA.HI UR5, UR4, UR4, URZ, 0x1 ;  /* 0x0000000404057291 */ /* 0x000fc8000f8f083f */
[----:B------:R-:W-:-:S04]  /*15a0*/  ULOP3.LUT UR5, UR5, 0x1ffffe, URZ, 0xc0, !UPT ;  /* 0x001ffffe05057892 */ /* 0x000fc8000f8ec03f */
[----:B------:R-:W-:-:S03]  /*15b0*/  UIADD3 UR5, UR4, -UR5, URZ ;  /* 0x8000000504057290 */ /* 0x000fc6000fffe03f */
[----:B------:R-:W-:Y:S01]  /*15c0*/  ULDC UR4, c[0x0][0x28c] ;  /* 0x0000a30000047ab9 */ /* 0x000fe20000000800 */
[----:B------:R-:W-:Y:S01]  /*15d0*/  ULEA UR5, UR5, UR6, 0xb ;  /* 0x0000000605057291 */ /* 0x000fe2000f8e583f */
[----:B------:R-:W-:-:S03]  /*15e0*/  ISETP.LT.AND P0, PT, RZ, UR4, PT ;  /* 0x00000004ff007c0c */ /* 0x000fc6000bf01270 */
[----:B------:R-:W-:-:S04]  /*15f0*/  UIADD3 UR5, UR5, 0x180, URZ ;  /* 0x0000018005057890 */ /* 0x000fc8000fffe03f */
[----:B------:R-:W-:-:S04]  /*1600*/  USHF.R.U32.HI UR5, URZ, 0x4, UR5 ;  /* 0x000000043f057899 */ /* 0x000fc80008011605 */
[----:B------:R-:W-:Y:S02]  /*1610*/  ULOP3.LUT UR52, UR5, 0x3fff, URZ, 0xc0, !UPT ;  /* 0x00003fff05347892 */ /* 0x000fe4000f8ec03f */
[----:B-----5:R-:W-:Y:S10]  /*1620*/  @P0 BRA `(.L_x_18) ;  /* 0x0000000000400947 */ /* 0x020ff40003800000 */
[----:B------:R-:W-:Y:S01]  /*1630*/  MOV R0, 0x0 ;  /* 0x0000000000007802 */ /* 0x000fe20000000f00 */
[----:B------:R-:W-:Y:S01]  /*1640*/  ULDC.64 UR4, c[0x4][0x68] ;  /* 0x01001a0000047ab9 */ /* 0x000fe20000000a00 */
[----:B------:R-:W-:Y:S01]  /*1650*/  ULDC.64 UR6, c[0x4][0x8] ;  /* 0x0100020000067ab9 */ /* 0x000fe20000000a00 */
[----:B------:R-:W-:Y:S01]  /*1660*/  IMAD.U32 R4, RZ, RZ, UR4 ;  /* 0x00000004ff047e24 */ /* 0x000fe2000f8e00ff */
[----:B--2---:R0:W2:Y:S01]  /*1670*/  LDC.64 R2, c[0x4][R0] ;  /* 0x0100000000027b82 */ /* 0x0040a20000000a00 */
[----:B------:R-:W-:Y:S01]  /*1680*/  IMAD.U32 R5, RZ, RZ, UR5 ;  /* 0x00000005ff057e24 */ /* 0x000fe2000f8e00ff */
[----:B------:R-:W-:Y:S01]  /*1690*/  ULDC.64 UR4, c[0x4][0x70] ;  /* 0x01001c0000047ab9 */ /* 0x000fe20000000a00 */
[----:B------:R-:W-:Y:S02]  /*16a0*/  IMAD.U32 R10, RZ, RZ, UR6 ;  /* 0x00000006ff0a7e24 */ /* 0x000fe4000f8e00ff */
[----:B-1----:R-:W-:Y:S02]  /*16b0*/  IMAD.U32 R6, RZ, RZ, UR4 ;  /* 0x00000004ff067e24 */ /* 0x002fe4000f8e00ff */
[----:B------:R-:W-:-:S02]  /*16c0*/  IMAD.U32 R7, RZ, RZ, UR5 ;  /* 0x00000005ff077e24 */ /* 0x000fc4000f8e00ff */
[----:B------:R-:W-:Y:S02]  /*16d0*/  IMAD.U32 R11, RZ, RZ, UR7 ;  /* 0x00000007ff0b7e24 */ /* 0x000fe4000f8e00ff */
[----:B------:R-:W-:Y:S02]  /*16e0*/  IMAD.MOV.U32 R8, RZ, RZ, 0x1e1 ;  /* 0x000001e1ff087424 */ /* 0x000fe400078e00ff */
[----:B------:R-:W-:Y:S02]  /*16f0*/  IMAD.MOV.U32 R12, RZ, RZ, 0x1 ;  /* 0x00000001ff0c7424 */ /* 0x000fe400078e00ff */
[----:B0-----:R-:W-:-:S07]  /*1700*/  IMAD.MOV.U32 R13, RZ, RZ, RZ ;  /* 0x000000ffff0d7224 */ /* 0x001fce00078e00ff */
[----:B------:R-:W-:-:S07]  /*1710*/  LEPC R20, `(.L_x_18) ;  /* 0x000000001014794e */ /* 0x000fce0000000000 */
[----:B--23-5:R-:W-:Y:S05]  /*1720*/  CALL.ABS.NOINC R2 ;  /* 0x0000000002007343 */ /* 0x02cfea0003c00000 */
.L_x_18:
[----:B------:R-:W-:-:S06]  /*1730*/  ULOP3.LUT UR4, UR36, 0x1, URZ, 0xfc, !UPT ;  /* 0x0000000124047892 */ /* 0x000fcc000f8efc3f */
[----:B------:R-:W-:-:S05]  /*1740*/  IMAD.U32 R0, RZ, RZ, UR4 ;  /* 0x00000004ff007e24 */ /* 0x000fca000f8e00ff */
[----:B------:R-:W-:-:S13]  /*1750*/  ISETP.NE.AND P0, PT, R0, 0x3, PT ;  /* 0x000000030000780c */ /* 0x000fda0003f05270 */
[----:B------:R-:W-:Y:S05]  /*1760*/  @!P0 BRA `(.L_x_19) ;  /* 0x0000000000048947 */ /* 0x000fea0003800000 */
[----:B------:R-:W-:Y:S01]  /*1770*/  BPT.TRAP 0x1 ;  /* 0x000000040000795c */ /* 0x000fe20000300000 */
.L_x_19:
[----:B------:R-:W0:Y:S01]  /*1780*/  S2UR UR5, SR_CgaCtaId ;  /* 0x00000000000579c3 */ /* 0x000e220000008800 */
[----:B------:R-:W-:Y:S01]  /*1790*/  UMOV UR4, 0x400 ;  /* 0x0000040000047882 */ /* 0x000fe20000000000 */
[----:B--2---:R-:W-:Y:S02]  /*17a0*/  IMAD.U32 R2, RZ, RZ, UR45 ;  /* 0x0000002dff027e24 */ /* 0x004fe4000f8e00ff */
[----:B------:R-:W-:-:S03]  /*17b0*/  IMAD.U32 R3, RZ, RZ, UR44 ;  /* 0x0000002cff037e24 */ /* 0x000fc6000f8e00ff */
[----:B------:R-:W-:Y:S01]  /*17c0*/  SHF.L.U32 R2, R2, 0x1f, RZ ;  /* 0x0000001f02027819 */ /* 0x000fe200000006ff */
[----:B0-----:R-:W-:-:S06]  /*17d0*/  ULEA UR4, UR5, UR4, 0x18 ;  /* 0x0000000405047291 */ /* 0x001fcc000f8ec03f */
[----:B------:R-:W-:-:S04]  /*17e0*/  IMAD.U32 R0, RZ, RZ, UR4 ;  /* 0x00000004ff007e24 */ /* 0x000fc8000f8e00ff */
[----:B------:R-:W-:-:S04]  /*17f0*/  IMAD R3, R3, 0x8, R0 ;  /* 0x0000000803037824 */ /* 0x000fc800078e0200 */
[----:B------:R0:W2:Y:S01]  /*1800*/  SYNCS.PHASECHK.TRANS64.TRYWAIT P1, [R3+URZ], R2 ;  /* 0x00000002030075a7 */ /* 0x0000a2000802017f */
[----:B------:R-:W-:Y:S05]  /*1810*/  @!P0 BRA `(.L_x_20) ;  /* 0x0000000000048947 */ /* 0x000fea0003800000 */
[----:B------:R-:W-:Y:S01]  /*1820*/  BPT.TRAP 0x1 ;  /* 0x000000040000795c */ /* 0x000fe20000300000 */
.L_x_20:
[----:B--2---:R-:W-:Y:S05]  /*1830*/  @P1 BRA `(.L_x_21) ;  /* 0x0000000000081947 */ /* 0x004fea0003800000 */
[----:B------:R-:W2:Y:S02]  /*1840*/  SYNCS.PHASECHK.TRANS64.TRYWAIT P1, [R3+URZ], R2 ;  /* 0x00000002030075a7 */ /* 0x000ea4000802017f */
[----:B--2---:R-:W-:Y:S05]  /*1850*/  @!P1 BRA `(.L_x_22) ;  /* 0x000001e400cc9947 */ /* 0x004fea0003800000 */
.L_x_21:
[----:B------:R-:W-:-:S04]  /*1860*/  UISETP.LT.AND UP0, UPT, UR46, 0x1, UPT ;  /* 0x000000012e00788c */ /* 0x000fc8000bf01270 */
[----:B------:R-:W-:-:S06]  /*1870*/  USEL UR4, UR46, 0x1, UP0 ;  /* 0x000000012e047887 */ /* 0x000fcc0008000000 */
[----:B------:R-:W-:Y:S01]  /*1880*/  IMAD.U32 R4, RZ, RZ, UR4 ;  /* 0x00000004ff047e24 */ /* 0x000fe2000f8e00ff */
[----:B------:R-:W-:Y:S05]  /*1890*/  WARPSYNC.ALL ;  /* 0x0000000000007948 */ /* 0x000fea0003800000 */
[----:B------:R-:W-:-:S04]  /*18a0*/  IADD3 R4, -R4, UR46, RZ ;  /* 0x0000002e04047c10 */ /* 0x000fc8000fffe1ff */
[----:B------:R-:W-:Y:S02]  /*18b0*/  ISETP.GE.AND P1, PT, R4, 0x1, PT ;  /* 0x000000010400780c */ /* 0x000fe40003f26270 */
[----:B------:R-:W-:Y:S01]  /*18c0*/  R2UR UR4, R0 ;  /* 0x00000000000472ca */ /* 0x000fe200000e0000 */
[----:B------:R-:W-:Y:S01]  /*18d0*/  ULOP3.LUT UR32, UR52, 0x10000, URZ, 0xfc, !UPT ;  /* 0x0001000034207892 */ /* 0x000fe2000f8efc3f */
[----:B------:R-:W-:Y:S01]  /*18e0*/  WARPGROUP.ARRIVE ;  /* 0x00000000000079c5 */ /* 0x000fe20000000000 */
[----:B------:R-:W-:Y:S01]  /*18f0*/  UMOV UR9, 0xc0000010 ;  /* 0xc000001000097882 */ /* 0x000fe20000000000 */
[----:B------:R-:W-:Y:S01]  /*1900*/  UMOV UR11, 0xc0000010 ;  /* 0xc0000010000b7882 */ /* 0x000fe20000000000 */
[----:B------:R-:W-:Y:S01]  /*1910*/  ULEA UR34, UR44, UR32, 0xa ;  /* 0x000000202c227291 */ /* 0x000fe2000f8e503f */
[----:B------:R-:W-:Y:S01]  /*1920*/  UMOV UR5, UR9 ;  /* 0x0000000900057c82 */ /* 0x000fe20008000000 */
[----:B------:R-:W-:Y:S01]  /*1930*/  UMOV UR7, 0xc0000010 ;  /* 0xc000001000077882 */ /* 0x000fe20000000000 */
[----:B------:R-:W-:Y:S01]  /*1940*/  UMOV UR13, UR9 ;  /* 0x00000009000d7c82 */ /* 0x000fe20008000000 */
[----:B------:R-:W-:Y:S01]  /*1950*/  UMOV UR15, 0xc0000010 ;  /* 0xc0000010000f7882 */ /* 0x000fe20000000000 */
[----:B------:R-:W-:-:S02]  /*1960*/  UMOV UR17, UR9 ;  /* 0x0000000900117c82 */ /* 0x000fc40008000000 */
[----:B------:R-:W-:Y:S01]  /*1970*/  UMOV UR8, UR34 ;  /* 0x0000002200087c82 */ /* 0x000fe20008000000 */
[----:B------:R-:W-:Y:S01]  /*1980*/  UIADD3 UR4, UR4, 0x24180, URZ ;  /* 0x0002418004047890 */ /* 0x000fe2000fffe03f */
[----:B------:R-:W-:Y:S01]  /*1990*/  UMOV UR12, UR8 ;  /* 0x00000008000c7c82 */ /* 0x000fe20008000000 */
[----:B------:R-:W-:Y:S02]  /*19a0*/  UMOV UR16, UR8 ;  /* 0x0000000800107c82 */ /* 0x000fe40008000000 */
[----:B------:R-:W-:Y:S01]  /*19b0*/  USHF.R.U32.HI UR4, URZ, 0x4, UR4 ;  /* 0x000000043f047899 */ /* 0x000fe20008011604 */
[----:B------:R-:W-:Y:S01]  /*19c0*/  UMOV UR19, 0xc0000010 ;  /* 0xc000001000137882 */ /* 0x000fe20000000000 */
[----:B------:R-:W-:Y:S02]  /*19d0*/  UMOV UR20, UR8 ;  /* 0x0000000800147c82 */ /* 0x000fe40008000000 */
[----:B------:R-:W-:Y:S01]  /*19e0*/  ULOP3.LUT UR4, UR4, 0x3fff, URZ, 0xc0, !UPT ;  /* 0x00003fff04047892 */ /* 0x000fe2000f8ec03f */
[----:B------:R-:W-:Y:S01]  /*19f0*/  UMOV UR21, UR9 ;  /* 0x0000000900157c82 */ /* 0x000fe20008000000 */
[----:B------:R-:W-:-:S02]  /*1a00*/  UMOV UR23, 0xc0000010 ;  /* 0xc000001000177882 */ /* 0x000fc40000000000 */
[----:B------:R-:W-:Y:S01]  /*1a10*/  ULOP3.LUT UR33, UR4, 0x10000, URZ, 0xfc, !UPT ;  /* 0x0001000004217892 */ /* 0x000fe2000f8efc3f */
[----:B------:R-:W-:Y:S02]  /*1a20*/  UMOV UR24, UR8 ;  /* 0x0000000800187c82 */ /* 0x000fe40008000000 */
[----:B------:R-:W-:Y:S01]  /*1a30*/  UMOV UR4, UR8 ;  /* 0x0000000800047c82 */ /* 0x000fe20008000000 */
[----:B------:R-:W-:Y:S01]  /*1a40*/  UIMAD UR10, UR44, 0x1c0, UR33 ;  /* 0x000001c02c0a78a4 */ /* 0x000fe2000f8e0221 */
[----:B------:R-:W-:Y:S01]  /*1a50*/  UMOV UR25, UR9 ;  /* 0x0000000900197c82 */ /* 0x000fe20008000000 */
[----:B------:R-:W-:Y:S02]  /*1a60*/  UMOV UR27, 0xc0000010 ;  /* 0xc0000010001b7882 */ /* 0x000fe40000000000 */
[----:B------:R-:W-:Y:S02]  /*1a70*/  UIADD3 UR6, UR10, 0x40, URZ ;  /* 0x000000400a067890 */ /* 0x000fe4000fffe03f */
[----:B------:R-:W-:-:S02]  /*1a80*/  UIADD3 UR14, UR10, 0x80, URZ ;  /* 0x000000800a0e7890 */ /* 0x000fc4000fffe03f */
[----:B------:R-:W-:Y:S02]  /*1a90*/  UIADD3 UR18, UR10, 0xc0, URZ ;  /* 0x000000c00a127890 */ /* 0x000fe4000fffe03f */
[----:B------:R-:W-:Y:S01]  /*1aa0*/  IGMMA.64x32x32.S8.S8 R24, gdesc[UR8], RZ, !UPT, gsb0 ;  /* 0x01200000081879f1 */ /* 0x000fe2000c0410ff */
[----:B------:R-:W-:Y:S02]  /*1ab0*/  UIADD3 UR22, UR10, 0x100, URZ ;  /* 0x000001000a167890 */ /* 0x000fe4000fffe03f */
[----:B------:R-:W-:Y:S02]  /*1ac0*/  UIADD3 UR26, UR10, 0x140, URZ ;  /* 0x000001400a1a7890 */ /* 0x000fe4000fffe03f */
[----:B------:R-:W-:Y:S01]  /*1ad0*/  UIADD3 UR30, UR10, 0x180, URZ ;  /* 0x000001800a1e7890 */ /* 0x000fe2000fffe03f */
[----:B------:R-:W-:Y:S01]  /*1ae0*/  UMOV UR28, UR8 ;  /* 0x00000008001c7c82 */ /* 0x000fe20008000000 */
[----:B------:R-:W-:Y:S01]  /*1af0*/  UMOV UR29, UR9 ;  /* 0x00000009001d7c82 */ /* 0x000fe20008000000 */
[----:B------:R-:W-:Y:S01]  /*1b00*/  UMOV UR31, 0xc0000010 ;  /* 0xc0000010001f7882 */ /* 0x000fe20000000000 */
[----:B------:R-:W-:-:S02]  /*1b10*/  WARPGROUP.DEPBAR.LE gsb0, 0x0 ;  /* 0x00008000000079c5 */ /* 0x000fc40000010000 */
[----:B------:R-:W-:Y:S04]  /*1b20*/  STL.64 [R1+0x380], R24 ;  /* 0x0003801801007387 */ /* 0x000fe80000100a00 */
[----:B------:R-:W-:Y:S04]  /*1b30*/  STL.64 [R1+0x388], R26 ;  /* 0x0003881a01007387 */ /* 0x000fe80000100a00 */
[----:B------:R-:W-:Y:S04]  /*1b40*/  STL.64 [R1+0x390], R28 ;  /* 0x0003901c01007387 */ /* 0x000fe80000100a00 */
[----:B------:R-:W-:Y:S04]  /*1b50*/  STL.64 [R1+0x398], R30 ;  /* 0x0003981e01007387 */ /* 0x000fe80000100a00 */
[----:B------:R-:W-:Y:S04]  /*1b60*/  STL.64 [R1+0x3a0], R32 ;  /* 0x0003a02001007387 */ /* 0x000fe80000100a00 */
[----:B------:R-:W-:Y:S04]  /*1b70*/  STL.64 [R1+0x3a8], R34 ;  /* 0x0003a82201007387 */ /* 0x000fe80000100a00 */
[----:B------:R-:W-:Y:S04]  /*1b80*/  STL.64 [R1+0x3b0], R36 ;  /* 0x0003b02401007387 */ /* 0x000fe80000100a00 */
[----:B------:R4:W-:Y:S02]  /*1b90*/  STL.64 [R1+0x3b8], R38 ;  /* 0x0003b82601007387 */ /* 0x0009e40000100a00 */
[----:B----4-:R-:W-:-:S06]  /*1ba0*/  WARPGROUP.ARRIVE ;  /* 0x00000000000079c5 */ /* 0x010fcc0000000000 */
[----:B------:R-:W-:Y:S01]  /*1bb0*/  IGMMA.64x32x32.S8.S8 R24, gdesc[UR4], RZ, !UPT, gsb0 ;  /* 0x01200000041879f1 */ /* 0x000fe2000c0410ff */
[----:B------:R-:W-:Y:S02]  /*1bc0*/  UIADD3 UR4, UR34, 0x100, URZ ;  /* 0x0000010022047890 */ /* 0x000fe4000fffe03f */
[----:B------:R-:W-:Y:S02]  /*1bd0*/  WARPGROUP.DEPBAR.LE gsb0, 0x0 ;  /* 0x00008000000079c5 */ /* 0x000fe40000010000 */
        /* <DEDUP_REMOVED lines=9> */
[----:B------:R-:W-:Y:S03]  /*1c70*/  IGMMA.64x32x32.S8.S8 R24, gdesc[UR12], RZ, !UPT, gsb0 ;  /* 0x012000000c1879f1 */ /* 0x000fe6000c0410ff */
        /* <DEDUP_REMOVED lines=12> */
[----:B------:R-:W-:Y:S01]  /*1d40*/  WARPGROUP.ARRIVE ;  /* 0x00000000000079c5 */ /* 0x000fe20000000000 */
[----:B------:R-:W-:Y:S04]  /*1d50*/  STL.64 [R1+0x80], R24 ;  /* 0x0000801801007387 */ /* 0x000fe80000100a00 */
[----:B------:R-:W-:Y:S01]  /*1d60*/  STL.64 [R1+0x88], R26 ;  /* 0x0000881a01007387 */ /* 0x000fe20000100a00 */
[----:B------:R-:W-:Y:S03]  /*1d70*/  IGMMA.64x32x32.S8.S8 R200, gdesc[UR20], RZ, !UPT, gsb0 ;  /* 0x0120000014c879f1 */ /* 0x000fe6000c0410ff */
[----:B------:R-:W-:Y:S04]  /*1d80*/  STL.64 [R1+0x90], R28 ;  /* 0x0000901c01007387 */ /* 0x000fe80000100a00 */
[----:B------:R-:W-:Y:S04]  /*1d90*/  STL.64 [R1+0x98], R30 ;  /* 0x0000981e01007387 */ /* 0x000fe80000100a00 */
[----:B------:R-:W-:Y:S04]  /*1da0*/  STL.64 [R1+0xa0], R32 ;  /* 0x0000a02001007387 */ /* 0x000fe80000100a00 */
[----:B------:R-:W-:Y:S04]  /*1db0*/  STL.64 [R1+0xa8], R34 ;  /* 0x0000a82201007387 */ /* 0x000fe80000100a00 */
[----:B------:R-:W-:Y:S04]  /*1dc0*/  STL.64 [R1+0xb0], R36 ;  /* 0x0000b02401007387 */ /* 0x000fe80000100a00 */
[----:B------:R4:W-:Y:S01]  /*1dd0*/  STL.64 [R1+0xb8], R38 ;  /* 0x0000b82601007387 */ /* 0x0009e20000100a00 */
[----:B------:R-:W-:-:S02]  /*1de0*/  WARPGROUP.DEPBAR.LE gsb0, 0x0 ;  /* 0x00008000000079c5 */ /* 0x000fc40000010000 */
        /* <DEDUP_REMOVED lines=9> */
[----:B------:R-:W-:Y:S01]  /*1e80*/  STL.64 [R1+0x3e8], R200 ;  /* 0x0003e8c801007387 */ /* 0x000fe20000100a00 */
[----:B------:R-:W-:-:S02]  /*1e90*/  WARPGROUP.DEPBAR.LE gsb0, 0x0 ;  /* 0x00008000000079c5 */ /* 0x000fc40000010000 */
[----:B------:R-:W-:-:S06]  /*1ea0*/  WARPGROUP.ARRIVE ;  /* 0x00000000000079c5 */ /* 0x000fcc0000000000 */
[----:B------:R-:W-:Y:S01]  /*1eb0*/  IGMMA.64x32x32.S8.S8 R72, gdesc[UR28], RZ, !UPT, gsb0 ;  /* 0x012000001c4879f1 */ /* 0x000fe2000c0410ff */
[----:B------:R-:W-:Y:S01]  /*1ec0*/  UMOV UR28, UR4 ;  /* 0x00000004001c7c82 */ /* 0x000fe20008000000 */
[----:B------:R-:W-:Y:S01]  /*1ed0*/  UMOV UR29, 0xc0000010 ;  /* 0xc0000010001d7882 */ /* 0x000fe20000000000 */
[----:B------:R-:W-:Y:S01]  /*1ee0*/  UMOV UR24, UR28 ;  /* 0x0000001c00187c82 */ /* 0x000fe20008000000 */
        /* <DEDUP_REMOVED lines=11> */
[----:B------:R-:W-:-:S02]  /*1fa0*/  WARPGROUP.DEPBAR.LE gsb0, 0x0 ;  /* 0x00008000000079c5 */ /* 0x000fc40000010000 */
[----:B------:R-:W-:-:S06]  /*1fb0*/  WARPGROUP.ARRIVE ;  /* 0x00000000000079c5 */ /* 0x000fcc0000000000 */
[----:B------:R-:W-:Y:S03]  /*1fc0*/  IGMMA.64x32x32.S8.S8 R56, gdesc[UR28], RZ, !UPT, gsb0 ;  /* 0x012000001c3879f1 */ /* 0x000fe6000c0410ff */
[----:B------:R-:W-:Y:S02]  /*1fd0*/  WARPGROUP.DEPBAR.LE gsb0, 0x0 ;  /* 0x00008000000079c5 */ /* 0x000fe40000010000 */
[----:B------:R-:W-:-:S06]  /*1fe0*/  WARPGROUP.ARRIVE ;  /* 0x00000000000079c5 */ /* 0x000fcc0000000000 */
[----:B------:R-:W-:Y:S03]  /*1ff0*/  IGMMA.64x32x32.S8.S8 R120, gdesc[UR24], RZ, !UPT, gsb0 ;  /* 0x01200000187879f1 */ /* 0x000fe6000c0410ff */
[----:B------:R-:W-:Y:S02]  /*2000*/  WARPGROUP.DEPBAR.LE gsb0, 0x0 ;  /* 0x00008000000079c5 */ /* 0x000fe40000010000 */
[----:B------:R-:W-:-:S06]  /*2010*/  WARPGROUP.ARRIVE ;  /* 0x00000000000079c5 */ /* 0x000fcc0000000000 */
[----:B------:R-:W-:Y:S03]  /*2020*/  IGMMA.64x32x32.S8.S8 R184, gdesc[UR20], RZ, !UPT, gsb0 ;  /* 0x0120000014b879f1 */ /* 0x000fe6000c0410ff */
[----:B------:R-:W-:Y:S02]  /*2030*/  WARPGROUP.DEPBAR.LE gsb0, 0x0 ;  /* 0x00008000000079c5 */ /* 0x000fe40000010000 */
        /* <DEDUP_REMOVED lines=14> */
[----:B------:R-:W-:Y:S01]  /*2120*/  UIADD3 UR34, UR34, 0x300, URZ ;  /* 0x0000030022227890 */ /* 0x000fe2000fffe03f */
        /* <DEDUP_REMOVED lines=82> */
[----:B------:R-:W-:Y:S04]  /*2650*/  STL.64 [R1], R24 ;  /* 0x0000001801007387 */ /* 0x000fe80000100a00 */
        /* <DEDUP_REMOVED lines=9> */
[----:B------:R-:W-:-:S06]  /*26f0*/  WARPGROUP.ARRIVE ;  /* 0x00000000000079c5 */ /* 0x000fcc0000000000 */
[----:B------:R-:W-:Y:S03]  /*2700*/  IGMMA.64x32x32.S8.S8 R104, gdesc[UR24], RZ, !UPT, gsb0 ;  /* 0x01200000186879f1 */ /* 0x000fe6000c0410ff */
[----:B------:R-:W-:Y:S02]  /*2710*/  WARPGROUP.DEPBAR.LE gsb0, 0x0 ;  /* 0x00008000000079c5 */ /* 0x000fe40000010000 */
        /* <DEDUP_REMOVED lines=17> */
[----:B----4-:R-:W-:-:S06]  /*2830*/  WARPGROUP.ARRIVE ;  /* 0x00000000000079c5 */ /* 0x010fcc0000000000 */
        /* <DEDUP_REMOVED lines=43> */
[----:B------:R4:W-:Y:S04]  /*2af0*/  STL.64 [R1+0x2f8], R214 ;  /* 0x0002f8d601007387 */ /* 0x0009e80000100a00 */
[----:B----4-:R4:W5:Y:S04]  /*2b00*/  LDL.LU.64 R214, [R1+0x420] ;  /* 0x0004200001d67983 */ /* 0x0109680000300a00 */
[----:B------:R4:W5:Y:S04]  /*2b10*/  LDL.LU.64 R212, [R1+0x418] ;  /* 0x0004180001d47983 */ /* 0x0009680000300a00 */
[----:B------:R4:W5:Y:S04]  /*2b20*/  LDL.LU.64 R210, [R1+0x410] ;  /* 0x0004100001d27983 */ /* 0x0009680000300a00 */
[----:B------:R4:W5:Y:S04]  /*2b30*/  LDL.LU.64 R208, [R1+0x408] ;  /* 0x0004080001d07983 */ /* 0x0009680000300a00 */
[----:B------:R4:W5:Y:S04]  /*2b40*/  LDL.LU.64 R206, [R1+0x400] ;  /* 0x0004000001ce7983 */ /* 0x0009680000300a00 */
[----:B------:R4:W5:Y:S04]  /*2b50*/  LDL.LU.64 R204, [R1+0x3f8] ;  /* 0x0003f80001cc7983 */ /* 0x0009680000300a00 */
[----:B------:R4:W5:Y:S04]  /*2b60*/  LDL.LU.64 R202, [R1+0x3f0] ;  /* 0x0003f00001ca7983 */ /* 0x0009680000300a00 */
[----:B------:R4:W5:Y:S01]  /*2b70*/  LDL.LU.64 R200, [R1+0x3e8] ;  /* 0x0003e80001c87983 */ /* 0x0009620000300a00 */
[----:B------:R-:W-:Y:S05]  /*2b80*/  @!P1 BRA `(.L_x_23) ;  /* 0x0000002000a09947 */ /* 0x000fea0003800000 */
[----:B------:R-:W-:Y:S02]  /*2b90*/  UIADD3 UR34, UR44, 0x1, URZ ;  /* 0x000000012c227890 */ /* 0x000fe4000fffe03f */
[----:B0-2---:R-:W-:Y:S02]  /*2ba0*/  IMAD.U32 R2, RZ, RZ, UR44 ;  /* 0x0000002cff027e24 */ /* 0x005fe4000f8e00ff */
[----:B------:R-:W-:-:S04]  /*2bb0*/  UISETP.NE.AND UP0, UPT, UR34, 0x9, UPT ;  /* 0x000000092200788c */ /* 0x000fc8000bf05270 */
[----:B------:R-:W-:Y:S02]  /*2bc0*/  USEL UR4, URZ, 0x1, UP0 ;  /* 0x000000013f047887 */ /* 0x000fe40008000000 */
[----:B------:R-:W-:Y:S02]  /*2bd0*/  USEL UR34, UR34, URZ, UP0 ;  /* 0x0000003f22227287 */ /* 0x000fe40008000000 */
[----:B------:R-:W-:-:S06]  /*2be0*/  ULOP3.LUT UR4, UR45, UR4, URZ, 0x3c, !UPT ;  /* 0x000000042d047292 */ /* 0x000fcc000f8e3c3f */
[----:B------:R-:W-:-:S07]  /*2bf0*/  IMAD.U32 R3, RZ, RZ, UR4 ;  /* 0x00000004ff037e24 */ /* 0x000fce000f8e00ff */
.L_x_30:
[----:B0----5:R-:W-:Y:S05]  /*2c00*/  @!P0 BRA `(.L_x_24) ;  /* 0x0000000000048947 */ /* 0x021fea0003800000 */
[----:B------:R-:W-:Y:S01]  /*2c10*/  BPT.TRAP 0x1 ;  /* 0x000000040000795c */ /* 0x000fe20000300000 */
.L_x_24:
[----:B------:R-:W0:Y:S01]  /*2c20*/  S2UR UR5, SR_CgaCtaId ;  /* 0x00000000000579c3 */ /* 0x000e220000008800 */
[----:B------:R-:W-:Y:S01]  /*2c30*/  UMOV UR4, 0x400 ;  /* 0x0000040000047882 */ /* 0x000fe20000000000 */
[----:B------:R-:W-:Y:S01]  /*2c40*/  IMAD.U32 R5, RZ, RZ, UR34 ;  /* 0x00000022ff057e24 */ /* 0x000fe2000f8e00ff */
[----:B-1----:R-:W-:Y:S01]  /*2c50*/  SHF.L.U32 R6, R3, 0x1f, RZ ;  /* 0x0000001f03067819 */ /* 0x002fe200000006ff */
[----:B0-----:R-:W-:-:S06]  /*2c60*/  ULEA UR4, UR5, UR4, 0x18 ;  /* 0x0000000405047291 */ /* 0x001fcc000f8ec03f */
[----:B------:R-:W-:-:S04]  /*2c70*/  IMAD.U32 R0, RZ, RZ, UR4 ;  /* 0x00000004ff007e24 */ /* 0x000fc8000f8e00ff */
[----:B------:R-:W-:-:S04]  /*2c80*/  IMAD R5, R5, 0x8, R0 ;  /* 0x0000000805057824 */ /* 0x000fc800078e0200 */
[----:B------:R0:W1:Y:S01]  /*2c90*/  SYNCS.PHASECHK.TRANS64.TRYWAIT P1, [R5+URZ], R6 ;  /* 0x00000006050075a7 */ /* 0x000062000802017f */
[----:B------:R-:W-:Y:S05]  /*2ca0*/  @!P0 BRA `(.L_x_25) ;  /* 0x0000000000048947 */ /* 0x000fea0003800000 */
[----:B------:R-:W-:Y:S01]  /*2cb0*/  BPT.TRAP 0x1 ;  /* 0x000000040000795c */ /* 0x000fe20000300000 */
.L_x_25:
[----:B-1----:R-:W-:Y:S05]  /*2cc0*/  @P1 BRA `(.L_x_26) ;  /* 0x0000000000081947 */ /* 0x002fea0003800000 */
[----:B------:R-:W1:Y:S02]  /*2cd0*/  SYNCS.PHASECHK.TRANS64.TRYWAIT P1, [R5+URZ], R6 ;  /* 0x00000006050075a7 */ /* 0x000e64000802017f */
[----:B-1----:R-:W-:Y:S05]  /*2ce0*/  @!P1 BRA `(.L_x_27) ;  /* 0x000001d000bc9947 */ /* 0x002fea0003800000 */
.L_x_26:
        /* <DEDUP_REMOVED lines=8> */
[----:B--2---:R-:W2:Y:S04]  /*2d70*/  LDL.LU.64 R24, [R1+0x380] ;  /* 0x0003800001187983 */ /* 0x004ea80000300a00 */
[----:B------:R-:W2:Y:S04]  /*2d80*/  LDL.LU.64 R26, [R1+0x388] ;  /* 0x00038800011a7983 */ /* 0x000ea80000300a00 */
[----:B------:R-:W2:Y:S04]  /*2d90*/  LDL.LU.64 R28, [R1+0x390] ;  /* 0x00039000011c7983 */ /* 0x000ea80000300a00 */
[----:B------:R-:W2:Y:S04]  /*2da0*/  LDL.LU.64 R30, [R1+0x398] ;  /* 0x00039800011e7983 */ /* 0x000ea80000300a00 */
[----:B------:R-:W2:Y:S04]  /*2db0*/  LDL.LU.64 R32, [R1+0x3a0] ;  /* 0x0003a00001207983 */ /* 0x000ea80000300a00 */
[----:B------:R-:W2:Y:S04]  /*2dc0*/  LDL.LU.64 R34, [R1+0x3a8] ;  /* 0x0003a80001227983 */ /* 0x000ea80000300a00 */
[----:B------:R-:W2:Y:S04]  /*2dd0*/  LDL.LU.64 R36, [R1+0x3b0] ;  /* 0x0003b00001247983 */ /* 0x000ea80000300a00 */
[----:B------:R-:W2:Y:S04]  /*2de0*/  LDL.LU.64 R38, [R1+0x3b8] ;  /* 0x0003b80001267983 */ /* 0x000ea80000300a00 */
        /* <DEDUP_REMOVED lines=8> */
[----:B0-----:R-:W3:Y:S04]  /*2e70*/  LDL.LU.64 R88, [R1+0x80] ;  /* 0x0000800001587983 */ /* 0x001ee80000300a00 */
[----:B------:R-:W3:Y:S04]  /*2e80*/  LDL.LU.64 R90, [R1+0x88] ;  /* 0x00008800015a7983 */ /* 0x000ee80000300a00 */
[----:B------:R-:W3:Y:S04]  /*2e90*/  LDL.LU.64 R92, [R1+0x90] ;  /* 0x00009000015c7983 */ /* 0x000ee80000300a00 */
[----:B------:R-:W3:Y:S04]  /*2ea0*/  LDL.LU.64 R94, [R1+0x98] ;  /* 0x00009800015e7983 */ /* 0x000ee80000300a00 */
[----:B------:R-:W3:Y:S04]  /*2eb0*/  LDL.LU.64 R96, [R1+0xa0] ;  /* 0x0000a00001607983 */ /* 0x000ee80000300a00 */
[----:B------:R-:W3:Y:S04]  /*2ec0*/  LDL.LU.64 R98, [R1+0xa8] ;  /* 0x0000a80001627983 */ /* 0x000ee80000300a00 */
[----:B------:R-:W3:Y:S04]  /*2ed0*/  LDL.LU.64 R100, [R1+0xb0] ;  /* 0x0000b00001647983 */ /* 0x000ee80000300a00 */
[----:B------:R-:W3:Y:S04]  /*2ee0*/  LDL.LU.64 R102, [R1+0xb8] ;  /* 0x0000b80001667983 */ /* 0x000ee80000300a00 */
        /* <DEDUP_REMOVED lines=8> */
[----:B0-----:R-:W4:Y:S04]  /*2f70*/  LDL.LU.64 R152, [R1+0x180] ;  /* 0x0001800001987983 */ /* 0x001f280000300a00 */
[----:B------:R-:W4:Y:S04]  /*2f80*/  LDL.LU.64 R154, [R1+0x188] ;  /* 0x00018800019a7983 */ /* 0x000f280000300a00 */
[----:B------:R-:W4:Y:S04]  /*2f90*/  LDL.LU.64 R156, [R1+0x190] ;  /* 0x00019000019c7983 */ /* 0x000f280000300a00 */
[----:B------:R-:W4:Y:S04]  /*2fa0*/  LDL.LU.64 R158, [R1+0x198] ;  /* 0x00019800019e7983 */ /* 0x000f280000300a00 */
[----:B------:R-:W4:Y:S04]  /*2fb0*/  LDL.LU.64 R160, [R1+0x1a0] ;  /* 0x0001a00001a07983 */ /* 0x000f280000300a00 */
[----:B------:R-:W4:Y:S04]  /*2fc0*/  LDL.LU.64 R162, [R1+0x1a8] ;  /* 0x0001a80001a27983 */ /* 0x000f280000300a00 */
[----:B------:R-:W4:Y:S04]  /*2fd0*/  LDL.LU.64 R164, [R1+0x1b0] ;  /* 0x0001b00001a47983 */ /* 0x000f280000300a00 */
[----:B------:R-:W4:Y:S04]  /*2fe0*/  LDL.LU.64 R166, [R1+0x1b8] ;  /* 0x0001b80001a67983 */ /* 0x000f280000300a00 */
        /* <DEDUP_REMOVED lines=13> */
[----:B------:R-:W3:Y:S01]  /*30c0*/  LDL.LU.64 R234, [R1+0x2b8] ;  /* 0x0002b80001ea7983 */ /* 0x000ee20000300a00 */
[----:B------:R-:W-:-:S02]  /*30d0*/  ULEA UR35, UR34, UR32, 0xa ;  /* 0x0000002022237291 */ /* 0x000fc4000f8e503f */
[----:B------:R-:W-:Y:S01]  /*30e0*/  UIMAD UR6, UR34, 0x1c0, UR33 ;  /* 0x000001c0220678a4 */ /* 0x000fe2000f8e0221 */
[----:B------:R-:W-:Y:S01]  /*30f0*/  UMOV UR5, 0xc0000010 ;  /* 0xc000001000057882 */ /* 0x000fe20000000000 */
[----:B------:R-:W-:Y:S02]  /*3100*/  UMOV UR7, 0xc0000010 ;  /* 0xc000001000077882 */ /* 0x000fe40000000000 */
[----:B------:R-:W-:Y:S01]  /*3110*/  UIADD3 UR10, UR6, 0x40, URZ ;  /* 0x00000040060a7890 */ /* 0x000fe2000fffe03f */
[----:B------:R-:W-:Y:S01]  /*3120*/  UMOV UR4, UR35 ;  /* 0x0000002300047c82 */ /* 0x000fe20008000000 */
[----:B------:R-:W-:Y:S01]  /*3130*/  UMOV UR9, UR5 ;  /* 0x0000000500097c82 */ /* 0x000fe20008000000 */
[----:B------:R-:W-:Y:S01]  /*3140*/  UMOV UR8, UR4 ;  /* 0x0000000400087c82 */ /* 0x000fe20008000000 */
[----:B------:R-:W-:Y:S01]  /*3150*/  UMOV UR11, 0xc0000010 ;  /* 0xc0000010000b7882 */ /* 0x000fe20000000000 */
[----:B------:R-:W-:Y:S01]  /*3160*/  UIADD3 UR14, UR6, 0x80, URZ ;  /* 0x00000080060e7890 */ /* 0x000fe2000fffe03f */
[----:B--2---:R-:W-:-:S06]  /*3170*/  WARPGROUP.ARRIVE ;  /* 0x00000000000079c5 */ /* 0x004fcc0000000000 */
[----:B------:R-:W-:Y:S03]  /*3180*/  IGMMA.64x32x32.S8.S8 R24, gdesc[UR4], R24, gsb0 ;  /* 0x01200000041879f1 */ /* 0x000fe60008041018 */
[----:B------:R-:W-:Y:S02]  /*3190*/  WARPGROUP.DEPBAR.LE gsb0, 0x0 ;  /* 0x00008000000079c5 */ /* 0x000fe40000010000 */
[----:B------:R-:W-:Y:S01]  /*31a0*/  UMOV UR12, UR4 ;  /* 0x00000004000c7c82 */ /* 0x000fe20008000000 */
[----:B------:R-:W-:Y:S01]  /*31b0*/  UMOV UR13, UR5 ;  /* 0x00000005000d7c82 */ /* 0x000fe20008000000 */
[----:B------:R-:W-:Y:S01]  /*31c0*/  UMOV UR15, 0xc0000010 ;  /* 0xc0000010000f7882 */ /* 0x000fe20000000000 */
[----:B------:R-:W-:Y:S01]  /*31d0*/  UIADD3 UR18, UR6, 0xc0, URZ ;  /* 0x000000c006127890 */ /* 0x000fe2000fffe03f */
[----:B------:R-:W-:Y:S01]  /*31e0*/  STL.64 [R1+0x380], R24 ;  /* 0x0003801801007387 */ /* 0x000fe20000100a00 */
        /* <DEDUP_REMOVED lines=8> */
[----:B------:R-:W-:Y:S04]  /*3270*/  STL.64 [R1+0x390], R28 ;  /* 0x0003901c01007387 */ /* 0x000fe80000100a00 */
[----:B------:R-:W-:Y:S04]  /*3280*/  STL.64 [R1+0x398], R30 ;  /* 0x0003981e01007387 */ /* 0x000fe80000100a00 */
[----:B------:R-:W-:Y:S04]  /*3290*/  STL.64 [R1+0x3a0], R32 ;  /* 0x0003a02001007387 */ /* 0x000fe80000100a00 */
[----:B------:R-:W-:Y:S01]  /*32a0*/  STL.64 [R1+0x3a8], R34 ;  /* 0x0003a82201007387 */ /* 0x000fe20000100a00 */
[----:B------:R-:W-:-:S03]  /*32b0*/  UIADD3 UR26, UR6, 0x140, URZ ;  /* 0x00000140061a7890 */ /* 0x000fc6000fffe03f */
[----:B------:R-:W-:Y:S04]  /*32c0*/  STL.64 [R1+0x3b0], R36 ;  /* 0x0003b02401007387 */ /* 0x000fe80000100a00 */
[----:B------:R0:W-:Y:S01]  /*32d0*/  STL.64 [R1+0x3b8], R38 ;  /* 0x0003b82601007387 */ /* 0x0001e20000100a00 */
[----:B------:R-:W-:Y:S01]  /*32e0*/  UMOV UR24, UR4 ;  /* 0x0000000400187c82 */ /* 0x000fe20008000000 */
[----:B------:R-:W-:Y:S01]  /*32f0*/  UMOV UR25, UR5 ;  /* 0x0000000500197c82 */ /* 0x000fe20008000000 */
[----:B------:R-:W-:Y:S01]  /*3300*/  UMOV UR27, 0xc0000010 ;  /* 0xc0000010001b7882 */ /* 0x000fe20000000000 */
[----:B0-----:R-:W2:Y:S04]  /*3310*/  LDL.LU.64 R38, [R1+0x590] ;  /* 0x0005900001267983 */ /* 0x001ea80000300a00 */
[----:B------:R-:W2:Y:S04]  /*3320*/  LDL.LU.64 R36, [R1+0x588] ;  /* 0x0005880001247983 */ /* 0x000ea80000300a00 */
[----:B------:R-:W2:Y:S04]  /*3330*/  LDL.LU.64 R34, [R1+0x580] ;  /* 0x0005800001227983 */ /* 0x000ea80000300a00 */
[----:B------:R-:W2:Y:S04]  /*3340*/  LDL.LU.64 R32, [R1+0x578] ;  /* 0x0005780001207983 */ /* 0x000ea80000300a00 */
[----:B------:R-:W2:Y:S04]  /*3350*/  LDL.LU.64 R30, [R1+0x570] ;  /* 0x00057000011e7983 */ /* 0x000ea80000300a00 */
[----:B------:R-:W2:Y:S04]  /*3360*/  LDL.LU.64 R28, [R1+0x568] ;  /* 0x00056800011c7983 */ /* 0x000ea80000300a00 */
[----:B------:R-:W2:Y:S04]  /*3370*/  LDL.LU.64 R26, [R1+0x560] ;  /* 0x00056000011a7983 */ /* 0x000ea80000300a00 */
[----:B------:R-:W2:Y:S01]  /*3380*/  LDL.LU.64 R24, [R1+0x558] ;  /* 0x0005580001187983 */ /* 0x000ea20000300a00 */
[----:B---3--:R-:W-:-:S06]  /*3390*/  WARPGROUP.ARRIVE ;  /* 0x00000000000079c5 */ /* 0x008fcc0000000000 */
[----:B------:R-:W-:Y:S03]  /*33a0*/  IGMMA.64x32x32.S8.S8 R220, gdesc[UR8], R220, gsb0 ;  /* 0x0120000008dc79f1 */ /* 0x000fe600080410dc */
[----:B------:R-:W-:Y:S02]  /*33b0*/  WARPGROUP.DEPBAR.LE gsb0, 0x0 ;  /* 0x00008000000079c5 */ /* 0x000fe40000010000 */
[----:B----4-:R-:W-:Y:S01]  /*33c0*/  WARPGROUP.ARRIVE ;  /* 0x00000000000079c5 */ /* 0x010fe20000000000 */
[----:B------:R-:W-:Y:S04]  /*33d0*/  STL.64 [R1+0x280], R220 ;  /* 0x000280dc01007387 */ /* 0x000fe80000100a00 */
[----:B------:R-:W-:Y:S01]  /*33e0*/  STL.64 [R1+0x288], R222 ;  /* 0x000288de01007387 */ /* 0x000fe20000100a00 */
[----:B------:R-:W-:Y:S03]  /*33f0*/  IGMMA.64x32x32.S8.S8 R152, gdesc[UR12], R152, gsb0 ;  /* 0x012000000c9879f1 */ /* 0x000fe60008041098 */
[----:B------:R-:W-:Y:S04]  /*3400*/  STL.64 [R1+0x290], R224 ;  /* 0x000290e001007387 */ /* 0x000fe80000100a00 */
[----:B------:R-:W-:Y:S04]  /*3410*/  STL.64 [R1+0x298], R226 ;  /* 0x000298e201007387 */ /* 0x000fe80000100a00 */
[----:B------:R-:W-:Y:S04]  /*3420*/  STL.64 [R1+0x2a0], R228 ;  /* 0x0002a0e401007387 */ /* 0x000fe80000100a00 */
[----:B------:R-:W-:Y:S04]  /*3430*/  STL.64 [R1+0x2a8], R230 ;  /* 0x0002a8e601007387 */ /* 0x000fe80000100a00 */
[----:B------:R-:W-:Y:S04]  /*3440*/  STL.64 [R1+0x2b0], R232 ;  /* 0x0002b0e801007387 */ /* 0x000fe80000100a00 */
[----:B------:R-:W-:Y:S01]  /*3450*/  STL.64 [R1+0x2b8], R234 ;  /* 0x0002b8ea01007387 */ /* 0x000fe20000100a00 */
[----:B------:R-:W-:-:S02]  /*3460*/  WARPGROUP.DEPBAR.LE gsb0, 0x0 ;  /* 0x00008000000079c5 */ /* 0x000fc40000010000 */
[----:B------:R-:W-:Y:S01]  /*3470*/  WARPGROUP.ARRIVE ;  /* 0x00000000000079c5 */ /* 0x000fe20000000000 */
[----:B------:R0:W-:Y:S04]  /*3480*/  STL.64 [R1+0x180], R152 ;  /* 0x0001809801007387 */ /* 0x0001e80000100a00 */
[----:B------:R3:W-:Y:S01]  /*3490*/  STL.64 [R1+0x188], R154 ;  /* 0x0001889a01007387 */ /* 0x0007e20000100a00 */
[----:B------:R-:W-:Y:S03]  /*34a0*/  IGMMA.64x32x32.S8.S8 R88, gdesc[UR16], R88, gsb0 ;  /* 0x01200000105879f1 */ /* 0x000fe60008041058 */
[----:B------:R4:W-:Y:S04]  /*34b0*/  STL.64 [R1+0x190], R156 ;  /* 0x0001909c01007387 */ /* 0x0009e80000100a00 */
[----:B------:R1:W-:Y:S04]  /*34c0*/  STL.64 [R1+0x198], R158 ;  /* 0x0001989e01007387 */ /* 0x0003e80000100a00 */
[----:B------:R1:W-:Y:S04]  /*34d0*/  STL.64 [R1+0x1a0], R160 ;  /* 0x0001a0a001007387 */ /* 0x0003e80000100a00 */
[----:B------:R1:W-:Y:S04]  /*34e0*/  STL.64 [R1+0x1a8], R162 ;  /* 0x0001a8a201007387 */ /* 0x0003e80000100a00 */
[----:B------:R1:W-:Y:S04]  /*34f0*/  STL.64 [R1+0x1b0], R164 ;  /* 0x0001b0a401007387 */ /* 0x0003e80000100a00 */
[----:B------:R1:W-:Y:S04]  /*3500*/  STL.64 [R1+0x1b8], R166 ;  /* 0x0001b8a601007387 */ /* 0x0003e80000100a00 */
[----:B0-----:R-:W2:Y:S04]  /*3510*/  LDL.LU.64 R152, [R1+0x40] ;  /* 0x0000400001987983 */ /* 0x001ea80000300a00 */
[----:B---3--:R-:W2:Y:S04]  /*3520*/  LDL.LU.64 R154, [R1+0x48] ;  /* 0x00004800019a7983 */ /* 0x008ea80000300a00 */
[----:B----4-:R-:W2:Y:S01]  /*3530*/  LDL.LU.64 R156, [R1+0x50] ;  /* 0x00005000019c7983 */ /* 0x010ea20000300a00 */
[----:B------:R-:W-:-:S02]  /*3540*/  WARPGROUP.DEPBAR.LE gsb0, 0x0 ;  /* 0x00008000000079c5 */ /* 0x000fc40000010000 */
[----:B-----5:R-:W-:-:S06]  /*3550*/  WARPGROUP.ARRIVE ;  /* 0x00000000000079c5 */ /* 0x020fcc0000000000 */
[----:B------:R-:W-:Y:S01]  /*3560*/  IGMMA.64x32x32.S8.S8 R200, gdesc[UR20], R200, gsb0 ;  /* 0x0120000014c879f1 */ /* 0x000fe200080410c8 */
[----:B------:R0:W-:Y:S04]  /*3570*/  STL.64 [R1+0x80], R88 ;  /* 0x0000805801007387 */ /* 0x0001e80000100a00 */
[----:B------:R3:W-:Y:S04]  /*3580*/  STL.64 [R1+0x88], R90 ;  /* 0x0000885a01007387 */ /* 0x0007e80000100a00 */
[----:B------:R4:W-:Y:S04]  /*3590*/  STL.64 [R1+0x90], R92 ;  /* 0x0000905c01007387 */ /* 0x0009e80000100a00 */
[----:B------:R4:W-:Y:S04]  /*35a0*/  STL.64 [R1+0x98], R94 ;  /* 0x0000985e01007387 */ /* 0x0009e80000100a00 */
[----:B------:R4:W-:Y:S04]  /*35b0*/  STL.64 [R1+0xa0], R96 ;  /* 0x0000a06001007387 */ /* 0x0009e80000100a00 */
[----:B------:R4:W-:Y:S04]  /*35c0*/  STL.64 [R1+0xa8], R98 ;  /* 0x0000a86201007387 */ /* 0x0009e80000100a00 */
[----:B------:R4:W-:Y:S04]  /*35d0*/  STL.64 [R1+0xb0], R100 ;  /* 0x0000b06401007387 */ /* 0x0009e80000100a00 */
[----:B------:R4:W-:Y:S04]  /*35e0*/  STL.64 [R1+0xb8], R102 ;  /* 0x0000b86601007387 */ /* 0x0009e80000100a00 */
[----:B-1----:R-:W2:Y:S04]  /*35f0*/  LDL.LU.64 R158, [R1+0x58] ;  /* 0x00005800019e7983 */ /* 0x002ea80000300a00 */
[----:B------:R-:W2:Y:S04]  /*3600*/  LDL.LU.64 R160, [R1+0x60] ;  /* 0x0000600001a07983 */ /* 0x000ea80000300a00 */
[----:B------:R-:W2:Y:S04]  /*3610*/  LDL.LU.64 R162, [R1+0x68] ;  /* 0x0000680001a27983 */ /* 0x000ea80000300a00 */
[----:B------:R-:W2:Y:S04]  /*3620*/  LDL.LU.64 R164, [R1+0x70] ;  /* 0x0000700001a47983 */ /* 0x000ea80000300a00 */
[----:B------:R-:W2:Y:S01]  /*3630*/  LDL.LU.64 R166, [R1+0x78] ;  /* 0x0000780001a67983 */ /* 0x000ea20000300a00 */
[----:B------:R-:W-:Y:S01]  /*3640*/  UIADD3 UR30, UR6, 0x180, URZ ;  /* 0x00000180061e7890 */ /* 0x000fe2000fffe03f */
[----:B------:R-:W-:Y:S01]  /*3650*/  UMOV UR28, UR4 ;  /* 0x00000004001c7c82 */ /* 0x000fe20008000000 */
[----:B------:R-:W-:Y:S01]  /*3660*/  UMOV UR29, UR5 ;  /* 0x00000005001d7c82 */ /* 0x000fe20008000000 */
[----:B------:R-:W-:Y:S01]  /*3670*/  UMOV UR31, 0xc0000010 ;  /* 0xc0000010001f7882 */ /* 0x000fe20000000000 */
[----:B0-----:R-:W2:Y:S04]  /*3680*/  LDL.LU.64 R88, [R1+0x140] ;  /* 0x0001400001587983 */ /* 0x001ea80000300a00 */
[----:B---3--:R-:W3:Y:S01]  /*3690*/  LDL.LU.64 R90, [R1+0x148] ;  /* 0x00014800015a7983 */ /* 0x008ee20000300a00 */
[----:B------:R-:W-:-:S02]  /*36a0*/  WARPGROUP.DEPBAR.LE gsb0, 0x0 ;  /* 0x00008000000079c5 */ /* 0x000fc40000010000 */
[----:B------:R-:W-:Y:S01]  /*36b0*/  WARPGROUP.ARRIVE ;  /* 0x00000000000079c5 */ /* 0x000fe20000000000 */
[----:B----4-:R-:W3:Y:S04]  /*36c0*/  LDL.LU.64 R92, [R1+0x150] ;  /* 0x00015000015c7983 */ /* 0x010ee80000300a00 */
[----:B------:R-:W3:Y:S01]  /*36d0*/  LDL.LU.64 R94, [R1+0x158] ;  /* 0x00015800015e7983 */ /* 0x000ee20000300a00 */
[----:B------:R-:W-:Y:S03]  /*36e0*/  IGMMA.64x32x32.S8.S8 R136, gdesc[UR24], R136, gsb0 ;  /* 0x01200000188879f1 */ /* 0x000fe60008041088 */
[----:B------:R-:W3:Y:S04]  /*36f0*/  LDL.LU.64 R96, [R1+0x160] ;  /* 0x0001600001607983 */ /* 0x000ee80000300a00 */
[----:B------:R-:W3:Y:S04]  /*3700*/  LDL.LU.64 R98, [R1+0x168] ;  /* 0x0001680001627983 */ /* 0x000ee80000300a00 */
[----:B------:R-:W3:Y:S04]  /*3710*/  LDL.LU.64 R100, [R1+0x170] ;  /* 0x0001700001647983 */ /* 0x000ee80000300a00 */
[----:B------:R-:W3:Y:S01]  /*3720*/  LDL.LU.64 R102, [R1+0x178] ;  /* 0x0001780001667983 */ /* 0x000ee20000300a00 */
[----:B------:R-:W-:-:S02]  /*3730*/  WARPGROUP.DEPBAR.LE gsb0, 0x0 ;  /* 0x00008000000079c5 */ /* 0x000fc40000010000 */
[----:B------:R-:W-:-:S06]  /*3740*/  WARPGROUP.ARRIVE ;  /* 0x00000000000079c5 */ /* 0x000fcc0000000000 */
[----:B------:R-:W-:Y:S01]  /*3750*/  IGMMA.64x32x32.S8.S8 R72, gdesc[UR28], R72, gsb0 ;  /* 0x012000001c4879f1 */ /* 0x000fe20008041048 */
[----:B------:R-:W-:Y:S01]  /*3760*/  UIADD3 UR8, UR35, 0x100, URZ ;  /* 0x0000010023087890 */ /* 0x000fe2000fffe03f */
[----:B------:R-:W-:-:S06]  /*3770*/  UMOV UR29, 0xc0000010 ;  /* 0xc0000010001d7882 */ /* 0x000fcc0000000000 */
[----:B------:R-:W-:Y:S01]  /*3780*/  UMOV UR28, UR8 ;  /* 0x00000008001c7c82 */ /* 0x000fe20008000000 */
[----:B------:R-:W-:Y:S02]  /*3790*/  WARPGROUP.DEPBAR.LE gsb0, 0x0 ;  /* 0x00008000000079c5 */ /* 0x000fe40000010000 */
[----:B------:R-:W-:-:S06]  /*37a0*/  WARPGROUP.ARRIVE ;  /* 0x00000000000079c5 */ /* 0x000fcc0000000000 */
[----:B------:R-:W-:Y:S01]  /*37b0*/  IGMMA.64x32x32.S8.S8 R56, gdesc[UR28], R56, gsb0 ;  /* 0x012000001c3879f1 */ /* 0x000fe20008041038 */
[----:B------:R-:W-:Y:S01]  /*37c0*/  UMOV UR24, UR28 ;  /* 0x0000001c00187c82 */ /* 0x000fe20008000000 */
        /* <DEDUP_REMOVED lines=12> */
[----:B--2---:R-:W-:-:S06]  /*3890*/  WARPGROUP.ARRIVE ;  /* 0x00000000000079c5 */ /* 0x004fcc0000000000 */
[----:B------:R-:W-:Y:S01]  /*38a0*/  IGMMA.64x32x32.S8.S8 R152, gdesc[UR16], R152, gsb0 ;  /* 0x01200000109879f1 */ /* 0x000fe20008041098 */
[----:B------:R-:W-:Y:S01]  /*38b0*/  UMOV UR12, UR28 ;  /* 0x0000001c000c7c82 */ /* 0x000fe20008000000 */
[----:B------:R-:W-:Y:S01]  /*38c0*/  UMOV UR13, UR29 ;  /* 0x0000001d000d7c82 */ /* 0x000fe20008000000 */
[----:B------:R-:W-:Y:S04]  /*38d0*/  STL.64 [R1+0x420], R214 ;  /* 0x000420d601007387 */ /* 0x000fe80000100a00 */
[----:B------:R-:W-:Y:S04]  /*38e0*/  STL.64 [R1+0x418], R212 ;  /* 0x000418d401007387 */ /* 0x000fe80000100a00 */
[----:B------:R-:W-:Y:S04]  /*38f0*/  STL.64 [R1+0x410], R210 ;  /* 0x000410d201007387 */ /* 0x000fe80000100a00 */
[----:B------:R-:W-:Y:S04]  /*3900*/  STL.64 [R1+0x408], R208 ;  /* 0x000408d001007387 */ /* 0x000fe80000100a00 */
[----:B------:R-:W-:Y:S01]  /*3910*/  STL.64 [R1+0x400], R206 ;  /* 0x000400ce01007387 */ /* 0x000fe20000100a00 */
[----:B------:R-:W-:-:S02]  /*3920*/  WARPGROUP.DEPBAR.LE gsb0, 0x0 ;  /* 0x00008000000079c5 */ /* 0x000fc40000010000 */
[----:B---3--:R-:W-:-:S06]  /*3930*/  WARPGROUP.ARRIVE ;  /* 0x00000000000079c5 */ /* 0x008fcc0000000000 */
[----:B------:R-:W-:Y:S01]  /*3940*/  IGMMA.64x32x32.S8.S8 R88, gdesc[UR12], R88, gsb0 ;  /* 0x012000000c5879f1 */ /* 0x000fe20008041058 */
[----:B------:R-:W-:Y:S04]  /*3950*/  STL.64 [R1+0x3f8], R204 ;  /* 0x0003f8cc01007387 */ /* 0x000fe80000100a00 */
        /* <DEDUP_REMOVED lines=22> */
[----:B------:R-:W-:Y:S01]  /*3ac0*/  STL.64 [R1+0x60], R160 ;  /* 0x000060a001007387 */ /* 0x000fe20000100a00 */
[----:B------:R-:W-:-:S03]  /*3ad0*/  WARPGROUP.DEPBAR.LE gsb0, 0x0 ;  /* 0x00008000000079c5 */ /* 0x000fc60000010000 */
[----:B------:R-:W-:Y:S04]  /*3ae0*/  STL.64 [R1+0x68], R162 ;  /* 0x000068a201007387 */ /* 0x000fe80000100a00 */
[----:B------:R-:W-:Y:S04]  /*3af0*/  STL.64 [R1+0x70], R164 ;  /* 0x000070a401007387 */ /* 0x000fe80000100a00 */
[----:B------:R-:W-:Y:S04]  /*3b00*/  STL.64 [R1+0x78], R166 ;  /* 0x000078a601007387 */ /* 0x000fe80000100a00 */
        /* <DEDUP_REMOVED lines=8> */
[----:B0-----:R-:W4:Y:S04]  /*3b90*/  LDL.LU.64 R88, [R1+0x240] ;  /* 0x0002400001587983 */ /* 0x001f280000300a00 */
[----:B-1----:R-:W4:Y:S04]  /*3ba0*/  LDL.LU.64 R90, [R1+0x248] ;  /* 0x00024800015a7983 */ /* 0x002f280000300a00 */
[----:B--2---:R-:W2:Y:S04]  /*3bb0*/  LDL.LU.64 R92, [R1+0x250] ;  /* 0x00025000015c7983 */ /* 0x004ea80000300a00 */
[----:B---3--:R-:W2:Y:S04]  /*3bc0*/  LDL.LU.64 R94, [R1+0x258] ;  /* 0x00025800015e7983 */ /* 0x008ea80000300a00 */
[----:B----4-:R-:W2:Y:S04]  /*3bd0*/  LDL.LU.64 R96, [R1+0x260] ;  /* 0x0002600001607983 */ /* 0x010ea80000300a00 */
[----:B------:R-:W2:Y:S04]  /*3be0*/  LDL.LU.64 R98, [R1+0x268] ;  /* 0x0002680001627983 */ /* 0x000ea80000300a00 */
[----:B------:R-:W2:Y:S04]  /*3bf0*/  LDL.LU.64 R100, [R1+0x270] ;  /* 0x0002700001647983 */ /* 0x000ea80000300a00 */
[----:B------:R-:W2:Y:S04]  /*3c00*/  LDL.LU.64 R102, [R1+0x278] ;  /* 0x0002780001667983 */ /* 0x000ea80000300a00 */
[----:B------:R-:W3:Y:S04]  /*3c10*/  LDL.LU.64 R152, [R1+0x340] ;  /* 0x0003400001987983 */ /* 0x000ee80000300a00 */
[----:B------:R-:W3:Y:S04]  /*3c20*/  LDL.LU.64 R154, [R1+0x348] ;  /* 0x00034800019a7983 */ /* 0x000ee80000300a00 */
[----:B------:R-:W3:Y:S04]  /*3c30*/  LDL.LU.64 R156, [R1+0x350] ;  /* 0x00035000019c7983 */ /* 0x000ee80000300a00 */
[----:B------:R-:W3:Y:S04]  /*3c40*/  LDL.LU.64 R158, [R1+0x358] ;  /* 0x00035800019e7983 */ /* 0x000ee80000300a00 */
[----:B------:R-:W3:Y:S04]  /*3c50*/  LDL.LU.64 R160, [R1+0x360] ;  /* 0x0003600001a07983 */ /* 0x000ee80000300a00 */
[----:B------:R-:W3:Y:S04]  /*3c60*/  LDL.LU.64 R162, [R1+0x368] ;  /* 0x0003680001a27983 */ /* 0x000ee80000300a00 */
[----:B------:R-:W3:Y:S04]  /*3c70*/  LDL.LU.64 R164, [R1+0x370] ;  /* 0x0003700001a47983 */ /* 0x000ee80000300a00 */
[----:B------:R-:W3:Y:S04]  /*3c80*/  LDL.LU.64 R166, [R1+0x378] ;  /* 0x0003780001a67983 */ /* 0x000ee80000300a00 */
[----:B------:R-:W4:Y:S04]  /*3c90*/  LDL.LU.64 R220, [R1+0x300] ;  /* 0x0003000001dc7983 */ /* 0x000f280000300a00 */
        /* <DEDUP_REMOVED lines=22> */
[----:B------:R-:W4:Y:S01]  /*3e00*/  LDL.LU.64 R150, [R1+0x138] ;  /* 0x0001380001967983 */ /* 0x000f220000300a00 */
[----:B------:R-:W-:Y:S01]  /*3e10*/  UMOV UR8, UR28 ;  /* 0x0000001c00087c82 */ /* 0x000fe20008000000 */
[----:B------:R-:W-:-:S02]  /*3e20*/  UMOV UR9, UR29 ;  /* 0x0000001d00097c82 */ /* 0x000fc40008000000 */
[----:B------:R-:W4:Y:S04]  /*3e30*/  LDL.LU.64 R72, [R1] ;  /* 0x0000000001487983 */ /* 0x000f280000300a00 */
        /* <DEDUP_REMOVED lines=8> */
[----:B------:R-:W-:Y:S01]  /*3ec0*/  UMOV UR5, UR29 ;  /* 0x0000001d00057c82 */ /* 0x000fe20008000000 */
[----:B------:R-:W-:Y:S01]  /*3ed0*/  UIADD3 UR12, UR35, 0x200, URZ ;  /* 0x00000200230c7890 */ /* 0x000fe2000fffe03f */
[----:B--2---:R-:W-:-:S06]  /*3ee0*/  WARPGROUP.ARRIVE ;  /* 0x00000000000079c5 */ /* 0x004fcc0000000000 */
[----:B------:R-:W-:Y:S03]  /*3ef0*/  IGMMA.64x32x32.S8.S8 R88, gdesc[UR8], R88, gsb0 ;  /* 0x01200000085879f1 */ /* 0x000fe60008041058 */
[----:B------:R-:W-:Y:S02]  /*3f00*/  WARPGROUP.DEPBAR.LE gsb0, 0x0 ;  /* 0x00008000000079c5 */ /* 0x000fe40000010000 */
[----:B---3--:R-:W-:-:S06]  /*3f10*/  WARPGROUP.ARRIVE ;  /* 0x00000000000079c5 */ /* 0x008fcc0000000000 */
[----:B------:R-:W-:Y:S01]  /*3f20*/  IGMMA.64x32x32.S8.S8 R152, gdesc[UR4], R152, gsb0 ;  /* 0x01200000049879f1 */ /* 0x000fe20008041098 */
[----:B------:R-:W-:Y:S01]  /*3f30*/  UMOV UR4, UR12 ;  /* 0x0000000c00047c82 */ /* 0x000fe20008000000 */
[----:B------:R-:W-:Y:S01]  /*3f40*/  UMOV UR5, 0xc0000010 ;  /* 0xc000001000057882 */ /* 0x000fe20000000000 */
[----:B------:R-:W-:Y:S02]  /*3f50*/  WARPGROUP.DEPBAR.LE gsb0, 0x0 ;  /* 0x00008000000079c5 */ /* 0x000fe40000010000 */
[----:B----4-:R-:W-:-:S06]  /*3f60*/  WARPGROUP.ARRIVE ;  /* 0x00000000000079c5 */ /* 0x010fcc0000000000 */
        /* <DEDUP_REMOVED lines=21> */
[----:B0-----:R-:W2:Y:S04]  /*40c0*/  LDL.LU.64 R102, [R1+0x550] ;  /* 0x0005500001667983 */ /* 0x001ea80000300a00 */
[----:B------:R-:W2:Y:S04]  /*40d0*/  LDL.LU.64 R100, [R1+0x548] ;  /* 0x0005480001647983 */ /* 0x000ea80000300a00 */
[----:B------:R-:W2:Y:S04]  /*40e0*/  LDL.LU.64 R98, [R1+0x540] ;  /* 0x0005400001627983 */ /* 0x000ea80000300a00 */
[----:B------:R-:W2:Y:S04]  /*40f0*/  LDL.LU.64 R96, [R1+0x538] ;  /* 0x0005380001607983 */ /* 0x000ea80000300a00 */
[----:B------:R-:W2:Y:S01]  /*4100*/  LDL.LU.64 R94, [R1+0x530] ;  /* 0x00053000015e7983 */ /* 0x000ea20000300a00 */
[----:B------:R-:W-:-:S02]  /*4110*/  WARPGROUP.DEPBAR.LE gsb0, 0x0 ;  /* 0x00008000000079c5 */ /* 0x000fc40000010000 */
[----:B------:R-:W-:Y:S01]  /*4120*/  WARPGROUP.ARRIVE ;  /* 0x00000000000079c5 */ /* 0x000fe20000000000 */
[----:B------:R-:W2:Y:S04]  /*4130*/  LDL.LU.64 R92, [R1+0x528] ;  /* 0x00052800015c7983 */ /* 0x000ea80000300a00 */
[----:B------:R-:W2:Y:S01]  /*4140*/  LDL.LU.64 R90, [R1+0x520] ;  /* 0x00052000015a7983 */ /* 0x000ea20000300a00 */
[----:B------:R-:W-:Y:S03]  /*4150*/  IGMMA.64x32x32.S8.S8 R72, gdesc[UR16], R72, gsb0 ;  /* 0x01200000104879f1 */ /* 0x000fe60008041048 */
[----:B------:R-:W2:Y:S01]  /*4160*/  LDL.LU.64 R88, [R1+0x518] ;  /* 0x0005180001587983 */ /* 0x000ea20000300a00 */
[----:B------:R-:W-:Y:S01]  /*4170*/  UMOV UR20, UR4 ;  /* 0x0000000400147c82 */ /* 0x000fe20008000000 */
[----:B------:R-:W-:-:S02]  /*4180*/  UMOV UR21, UR5 ;  /* 0x0000000500157c82 */ /* 0x000fc40008000000 */
[----:B------:R-:W-:Y:S04]  /*4190*/  STL.64 [R1+0x340], R152 ;  /* 0x0003409801007387 */ /* 0x000fe80000100a00 */
        /* <DEDUP_REMOVED lines=8> */
[----:B------:R-:W-:Y:S01]  /*4220*/  IGMMA.64x32x32.S8.S8 R168, gdesc[UR20], R168, gsb0 ;  /* 0x0120000014a879f1 */ /* 0x000fe200080410a8 */
        /* <DEDUP_REMOVED lines=9> */
[----:B------:R-:W-:Y:S01]  /*42c0*/  UMOV UR24, UR4 ;  /* 0x0000000400187c82 */ /* 0x000fe20008000000 */
[----:B------:R-:W-:Y:S01]  /*42d0*/  UMOV UR25, UR5 ;  /* 0x0000000500197c82 */ /* 0x000fe20008000000 */
[----:B------:R-:W-:-:S02]  /*42e0*/  WARPGROUP.DEPBAR.LE gsb0, 0x0 ;  /* 0x00008000000079c5 */ /* 0x000fc40000010000 */
[----:B------:R-:W-:-:S06]  /*42f0*/  WARPGROUP.ARRIVE ;  /* 0x00000000000079c5 */ /* 0x000fcc0000000000 */
[----:B------:R-:W-:Y:S01]  /*4300*/  IGMMA.64x32x32.S8.S8 R104, gdesc[UR24], R104, gsb0 ;  /* 0x01200000186879f1 */ /* 0x000fe20008041068 */
[----:B------:R-:W-:Y:S04]  /*4310*/  STL.64 [R1+0x300], R220 ;  /* 0x000300dc01007387 */ /* 0x000fe80000100a00 */
[----:B------:R-:W-:Y:S04]  /*4320*/  STL.64 [R1+0x308], R222 ;  /* 0x000308de01007387 */ /* 0x000fe80000100a00 */
[----:B------:R-:W-:Y:S04]  /*4330*/  STL.64 [R1+0x310], R224 ;  /* 0x000310e001007387 */ /* 0x000fe80000100a00 */
[----:B------:R-:W-:Y:S04]  /*4340*/  STL.64 [R1+0x318], R226 ;  /* 0x000318e201007387 */ /* 0x000fe80000100a00 */
[----:B------:R-:W-:Y:S04]  /*4350*/  STL.64 [R1+0x320], R228 ;  /* 0x000320e401007387 */ /* 0x000fe80000100a00 */
[----:B------:R0:W-:Y:S04]  /*4360*/  STL.64 [R1+0x328], R230 ;  /* 0x000328e601007387 */ /* 0x0001e80000100a00 */
[----:B------:R-:W-:Y:S04]  /*4370*/  STL.64 [R1+0x330], R232 ;  /* 0x000330e801007387 */ /* 0x000fe80000100a00 */
[----:B------:R-:W-:Y:S04]  /*4380*/  STL.64 [R1+0x338], R234 ;  /* 0x000338ea01007387 */ /* 0x000fe80000100a00 */
[----:B0-----:R-:W4:Y:S04]  /*4390*/  LDL.LU.64 R230, [R1+0x4d0] ;  /* 0x0004d00001e67983 */ /* 0x001f280000300a00 */
[----:B------:R-:W4:Y:S04]  /*43a0*/  LDL.LU.64 R228, [R1+0x4c8] ;  /* 0x0004c80001e47983 */ /* 0x000f280000300a00 */
[----:B------:R-:W4:Y:S04]  /*43b0*/  LDL.LU.64 R226, [R1+0x4c0] ;  /* 0x0004c00001e27983 */ /* 0x000f280000300a00 */
[----:B------:R-:W4:Y:S04]  /*43c0*/  LDL.LU.64 R224, [R1+0x4b8] ;  /* 0x0004b80001e07983 */ /* 0x000f280000300a00 */
[----:B------:R-:W4:Y:S04]  /*43d0*/  LDL.LU.64 R222, [R1+0x4b0] ;  /* 0x0004b00001de7983 */ /* 0x000f280000300a00 */
[----:B------:R-:W4:Y:S01]  /*43e0*/  LDL.LU.64 R220, [R1+0x4a8] ;  /* 0x0004a80001dc7983 */ /* 0x000f220000300a00 */
[----:B------:R-:W-:Y:S01]  /*43f0*/  UMOV UR28, UR4 ;  /* 0x00000004001c7c82 */ /* 0x000fe20008000000 */
[----:B------:R-:W-:Y:S01]  /*4400*/  UMOV UR29, UR5 ;  /* 0x00000005001d7c82 */ /* 0x000fe20008000000 */
[----:B------:R-:W-:-:S02]  /*4410*/  WARPGROUP.DEPBAR.LE gsb0, 0x0 ;  /* 0x00008000000079c5 */ /* 0x000fc40000010000 */
[----:B------:R-:W-:Y:S01]  /*4420*/  WARPGROUP.ARRIVE ;  /* 0x00000000000079c5 */ /* 0x000fe20000000000 */
        /* <DEDUP_REMOVED lines=17> */
[----:B------:R0:W-:Y:S04]  /*4540*/  STL.64 [R1], R72 ;  /* 0x0000004801007387 */ /* 0x0001e80000100a00 */
        /* <DEDUP_REMOVED lines=9> */
[----:B------:R-:W4:Y:S04]  /*45e0*/  LDL.LU.64 R76, [R1+0xd0] ;  /* 0x0000d000014c7983 */ /* 0x000f280000300a00 */
[----:B------:R-:W4:Y:S04]  /*45f0*/  LDL.LU.64 R78, [R1+0xd8] ;  /* 0x0000d800014e7983 */ /* 0x000f280000300a00 */
[----:B------:R-:W4:Y:S04]  /*4600*/  LDL.LU.64 R80, [R1+0xe0] ;  /* 0x0000e00001507983 */ /* 0x000f280000300a00 */
[----:B------:R-:W4:Y:S04]  /*4610*/  LDL.LU.64 R82, [R1+0xe8] ;  /* 0x0000e80001527983 */ /* 0x000f280000300a00 */
[----:B------:R-:W4:Y:S04]  /*4620*/  LDL.LU.64 R84, [R1+0xf0] ;  /* 0x0000f00001547983 */ /* 0x000f280000300a00 */
[----:B------:R-:W4:Y:S01]  /*4630*/  LDL.LU.64 R86, [R1+0xf8] ;  /* 0x0000f80001567983 */ /* 0x000f220000300a00 */
[----:B------:R-:W-:Y:S01]  /*4640*/  UIADD3 UR35, UR35, 0x300, URZ ;  /* 0x0000030023237890 */ /* 0x000fe2000fffe03f */
[----:B------:R-:W-:-:S02]  /*4650*/  WARPGROUP.DEPBAR.LE gsb0, 0x0 ;  /* 0x00008000000079c5 */ /* 0x000fc40000010000 */
[----:B------:R-:W-:Y:S01]  /*4660*/  WARPGROUP.ARRIVE ;  /* 0x00000000000079c5 */ /* 0x000fe20000000000 */
[----:B------:R-:W-:Y:S01]  /*4670*/  UMOV UR29, 0xc0000010 ;  /* 0xc0000010001d7882 */ /* 0x000fe20000000000 */
[----:B------:R-:W4:Y:S02]  /*4680*/  LDL.LU.64 R136, [R1+0x1c0] ;  /* 0x0001c00001887983 */ /* 0x000f240000300a00 */
[----:B------:R-:W-:Y:S02]  /*4690*/  UMOV UR28, UR35 ;  /* 0x00000023001c7c82 */ /* 0x000fe40008000000 */
[----:B------:R-:W-:Y:S01]  /*46a0*/  IGMMA.64x32x32.S8.S8 R24, gdesc[UR28], R24, gsb0 ;  /* 0x012000001c1879f1 */ /* 0x000fe20008041018 */
        /* <DEDUP_REMOVED lines=17> */
[----:B------:R-:W-:-:S02]  /*47c0*/  WARPGROUP.DEPBAR.LE gsb0, 0x0 ;  /* 0x00008000000079c5 */ /* 0x000fc40000010000 */
[----:B--2---:R-:W-:-:S06]  /*47d0*/  WARPGROUP.ARRIVE ;  /* 0x00000000000079c5 */ /* 0x004fcc0000000000 */
[----:B------:R-:W-:Y:S01]  /*47e0*/  IGMMA.64x32x32.S8.S8 R88, gdesc[UR24], R88, gsb0 ;  /* 0x01200000185879f1 */ /* 0x000fe20008041058 */
[----:B------:R-:W-:Y:S01]  /*47f0*/  UMOV UR20, UR28 ;  /* 0x0000001c00147c82 */ /* 0x000fe20008000000 */
[----:B------:R-:W-:Y:S01]  /*4800*/  UMOV UR21, UR29 ;  /* 0x0000001d00157c82 */ /* 0x000fe20008000000 */
[----:B------:R-:W-:Y:S02]  /*4810*/  WARPGROUP.DEPBAR.LE gsb0, 0x0 ;  /* 0x00008000000079c5 */ /* 0x000fe40000010000 */
[----:B---3--:R-:W-:-:S06]  /*4820*/  WARPGROUP.ARRIVE ;  /* 0x00000000000079c5 */ /* 0x008fcc0000000000 */
[----:B------:R-:W-:Y:S01]  /*4830*/  IGMMA.64x32x32.S8.S8 R152, gdesc[UR20], R152, gsb0 ;  /* 0x01200000149879f1 */ /* 0x000fe20008041098 */
[----:B------:R-:W-:Y:S01]  /*4840*/  UMOV UR16, UR28 ;  /* 0x0000001c00107c82 */ /* 0x000fe20008000000 */
[----:B------:R-:W-:Y:S01]  /*4850*/  UMOV UR17, UR29 ;  /* 0x0000001d00117c82 */ /* 0x000fe20008000000 */
        /* <DEDUP_REMOVED lines=23> */
[----:B------:R-:W-:Y:S04]  /*49d0*/  STL.64 [R1+0xe8], R82 ;  /* 0x0000e85201007387 */ /* 0x000fe80000100a00 */
[----:B------:R-:W-:Y:S04]  /*49e0*/  STL.64 [R1+0xf0], R84 ;  /* 0x0000f05401007387 */ /* 0x000fe80000100a00 */
[----:B------:R0:W-:Y:S04]  /*49f0*/  STL.64 [R1+0xf8], R86 ;  /* 0x0000f85601007387 */ /* 0x0001e80000100a00 */
[----:B0-----:R0:W5:Y:S04]  /*4a00*/  LDL.LU.64 R86, [R1+0x4a0] ;  /* 0x0004a00001567983 */ /* 0x0011680000300a00 */
[----:B------:R0:W5:Y:S04]  /*4a10*/  LDL.LU.64 R84, [R1+0x498] ;  /* 0x0004980001547983 */ /* 0x0001680000300a00 */
[----:B------:R0:W5:Y:S04]  /*4a20*/  LDL.LU.64 R82, [R1+0x490] ;  /* 0x0004900001527983 */ /* 0x0001680000300a00 */
[----:B------:R0:W5:Y:S04]  /*4a30*/  LDL.LU.64 R80, [R1+0x488] ;  /* 0x0004880001507983 */ /* 0x0001680000300a00 */
[----:B------:R0:W5:Y:S04]  /*4a40*/  LDL.LU.64 R78, [R1+0x480] ;  /* 0x00048000014e7983 */ /* 0x0001680000300a00 */
[----:B------:R0:W5:Y:S04]  /*4a50*/  LDL.LU.64 R76, [R1+0x478] ;  /* 0x00047800014c7983 */ /* 0x0001680000300a00 */
[----:B------:R0:W5:Y:S04]  /*4a60*/  LDL.LU.64 R74, [R1+0x470] ;  /* 0x00047000014a7983 */ /* 0x0001680000300a00 */
[----:B------:R0:W5:Y:S04]  /*4a70*/  LDL.LU.64 R72, [R1+0x468] ;  /* 0x0004680001487983 */ /* 0x0001680000300a00 */
[----:B------:R-:W-:Y:S04]  /*4a80*/  STL.64 [R1+0x1c0], R136 ;  /* 0x0001c08801007387 */ /* 0x000fe80000100a00 */
[----:B------:R-:W-:Y:S04]  /*4a90*/  STL.64 [R1+0x1c8], R138 ;  /* 0x0001c88a01007387 */ /* 0x000fe80000100a00 */
[----:B------:R-:W-:Y:S04]  /*4aa0*/  STL.64 [R1+0x1d0], R140 ;  /* 0x0001d08c01007387 */ /* 0x000fe80000100a00 */
[----:B------:R-:W-:Y:S04]  /*4ab0*/  STL.64 [R1+0x1d8], R142 ;  /* 0x0001d88e01007387 */ /* 0x000fe80000100a00 */
[----:B------:R-:W-:Y:S04]  /*4ac0*/  STL.64 [R1+0x1e0], R144 ;  /* 0x0001e09001007387 */ /* 0x000fe80000100a00 */
[----:B------:R-:W-:Y:S04]  /*4ad0*/  STL.64 [R1+0x1e8], R146 ;  /* 0x0001e89201007387 */ /* 0x000fe80000100a00 */
[----:B------:R-:W-:Y:S04]  /*4ae0*/  STL.64 [R1+0x1f0], R148 ;  /* 0x0001f09401007387 */ /* 0x000fe80000100a00 */
[----:B------:R1:W-:Y:S01]  /*4af0*/  STL.64 [R1+0x1f8], R150 ;  /* 0x0001f89601007387 */ /* 0x0003e20000100a00 */
[----:B------:R-:W-:-:S03]  /*4b00*/  WARPGROUP.DEPBAR.LE gsb0, 0x0 ;  /* 0x00008000000079c5 */ /* 0x000fc60000010000 */
[----:B-1----:R0:W5:Y:S04]  /*4b10*/  LDL.LU.64 R150, [R1+0x460] ;  /* 0x0004600001967983 */ /* 0x0021680000300a00 */
        /* <DEDUP_REMOVED lines=15> */
[----:B-1----:R0:W5:Y:S04]  /*4c10*/  LDL.LU.64 R214, [R1+0x420] ;  /* 0x0004200001d67983 */ /* 0x0021680000300a00 */
        /* <DEDUP_REMOVED lines=8> */
[----:B------:R-:W-:Y:S01]  /*4ca0*/  BPT.TRAP 0x1 ;  /* 0x000000040000795c */ /* 0x000fe20000300000 */
.L_x_28:
[----:B------:R-:W2:Y:S04]  /*4cb0*/  LDL R5, [R1+0x3cc] ;  /* 0x0003cc0001057983 */ /* 0x000ea80000100800 */
[----:B------:R-:W3:Y:S01]  /*4cc0*/  LDL R6, [R1+0x3d0] ;  /* 0x0003d00001067983 */ /* 0x000ee20000100800 */
[----:B------:R-:W-:Y:S01]  /*4cd0*/  UISETP.GT.U32.AND UP0, UPT, UR36, 0x1, UPT ;  /* 0x000000012400788c */ /* 0x000fe2000bf04070 */
[----:B--2---:R-:W-:-:S13]  /*4ce0*/  ISETP.NE.AND P1, PT, R5, RZ, PT ;  /* 0x000000ff0500720c */ /* 0x004fda0003f25270 */
[----:B------:R-:W-:-:S04]  /*4cf0*/  @P1 IMAD R5, R2, 0x8, R0 ;  /* 0x0000000802051824 */ /* 0x000fc800078e0200 */
[----:B------:R-:W-:-:S05]  /*4d00*/  @P1 VIADD R5, R5, 0x48 ;  /* 0x0000004805051836 */ /* 0x000fca0000000000 */
[----:B---3--:R-:W-:-:S04]  /*4d10*/  @P1 PRMT R5, R6, 0x654, R5 ;  /* 0x0000065406051816 */ /* 0x008fc80000000005 */
[----:B------:R1:W-:Y:S01]  /*4d20*/  @P1 SYNCS.ARRIVE.TRANS64.RED.A1T0 RZ, [R5+URZ], RZ ;  /* 0x000000ff05ff19a7 */ /* 0x0003e2000810043f */
[----:B------:R-:W-:-:S13]  /*4d30*/  PLOP3.LUT P1, PT, PT, PT, UP0, 0x80, 0x0 ;  /* 0x000000000000781c */ /* 0x000fda0003f2f008 */
[----:B-1----:R-:W-:Y:S05]  /*4d40*/  @P1 BRA `(.L_x_29) ;  /* 0x0000000000041947 */ /* 0x002fea0003800000 */
[----:B------:R-:W-:Y:S01]  /*4d50*/  BPT.TRAP 0x1 ;  /* 0x000000040000795c */ /* 0x000fe20000300000 */
.L_x_29:
[----:B------:R-:W-:Y:S01]  /*4d60*/  UIADD3 UR34, UR34, 0x1, URZ ;  /* 0x0000000122227890 */ /* 0x000fe2000fffe03f */
[----:B------:R-:W-:Y:S01]  /*4d70*/  ISETP.GT.AND P2, PT, R4, 0x1, PT ;  /* 0x000000010400780c */ /* 0x000fe20003f44270 */
[----:B------:R-:W-:Y:S02]  /*4d80*/  VIADD R2, R2, 0x1 ;  /* 0x0000000102027836 */ /* 0x000fe40000000000 */
[----:B------:R-:W-:Y:S01]  /*4d90*/  UISETP.NE.AND UP0, UPT, UR34, 0x9, UPT ;  /* 0x000000092200788c */ /* 0x000fe2000bf05270 */
[----:B------:R-:W-:Y:S02]  /*4da0*/  VIADD R4, R4, 0xffffffff ;  /* 0xffffffff04047836 */ /* 0x000fe40000000000 */
[C---:B------:R-:W-:Y:S01]  /*4db0*/  ISETP.NE.AND P1, PT, R2.reuse, 0x9, PT ;  /* 0x000000090200780c */ /* 0x040fe20003f25270 */
[----:B------:R-:W-:Y:S02]  /*4dc0*/  USEL UR4, URZ, 0x1, UP0 ;  /* 0x000000013f047887 */ /* 0x000fe40008000000 */
[----:B------:R-:W-:Y:S01]  /*4dd0*/  USEL UR34, UR34, URZ, UP0 ;  /* 0x0000003f22227287 */ /* 0x000fe20008000000 */
[----:B------:R-:W-:-:S03]  /*4de0*/  SEL R2, R2, RZ, P1 ;  /* 0x000000ff02027207 */ /* 0x000fc60000800000 */
[----:B------:R-:W-:Y:S01]  /*4df0*/  LOP3.LUT R3, R3, UR4, RZ, 0x3c, !PT ;  /* 0x0000000403037c12 */ /* 0x000fe2000f8e3cff */
[----:B------:R-:W-:Y:S07]  /*4e00*/  @P2 BRA `(.L_x_30) ;  /* 0xffffffdc007c2947 */ /* 0x000fee000383ffff */
.L_x_23:
[----:B0-2---:R-:W0:Y:S02]  /*4e10*/  LDC R2, c[0x0][0x28c] ;  /* 0x0000a300ff027b82 */ /* 0x005e240000000800 */
[----:B0-----:R-:W-:-:S13]  /*4e20*/  ISETP.GE.AND P1, PT, R2, 0x1, PT ;  /* 0x000000010200780c */ /* 0x001fda0003f26270 */
[----:B------:R-:W-:Y:S05]  /*4e30*/  @!P1 BRA `(.L_x_31) ;  /* 0x00000000005c9947 */ /* 0x000fea0003800000 */
[----:B------:R-:W-:Y:S05]  /*4e40*/  @!P0 BRA `(.L_x_32) ;  /* 0x0000000000048947 */ /* 0x000fea0003800000 */
[----:B------:R-:W-:Y:S01]  /*4e50*/  BPT.TRAP 0x1 ;  /* 0x000000040000795c */ /* 0x000fe20000300000 */
.L_x_32:
[----:B------:R-:W2:Y:S01]  /*4e60*/  LDL R2, [R1+0x3cc] ;  /* 0x0003cc0001027983 */ /* 0x000ea20000100800 */
[----:B------:R-:W-:Y:S01]  /*4e70*/  BSSY B0, `(.L_x_33) ;  /* 0x000000f000007945 */ /* 0x000fe20003800000 */
[----:B--2---:R-:W-:-:S13]  /*4e80*/  ISETP.NE.AND P0, PT, R2, RZ, PT ;  /* 0x000000ff0200720c */ /* 0x004fda0003f05270 */
[----:B------:R-:W-:Y:S05]  /*4e90*/  @!P0 BRA `(.L_x_34) ;  /* 0x0000000000308947 */ /* 0x000fea0003800000 */
[----:B------:R-:W2:Y:S01]  /*4ea0*/  LDL R3, [R1+0x3d0] ;  /* 0x0003d00001037983 */ /* 0x000ea20000100800 */
[----:B------:R-:W-:-:S04]  /*4eb0*/  UISETP.LT.AND UP0, UPT, UR46, 0x1, UPT ;  /* 0x000000012e00788c */ /* 0x000fc8000bf01270 */
[----:B------:R-:W-:-:S04]  /*4ec0*/  USEL UR6, UR46, 0x1, UP0 ;  /* 0x000000012e067887 */ /* 0x000fc80008000000 */
[----:B------:R-:W-:-:S04]  /*4ed0*/  UIADD3 UR6, UR44, UR46, -UR6 ;  /* 0x0000002e2c067290 */ /* 0x000fc8000fffe806 */
[----:B------:R-:W-:-:S04]  /*4ee0*/  UIMAD.WIDE.U32 UR4, UR6, 0x38e38e39, URZ ;  /* 0x38e38e39060478a5 */ /* 0x000fc8000f8e003f */
[----:B------:R-:W-:-:S04]  /*4ef0*/  USHF.R.U32.HI UR4, URZ, 0x1, UR5 ;  /* 0x000000013f047899 */ /* 0x000fc80008011605 */
[----:B------:R-:W-:-:S06]  /*4f00*/  UIMAD UR6, UR4, -0x9, UR6 ;  /* 0xfffffff7040678a4 */ /* 0x000fcc000f8e0206 */
[----:B------:R-:W-:-:S04]  /*4f10*/  IMAD.U32 R2, RZ, RZ, UR6 ;  /* 0x00000006ff027e24 */ /* 0x000fc8000f8e00ff */
[----:B------:R-:W-:-:S04]  /*4f20*/  IMAD R0, R2, 0x8, R0 ;  /* 0x0000000802007824 */ /* 0x000fc800078e0200 */
[----:B------:R-:W-:-:S05]  /*4f30*/  VIADD R0, R0, 0x48 ;  /* 0x0000004800007836 */ /* 0x000fca0000000000 */
[----:B--2---:R-:W-:-:S04]  /*4f40*/  PRMT R0, R3, 0x654, R0 ;  /* 0x0000065403007816 */ /* 0x004fc80000000000 */
[----:B------:R0:W-:Y:S03]  /*4f50*/  SYNCS.ARRIVE.TRANS64.RED.A1T0 RZ, [R0+URZ], RZ ;  /* 0x000000ff00ff79a7 */ /* 0x0001e6000810043f */
.L_x_34:
[----:B------:R-:W-:Y:S05]  /*4f60*/  BSYNC B0 ;  /* 0x0000000000007941 */ /* 0x000fea0003800000 */
.L_x_33:
[----:B------:R-:W-:-:S06]  /*4f70*/  UISETP.GT.U32.AND UP0, UPT, UR36, 0x1, UPT ;  /* 0x000000012400788c */ /* 0x000fcc000bf04070 */
[----:B------:R-:W-:-:S13]  /*4f80*/  PLOP3.LUT P0, PT, PT, PT, UP0, 0x80, 0x0 ;  /* 0x000000000000781c */ /* 0x000fda0003f0f008 */
[----:B------:R-:W-:Y:S05]  /*4f90*/  @P0 BRA `(.L_x_31) ;  /* 0x0000000000040947 */ /* 0x000fea0003800000 */
[----:B------:R-:W-:Y:S01]  /*4fa0*/  BPT.TRAP 0x1 ;  /* 0x000000040000795c */ /* 0x000fe20000300000 */
.L_x_31:
[----:B-1----:R-:W1:Y:S01]  /*4fb0*/  S2R R6, SR_TID.X ;  /* 0x0000000000067919 */ /* 0x002e620000002100 */
[----:B------:R-:W-:Y:S01]  /*4fc0*/  UIMAD UR48, UR48, 0xe0, URZ ;  /* 0x000000e0303078a4 */ /* 0x000fe2000f8e023f */
[----:B------:R-:W-:Y:S01]  /*4fd0*/  IMAD.MOV.U32 R7, RZ, RZ, -0x2 ;  /* 0xfffffffeff077424 */ /* 0x000fe200078e00ff */
[----:B------:R-:W-:Y:S02]  /*4fe0*/  UIMAD.WIDE UR6, UR49, 0x200, URZ ;  /* 0x00000200310678a5 */ /* 0x000fe4000f8e023f */
[----:B------:R-:W-:Y:S02]  /*4ff0*/  USHF.R.S32.HI UR10, URZ, 0x1f, UR47 ;  /* 0x0000001f3f0a7899 */ /* 0x000fe4000801142f */
[----:B------:R-:W-:Y:S01]  /*5000*/  IMAD.U32 R20, RZ, RZ, UR48 ;  /* 0x00000030ff147e24 */ /* 0x000fe2000f8e00ff */
[----:B------:R-:W-:Y:S01]  /*5010*/  ULDC.64 UR8, c[0x0][0x5d0] ;  /* 0x0001740000087ab9 */ /* 0x000fe20000000a00 */
[----:B------:R-:W-:Y:S02]  /*5020*/  USHF.L.U32 UR49, UR49, 0x9, URZ ;  /* 0x0000000931317899 */ /* 0x000fe4000800063f */
[----:B------:R-:W-:-:S02]  /*5030*/  UIMAD UR4, UR10, UR8, URZ ;  /* 0x000000080a0472a4 */ /* 0x000fc4000f8e023f */
[----:B------:R-:W-:Y:S02]  /*5040*/  UIADD3 UR44, UR46, UR44, URZ ;  /* 0x0000002c2e2c7290 */ /* 0x000fe4000fffe03f */
[----:B------:R-:W-:Y:S02]  /*5050*/  UIMAD UR4, UR47, UR9, UR4 ;  /* 0x000000092f0472a4 */ /* 0x000fe4000f8e0204 */
[----:B------:R-:W-:Y:S02]  /*5060*/  UISETP.GT.U32.AND UP1, UPT, UR44, 0x8, UPT ;  /* 0x000000082c00788c */ /* 0x000fe4000bf24070 */
[----:B------:R-:W-:Y:S02]  /*5070*/  UISETP.GE.U32.AND UP2, UPT, UR46, 0x9, UPT ;  /* 0x000000092e00788c */ /* 0x000fe4000bf46070 */
[----:B------:R-:W-:Y:S01]  /*5080*/  UISETP.LT.U32.AND UP1, UPT, UR46, 0x9, UP1 ;  /* 0x000000092e00788c */ /* 0x000fe20008f21070 */
[--C-:B-1----:R-:W-:Y:S01]  /*5090*/  SHF.R.U32.HI R2, RZ, 0x7, R6.reuse ;  /* 0x00000007ff027819 */ /* 0x102fe20000011606 */
[----:B------:R-:W-:Y:S01]  /*50a0*/  IMAD.SHL.U32 R21, R6, 0x2, RZ ;  /* 0x0000000206157824 */ /* 0x000fe200078e00ff */
[----:B0-----:R-:W-:-:S02]  /*50b0*/  SHF.R.U32.HI R0, RZ, 0x2, R6 ;  /* 0x00000002ff007819 */ /* 0x001fc40000011606 */
[----:B------:R-:W-:Y:S02]  /*50c0*/  LOP3.LUT R2, R2, 0x1, RZ, 0xc0, !PT ;  /* 0x0000000102027812 */ /* 0x000fe400078ec0ff */
[----:B------:R-:W-:Y:S02]  /*50d0*/  LOP3.LUT R4, R6, 0x60, RZ, 0xc0, !PT ;  /* 0x0000006006047812 */ /* 0x000fe400078ec0ff */
[----:B------:R-:W-:Y:S01]  /*50e0*/  LOP3.LUT R0, R0, 0x7, RZ, 0xc0, !PT ;  /* 0x0000000700007812 */ /* 0x000fe200078ec0ff */
[----:B------:R-:W-:Y:S01]  /*50f0*/  IMAD.SHL.U32 R3, R2, 0x40, RZ ;  /* 0x0000004002037824 */ /* 0x000fe200078e00ff */
[----:B------:R-:W-:Y:S02]  /*5100*/  SHF.R.U32.HI R4, RZ, 0x1, R4 ;  /* 0x00000001ff047819 */ /* 0x000fe40000011604 */
[----:B------:R-:W-:Y:S02]  /*5110*/  LOP3.LUT R20, R20, 0x6, R21, 0xf8, !PT ;  /* 0x0000000614147812 */ /* 0x000fe400078ef815 */
[----:B------:R-:W-:-:S02]  /*5120*/  LOP3.LUT R3, R3, 0x40, R0, 0xe2, !PT ;  /* 0x0000004003037812 */ /* 0x000fc400078ee200 */
[----:B------:R-:W-:Y:S02]  /*5130*/  IADD3 R0, RZ, -R4, -R0 ;  /* 0x80000004ff007210 */ /* 0x000fe40007ffe800 */
[----:B------:R-:W-:Y:S01]  /*5140*/  LOP3.LUT R3, R3, UR6, R4, 0xfe, !PT ;  /* 0x0000000603037c12 */ /* 0x000fe2000f8efe04 */
[----:B------:R-:W-:Y:S01]  /*5150*/  IMAD.U32 R4, RZ, RZ, UR8 ;  /* 0x00000008ff047e24 */ /* 0x000fe2000f8e00ff */
[----:B------:R-:W-:Y:S01]  /*5160*/  SHF.R.S32.HI R21, RZ, 0x1f, R20 ;  /* 0x0000001fff157819 */ /* 0x000fe20000011414 */
[----:B------:R-:W-:Y:S01]  /*5170*/  ULDC UR8, c[0x0][0x284] ;  /* 0x0000a10000087ab9 */ /* 0x000fe20000000800 */
[----:B------:R-:W-:Y:S02]  /*5180*/  IMAD R0, R2, -0x40, R0 ;  /* 0xffffffc002007824 */ /* 0x000fe400078e0200 */
[----:B------:R-:W-:Y:S02]  /*5190*/  IMAD.U32 R2, RZ, RZ, UR8 ;  /* 0x00000008ff027e24 */ /* 0x000fe4000f8e00ff */
[----:B------:R-:W-:-:S03]  /*51a0*/  IMAD.WIDE.U32 R4, R4, UR47, R20 ;  /* 0x0000002f04047c25 */ /* 0x000fc6000f8e0014 */
[----:B------:R-:W-:Y:S01]  /*51b0*/  IADD3 R23, R2, -UR49, R0 ;  /* 0x8000003102177c10 */ /* 0x000fe2000fffe000 */
[----:B------:R-:W-:Y:S01]  /*51c0*/  VIADD R5, R5, UR4 ;  /* 0x0000000405057c36 */ /* 0x000fe20008000000 */
[----:B------:R-:W-:Y:S01]  /*51d0*/  ULDC UR4, c[0x0][0x288] ;  /* 0x0000a20000047ab9 */ /* 0x000fe20000000800 */
[----:B------:R-:W-:Y:S01]  /*51e0*/  LOP3.LUT R0, R6, 0x3, RZ, 0xc0, !PT ;  /* 0x0000000306007812 */ /* 0x000fe200078ec0ff */
[----:B------:R-:W-:Y:S01]  /*51f0*/  UISETP.GE.AND UP0, UPT, UR48, UR4, UPT ;  /* 0x000000043000728c */ /* 0x000fe2000bf06270 */
[----:B------:R0:W-:Y:S03]  /*5200*/  STL [R1+0x3c8], R23 ;  /* 0x0003c81701007387 */ /* 0x0001e60000100800 */
[----:B------:R-:W-:Y:S01]  /*5210*/  UISETP.GE.OR UP0, UPT, UR49, UR8, UP0 ;  /* 0x000000083100728c */ /* 0x000fe20008706670 */
[----:B------:R-:W-:Y:S01]  /*5220*/  IMAD R0, R0, R7, UR4 ;  /* 0x0000000400007e24 */ /* 0x000fe2000f8e0207 */
[----:B------:R-:W-:-:S02]  /*5230*/  UIMAD.WIDE.U32 UR4, UR44, 0x38e38e39, URZ ;  /* 0x38e38e392c0478a5 */ /* 0x000fc4000f8e003f */
[----:B------:R-:W-:Y:S01]  /*5240*/  USEL UR8, URZ, 0x1, !UP1 ;  /* 0x000000013f087887 */ /* 0x000fe2000c800000 */
[----:B------:R-:W-:Y:S01]  /*5250*/  VIADD R0, R0, -UR48 ;  /* 0x8000003000007c36 */ /* 0x000fe20008000000 */
[----:B------:R-:W-:Y:S01]  /*5260*/  PLOP3.LUT P0, PT, PT, PT, UP0, 0x80, 0x0 ;  /* 0x000000000000781c */ /* 0x000fe20003f0f008 */
[----:B------:R-:W-:Y:S02]  /*5270*/  USHF.R.U32.HI UR4, URZ, 0x1, UR5 ;  /* 0x000000013f047899 */ /* 0x000fe40008011605 */
[----:B------:R-:W-:Y:S02]  /*5280*/  ULOP3.LUT UR45, UR45, UR8, URZ, 0x3c, !UPT ;  /* 0x000000082d2d7292 */ /* 0x000fe4000f8e3c3f */
[----:B------:R-:W-:Y:S02]  /*5290*/  UIMAD UR44, UR4, -0x9, UR44 ;  /* 0xfffffff7042c78a4 */ /* 0x000fe4000f8e022c */
[----:B------:R-:W-:Y:S01]  /*52a0*/  @UP2 ULOP3.LUT UR45, UR45, 0x1, UR4, 0x78, !UPT ;  /* 0x000000012d2d2892 */ /* 0x000fe2000f8e7804 */
[----:B------:R-:W-:-:S05]  /*52b0*/  UMOV UR49, 0xffffffff ;  /* 0xffffffff00317882 */ /* 0x000fca0000000000 */
[----:B0-----:R-:W-:Y:S06]  /*52c0*/  @P0 BRA `(.L_x_35) ;  /* 0x0000018800d80947 */ /* 0x001fec0003800000 */
[----:B-----5:R-:W-:Y:S01]  /*52d0*/  ISETP.NE.AND P0, PT, R18, RZ, PT ;  /* 0x000000ff1200720c */ /* 0x020fe20003f05270 */
[----:B------:R-:W-:Y:S01]  /*52e0*/  ULDC.64 UR12, c[0x0][0x5c8] ;  /* 0x00017200000c7ab9 */ /* 0x000fe20000000a00 */
[----:B------:R-:W-:Y:S01]  /*52f0*/  BSSY B0, `(.L_x_35) ;  /* 0x00018b3000007945 */ /* 0x000fe20003800000 */
[----:B------:R-:W-:Y:S01]  /*5300*/  UIMAD UR4, UR7, UR12, URZ ;  /* 0x0000000c070472a4 */ /* 0x000fe2000f8e023f */
[----:B------:R-:W-:Y:S02]  /*5310*/  IMAD.U32 R12, RZ, RZ, UR13 ;  /* 0x0000000dff0c7e24 */ /* 0x000fe4000f8e00ff */
[----:B------:R-:W-:-:S04]  /*5320*/  IMAD.WIDE.U32 R4, R3, UR12, R4 ;  /* 0x0000000c03047c25 */ /* 0x000fc8000f8e0004 */
[----:B------:R-:W-:-:S04]  /*5330*/  IMAD R12, R3, R12, UR4 ;  /* 0x00000004030c7e24 */ /* 0x000fc8000f8e020c */
[----:B------:R-:W-:Y:S01]  /*5340*/  IMAD.IADD R12, R5, 0x1, R12 ;  /* 0x00000001050c7824 */ /* 0x000fe200078e020c */
[----:B------:R-:W-:Y:S06]  /*5350*/  @!P0 BRA `(.L_x_36) ;  /* 0x0000010000808947 */ /* 0x000fec0003800000 */
[----:B------:R-:W0:Y:S01]  /*5360*/  LDC.64 R8, c[0x0][0x5b0] ;  /* 0x00016c00ff087b82 */ /* 0x000e220000000a00 */
[----:B------:R-:W-:Y:S01]  /*5370*/  ULDC.64 UR8, c[0x0][0x5b8] ;  /* 0x00016e0000087ab9 */ /* 0x000fe20000000a00 */
[----:B------:R-:W-:Y:S01]  /*5380*/  ISETP.GE.AND P5, PT, R23, 0x1, PT ;  /* 0x000000011700780c */ /* 0x000fe20003fa6270 */
[----:B------:R-:W-:Y:S02]  /*5390*/  UIMAD UR4, UR10, UR8, URZ ;  /* 0x000000080a0472a4 */ /* 0x000fe4000f8e023f */
[----:B------:R-:W-:Y:S01]  /*53a0*/  IMAD.U32 R2, RZ, RZ, UR8 ;  /* 0x00000008ff027e24 */ /* 0x000fe2000f8e00ff */
[----:B---3--:R-:W-:Y:S01]  /*53b0*/  LOP3.LUT R19, R19, 0xffffffef, RZ, 0xc0, !PT ;  /* 0xffffffef13137812 */ /* 0x008fe200078ec0ff */
[----:B------:R-:W-:Y:S01]  /*53c0*/  BSSY B1, `(.L_x_37) ;  /* 0x0000010000017945 */ /* 0x000fe20003800000 */
[----:B------:R-:W-:Y:S01]  /*53d0*/  UIMAD UR4, UR47, UR9, UR4 ;  /* 0x000000092f0472a4 */ /* 0x000fe2000f8e0204 */
[----:B------:R-:W1:Y:S01]  /*53e0*/  LDC.64 R14, c[0x0][0x5a8] ;  /* 0x00016a00ff0e7b82 */ /* 0x000e620000000a00 */
[----:B------:R-:W-:Y:S01]  /*53f0*/  IMAD.WIDE.U32 R20, R2, UR47, R20 ;  /* 0x0000002f02147c25 */ /* 0x000fe2000f8e0014 */
[----:B------:R-:W-:-:S03]  /*5400*/  ISETP.LT.OR P1, PT, R0, 0x1, !P5 ;  /* 0x000000010000780c */ /* 0x000fc60006f21670 */
[----:B------:R-:W-:Y:S02]  /*5410*/  VIADD R11, R21, UR4 ;  /* 0x00000004150b7c36 */ /* 0x000fe40008000000 */
[----:B------:R-:W-:Y:S01]  /*5420*/  IMAD.MOV.U32 R10, RZ, RZ, R20 ;  /* 0x000000ffff0a7224 */ /* 0x000fe200078e0014 */
[----:B------:R-:W-:Y:S01]  /*5430*/  @P5 LOP3.LUT R19, R19, 0x10, RZ, 0xfc, !PT ;  /* 0x0000001013135812 */ /* 0x000fe200078efcff */
[----:B0-----:R-:W-:Y:S02]  /*5440*/  IMAD R13, R8, UR7, RZ ;  /* 0x00000007080d7c24 */ /* 0x001fe4000f8e02ff */
[----:B------:R-:W-:-:S04]  /*5450*/  IMAD.WIDE.U32 R6, R3, R8, R10 ;  /* 0x0000000803067225 */ /* 0x000fc800078e000a */
[----:B------:R-:W-:Y:S01]  /*5460*/  IMAD R13, R3, R9, R13 ;  /* 0x00000009030d7224 */ /* 0x000fe200078e020d */
[----:B-1----:R-:W-:-:S04]  /*5470*/  IADD3 R232, P0, R6, R14, RZ ;  /* 0x0000000e06e87210 */ /* 0x002fc80007f1e0ff */
[----:B------:R-:W-:-:S05]  /*5480*/  IADD3.X R233, R15, R7, R13, P0, !PT ;  /* 0x000000070fe97210 */ /* 0x000fca00007fe40d */
[----:B------:R0:W-:Y:S01]  /*5490*/  STL.64 [R1+0x3c0], R232 ;  /* 0x0003c0e801007387 */ /* 0x0001e20000100a00 */
[----:B------:R-:W-:Y:S05]  /*54a0*/  @P1 BRA `(.L_x_38) ;  /* 0x0000000000041947 */ /* 0x000fea0003800000 */
[----:B------:R1:W5:Y:S02]  /*54b0*/  LDG.E.U8 R16, desc[UR50][R232.64] ;  /* 0x00000032e8107981 */ /* 0x000364000c1e1100 */
.L_x_38:
[----:B------:R-:W-:Y:S05]  /*54c0*/  BSYNC B1 ;  /* 0x0000000000017941 */ /* 0x000fea0003800000 */
.L_x_37:
[----:B------:R-:W2:Y:S01]  /*54d0*/  LDL.LU R6, [R1+0x380] ;  /* 0x0003800001067983 */ /* 0x000ea20000300800 */
[----:B-----5:R-:W-:Y:S01]  /*54e0*/  LOP3.LUT R2, R16, 0xffff, RZ, 0xc0, !PT ;  /* 0x0000ffff10027812 */ /* 0x020fe200078ec0ff */
[----:B------:R-:W-:Y:S01]  /*54f0*/  ULDC.64 UR4, c[0x0][0x5c0] ;  /* 0x0001700000047ab9 */ /* 0x000fe20000000a00 */
[----:B------:R-:W-:Y:S01]  /*5500*/  ISETP.LT.OR P2, PT, R0, 0x2, !P5 ;  /* 0x000000020000780c */ /* 0x000fe20006f41670 */
[----:B------:R-:W-:Y:S01]  /*5510*/  BSSY B1, `(.L_x_39) ;  /* 0x000000b000017945 */ /* 0x000fe20003800000 */
[----:B------:R-:W-:Y:S02]  /*5520*/  PRMT R2, R2, 0x8880, RZ ;  /* 0x0000888002027816 */ /* 0x000fe400000000ff */
[----:B------:R-:W-:-:S03]  /*5530*/  IADD3 R4, P0, R4, UR4, RZ ;  /* 0x0000000404047c10 */ /* 0x000fc6000ff1e0ff */
[----:B------:R-:W-:Y:S01]  /*5540*/  IMAD R2, R2, R18, RZ ;  /* 0x0000001202027224 */ /* 0x000fe200078e02ff */
[----:B------:R-:W-:-:S03]  /*5550*/  IADD3.X R5, R12, UR5, RZ, P0, !PT ;  /* 0x000000050c057c10 */ /* 0x000fc600087fe4ff */
[----:B--2---:R-:W-:-:S05]  /*5560*/  @!P1 IMAD R6, R6, R17, R2 ;  /* 0x0000001106069224 */ /* 0x004fca00078e0202 */
[----:B------:R2:W-:Y:S01]  /*5570*/  @!P1 STG.E.U8 desc[UR50][R4.64], R6 ;  /* 0x0000000604009986 */ /* 0x0005e2000c101132 */
[----:B------:R-:W-:Y:S05]  /*5580*/  @P2 BRA `(.L_x_40) ;  /* 0x00000000000c2947 */ /* 0x000fea0003800000 */
[----:B------:R-:W3:Y:S02]  /*5590*/  LDG.E.U8 R16, desc[UR50][R232.64+0x1] ;  /* 0x00000132e8107981 */ /* 0x000ee4000c1e1100 */
[----:B---3--:R-:W-:-:S05]  /*55a0*/  PRMT R2, R16, 0x8880, RZ ;  /* 0x0000888010027816 */ /* 0x008fca00000000ff */
[----:B------:R-:W-:-:S07]  /*55b0*/  IMAD R2, R2, R18, RZ ;  /* 0x0000001202027224 */ /* 0x000fce00078e02ff */
.L_x_40:
[----:B------:R-:W-:Y:S05]  /*55c0*/  BSYNC B1 ;  /* 0x0000000000017941 */ /* 0x000fea0003800000 */
.L_x_39:
[----:B--2---:R-:W2:Y:S01]  /*55d0*/  LDL.LU R6, [R1+0x384] ;  /* 0x0003840001067983 */ /* 0x004ea20000300800 */
[C---:B01----:R-:W-:Y:S01]  /*55e0*/  SHF.L.U64.HI R233, R8.reuse, 0x3, R9 ;  /* 0x0000000308e97819 */ /* 0x043fe20000010209 */
[----:B------:R-:W-:Y:S01]  /*55f0*/  IMAD.SHL.U32 R232, R8, 0x8, RZ ;  /* 0x0000000808e87824 */ /* 0x000fe200078e00ff */
[----:B------:R-:W-:Y:S01]  /*5600*/  ISETP.GE.AND P6, PT, R23, 0x9, PT ;  /* 0x000000091700780c */ /* 0x000fe20003fc6270 */
[----:B------:R-:W-:Y:S03]  /*5610*/  BSSY B1, `(.L_x_41) ;  /* 0x0000010000017945 */ /* 0x000fe60003800000 */
[----:B------:R-:W-:Y:S01]  /*5620*/  STL.64 [R1+0x3d8], R232 ;  /* 0x0003d8e801007387 */ /* 0x000fe20000100a00 */
[C---:B------:R-:W-:Y:S02]  /*5630*/  ISETP.LT.OR P4, PT, R0.reuse, 0x1, !P6 ;  /* 0x000000010000780c */ /* 0x040fe40007781670 */
[----:B------:R-:W-:Y:S01]  /*5640*/  ISETP.LT.OR P0, PT, R0, 0x2, !P6 ;  /* 0x000000020000780c */ /* 0x000fe20007701670 */
[----:B--2---:R-:W-:-:S05]  /*5650*/  @!P2 IMAD R6, R6, R17, R2 ;  /* 0x000000110606a224 */ /* 0x004fca00078e0202 */
[----:B------:R0:W-:Y:S02]  /*5660*/  @!P2 STG.E.U8 desc[UR50][R4.64+0x1], R6 ;  /* 0x000001060400a986 */ /* 0x0001e4000c101132 */
[----:B0-----:R-:W-:-:S04]  /*5670*/  IMAD.WIDE.U32 R6, R3, R8, R232 ;  /* 0x0000000803067225 */ /* 0x001fc800078e00e8 */
[----:B------:R-:W-:Y:S01]  /*5680*/  IMAD.IADD R13, R13, 0x1, R7 ;  /* 0x000000010d0d7824 */ /* 0x000fe200078e0207 */
[----:B------:R-:W-:Y:S02]  /*5690*/  IADD3 R234, P1, P2, R20, R14, R6 ;  /* 0x0000000e14ea7210 */ /* 0x000fe40007a3e006 */
[----:B------:R-:W-:Y:S02]  /*56a0*/  @!P4 IADD3 R6, P3, R4, UR41, RZ ;  /* 0x000000290406cc10 */ /* 0x000fe4000ff7e0ff */
[----:B------:R-:W-:-:S05]  /*56b0*/  IADD3.X R235, R11, R15, R13, P1, P2 ;  /* 0x0000000f0beb7210 */ /* 0x000fca0000fe440d */
[----:B------:R0:W-:Y:S01]  /*56c0*/  STL.64 [R1+0x380], R234 ;  /* 0x000380ea01007387 */ /* 0x0001e20000100a00 */
[----:B------:R-:W-:Y:S05]  /*56d0*/  @P4 BRA `(.L_x_42) ;  /* 0x00000000000c4947 */ /* 0x000fea0003800000 */
[----:B------:R-:W2:Y:S02]  /*56e0*/  LDG.E.U8 R16, desc[UR50][R234.64] ;  /* 0x00000032ea107981 */ /* 0x000ea4000c1e1100 */
[----:B--2---:R-:W-:-:S05]  /*56f0*/  PRMT R2, R16, 0x8880, RZ ;  /* 0x0000888010027816 */ /* 0x004fca00000000ff */
[----:B------:R-:W-:-:S07]  /*5700*/  IMAD R2, R2, R18, RZ ;  /* 0x0000001202027224 */ /* 0x000fce00078e02ff */
.L_x_42:
[----:B------:R-:W-:Y:S05]  /*5710*/  BSYNC B1 ;  /* 0x0000000000017941 */ /* 0x000fea0003800000 */
.L_x_41:
[----:B------:R-:W2:Y:S01]  /*5720*/  LDL.LU R12, [R1+0x388] ;  /* 0x00038800010c7983 */ /* 0x000ea20000300800 */
[----:B------:R-:W-:Y:S01]  /*5730*/  @!P4 IADD3.X R7, R5, UR40, RZ, P3, !PT ;  /* 0x000000280507cc10 */ /* 0x000fe20009ffe4ff */
[----:B------:R-:W-:Y:S01]  /*5740*/  BSSY B1, `(.L_x_43) ;  /* 0x000000b000017945 */ /* 0x000fe20003800000 */
[C---:B------:R-:W-:Y:S02]  /*5750*/  ISETP.LT.OR P2, PT, R0.reuse, 0x9, !P5 ;  /* 0x000000090000780c */ /* 0x040fe40006f41670 */
[C---:B------:R-:W-:Y:S02]  /*5760*/  ISETP.LT.OR P3, PT, R0.reuse, 0xa, !P5 ;  /* 0x0000000a0000780c */ /* 0x040fe40006f61670 */
[----:B------:R-:W-:Y:S01]  /*5770*/  ISETP.LT.OR P1, PT, R0, 0x9, !P6 ;  /* 0x000000090000780c */ /* 0x000fe20007721670 */
[----:B--2---:R-:W-:-:S05]  /*5780*/  @!P4 IMAD R12, R12, R17, R2 ;  /* 0x000000110c0cc224 */ /* 0x004fca00078e0202 */
[----:B------:R1:W-:Y:S02]  /*5790*/  @!P4 STG.E.U8 desc[UR50][R6.64], R12 ;  /* 0x0000000c0600c986 */ /* 0x0003e4000c101132 */
[----:B-1----:R-:W-:Y:S01]  /*57a0*/  @!P0 IADD3 R6, P4, R4, UR41, RZ ;  /* 0x0000002904068c10 */ /* 0x002fe2000ff9e0ff */
[----:B------:R-:W-:-:S12]  /*57b0*/  @P0 BRA `(.L_x_44) ;  /* 0x00000000000c0947 */ /* 0x000fd80003800000 */
[----:B------:R-:W2:Y:S02]  /*57c0*/  LDG.E.U8 R16, desc[UR50][R234.64+0x1] ;  /* 0x00000132ea107981 */ /* 0x000ea4000c1e1100 */
[----:B--2---:R-:W-:-:S05]  /*57d0*/  PRMT R2, R16, 0x8880, RZ ;  /* 0x0000888010027816 */ /* 0x004fca00000000ff */
[----:B------:R-:W-:-:S07]  /*57e0*/  IMAD R2, R2, R18, RZ ;  /* 0x0000001202027224 */ /* 0x000fce00078e02ff */
.L_x_44:
[----:B------:R-:W-:Y:S05]  /*57f0*/  BSYNC B1 ;  /* 0x0000000000017941 */ /* 0x000fea0003800000 */
.L_x_43:
[----:B------:R-:W2:Y:S01]  /*5800*/  LDL.LU R12, [R1+0x38c] ;  /* 0x00038c00010c7983 */ /* 0x000ea20000300800 */
[----:B------:R-:W-:Y:S01]  /*5810*/  @!P0 IADD3.X R7, R5, UR40, RZ, P4, !PT ;  /* 0x0000002805078c10 */ /* 0x000fe2000a7fe4ff */
[----:B------:R-:W-:Y:S01]  /*5820*/  BSSY B1, `(.L_x_45) ;  /* 0x0000008000017945 */ /* 0x000fe20003800000 */
[----:B--2---:R-:W-:-:S05]  /*5830*/  @!P0 IMAD R12, R12, R17, R2 ;  /* 0x000000110c0c8224 */ /* 0x004fca00078e0202 */
[----:B------:R1:W-:Y:S01]  /*5840*/  @!P0 STG.E.U8 desc[UR50][R6.64+0x1], R12 ;  /* 0x0000010c06008986 */ /* 0x0003e2000c101132 */
[----:B------:R-:W-:Y:S05]  /*5850*/  @P2 BRA `(.L_x_46) ;  /* 0x0000000000102947 */ /* 0x000fea0003800000 */
[----:B-1----:R-:W2:Y:S04]  /*5860*/  LDL.64 R6, [R1+0x3c0] ;  /* 0x0003c00001067983 */ /* 0x002ea80000100a00 */
[----:B--2---:R-:W2:Y:S02]  /*5870*/  LDG.E.U8 R16, desc[UR50][R6.64+0x8] ;  /* 0x0000083206107981 */ /* 0x004ea4000c1e1100 */
[----:B--2---:R-:W-:-:S05]  /*5880*/  PRMT R2, R16, 0x8880, RZ ;  /* 0x0000888010027816 */ /* 0x004fca00000000ff */
[----:B------:R-:W-:-:S07]  /*5890*/  IMAD R2, R2, R18, RZ ;  /* 0x0000001202027224 */ /* 0x000fce00078e02ff */
.L_x_46:
[----:B------:R-:W-:Y:S05]  /*58a0*/  BSYNC B1 ;  /* 0x0000000000017941 */ /* 0x000fea0003800000 */
.L_x_45:
[----:B-1----:R-:W2:Y:S01]  /*58b0*/  LDL.LU R6, [R1+0x390] ;  /* 0x0003900001067983 */ /* 0x002ea20000300800 */
[----:B------:R-:W-:Y:S01]  /*58c0*/  BSSY B1, `(.L_x_47) ;  /* 0x0000008000017945 */ /* 0x000fe20003800000 */
[----:B--2---:R-:W-:-:S05]  /*58d0*/  @!P2 IMAD R6, R6, R17, R2 ;  /* 0x000000110606a224 */ /* 0x004fca00078e0202 */
[----:B------:R1:W-:Y:S01]  /*58e0*/  @!P2 STG.E.U8 desc[UR50][R4.64+0x8], R6 ;  /* 0x000008060400a986 */ /* 0x0003e2000c101132 */
[----:B------:R-:W-:Y:S05]  /*58f0*/  @P3 BRA `(.L_x_48) ;  /* 0x0000000000103947 */ /* 0x000fea0003800000 */
[----:B------:R-:W2:Y:S04]  /*5900*/  LDL.64 R12, [R1+0x3c0] ;  /* 0x0003c000010c7983 */ /* 0x000ea80000100a00 */
[----:B--2---:R-:W2:Y:S02]  /*5910*/  LDG.E.U8 R16, desc[UR50][R12.64+0x9] ;  /* 0x000009320c107981 */ /* 0x004ea4000c1e1100 */
[----:B--2---:R-:W-:-:S05]  /*5920*/  PRMT R2, R16, 0x8880, RZ ;  /* 0x0000888010027816 */ /* 0x004fca00000000ff */
[----:B------:R-:W-:-:S07]  /*5930*/  IMAD R2, R2, R18, RZ ;  /* 0x0000001202027224 */ /* 0x000fce00078e02ff */
.L_x_48:
[----:B------:R-:W-:Y:S05]  /*5940*/  BSYNC B1 ;  /* 0x0000000000017941 */ /* 0x000fea0003800000 */
.L_x_47:
[----:B-1----:R-:W2:Y:S01]  /*5950*/  LDL.LU R6, [R1+0x394] ;  /* 0x0003940001067983 */ /* 0x002ea20000300800 */
[----:B------:R-:W-:Y:S01]  /*5960*/  BSSY B1, `(.L_x_49) ;  /* 0x0000009000017945 */ /* 0x000fe20003800000 */
        /* <DEDUP_REMOVED lines=8> */
.L_x_50:
[----:B------:R-:W-:Y:S05]  /*59f0*/  BSYNC B1 ;  /* 0x0000000000017941 */ /* 0x000fea0003800000 */
.L_x_49:
[----:B------:R-:W2:Y:S01]  /*5a00*/  LDL.LU R12, [R1+0x398] ;  /* 0x00039800010c7983 */ /* 0x000ea20000300800 */
[----:B------:R-:W-:Y:S01]  /*5a10*/  @!P1 IADD3.X R7, R5, UR40, RZ, P2, !PT ;  /* 0x0000002805079c10 */ /* 0x000fe200097fe4ff */
[----:B------:R-:W-:Y:S01]  /*5a20*/  BSSY B1, `(.L_x_51) ;  /* 0x000000b000017945 */ /* 0x000fe20003800000 */
[C---:B------:R-:W-:Y:S02]  /*5a30*/  ISETP.LT.OR P2, PT, R0.reuse, 0x11, !P5 ;  /* 0x000000110000780c */ /* 0x040fe40006f41670 */
[----:B------:R-:W-:Y:S01]  /*5a40*/  ISETP.LT.OR P3, PT, R0, 0x12, !P5 ;  /* 0x000000120000780c */ /* 0x000fe20006f61670 */
[----:B--2---:R-:W-:-:S05]  /*5a50*/  @!P1 IMAD R12, R12, R17, R2 ;  /* 0x000000110c0c9224 */ /* 0x004fca00078e0202 */
[----:B------:R1:W-:Y:S01]  /*5a60*/  @!P1 STG.E.U8 desc[UR50][R6.64+0x8], R12 ;  /* 0x0000080c06009986 */ /* 0x0003e2000c101132 */
[----:B------:R-:W-:Y:S02]  /*5a70*/  ISETP.LT.OR P1, PT, R0, 0x11, !P6 ;  /* 0x000000110000780c */ /* 0x000fe40007721670 */
[----:B-1----:R-:W-:Y:S01]  /*5a80*/  @!P0 IADD3 R6, P4, R4, UR41, RZ ;  /* 0x0000002904068c10 */ /* 0x002fe2000ff9e0ff */
[----:B------:R-:W-:-:S12]  /*5a90*/  @P0 BRA `(.L_x_52) ;  /* 0x00000000000c0947 */ /* 0x000fd80003800000 */
[----:B------:R-:W2:Y:S02]  /*5aa0*/  LDG.E.U8 R16, desc[UR50][R234.64+0x9] ;  /* 0x00000932ea107981 */ /* 0x000ea4000c1e1100 */
[----:B--2---:R-:W-:-:S05]  /*5ab0*/  PRMT R2, R16, 0x8880, RZ ;  /* 0x0000888010027816 */ /* 0x004fca00000000ff */
[----:B------:R-:W-:-:S07]  /*5ac0*/  IMAD R2, R2, R18, RZ ;  /* 0x0000001202027224 */ /* 0x000fce00078e02ff */
.L_x_52:
[----:B------:R-:W-:Y:S05]  /*5ad0*/  BSYNC B1 ;  /* 0x0000000000017941 */ /* 0x000fea0003800000 */
.L_x_51:
        /* <DEDUP_REMOVED lines=10> */
.L_x_54:
[----:B------:R-:W-:Y:S05]  /*5b80*/  BSYNC B1 ;  /* 0x0000000000017941 */ /* 0x000fea0003800000 */
.L_x_53:
        /* <DEDUP_REMOVED lines=9> */
.L_x_56:
[----:B------:R-:W-:Y:S05]  /*5c20*/  BSYNC B1 ;  /* 0x0000000000017941 */ /* 0x000fea0003800000 */
.L_x_55:
        /* <DEDUP_REMOVED lines=10> */
.L_x_58:
[----:B------:R-:W-:Y:S05]  /*5cd0*/  BSYNC B1 ;  /* 0x0000000000017941 */ /* 0x000fea0003800000 */
.L_x_57:
        /* <DEDUP_REMOVED lines=13> */
.L_x_60:
[----:B------:R-:W-:Y:S05]  /*5db0*/  BSYNC B1 ;  /* 0x0000000000017941 */ /* 0x000fea0003800000 */
.L_x_59:
        /* <DEDUP_REMOVED lines=10> */
.L_x_62:
[----:B------:R-:W-:Y:S05]  /*5e60*/  BSYNC B1 ;  /* 0x0000000000017941 */ /* 0x000fea0003800000 */
.L_x_61:
        /* <DEDUP_REMOVED lines=9> */
.L_x_64:
[----:B------:R-:W-:Y:S05]  /*5f00*/  BSYNC B1 ;  /* 0x0000000000017941 */ /* 0x000fea0003800000 */
.L_x_63:
        /* <DEDUP_REMOVED lines=10> */
.L_x_66:
[----:B------:R-:W-:Y:S05]  /*5fb0*/  BSYNC B1 ;  /* 0x0000000000017941 */ /* 0x000fea0003800000 */
.L_x_65:
[----:B------:R-:W2:Y:S01]  /*5fc0*/  LDL.LU R12, [R1+0x3b8] ;  /* 0x0003b800010c7983 */ /* 0x000ea20000300800 */
[----:B------:R-:W-:Y:S01]  /*5fd0*/  @!P1 IADD3.X R7, R5, UR40, RZ, P2, !PT ;  /* 0x0000002805079c10 */ /* 0x000fe200097fe4ff */
[----:B------:R-:W-:Y:S01]  /*5fe0*/  BSSY B1, `(.L_x_67) ;  /* 0x0000008000017945 */ /* 0x000fe20003800000 */
[----:B--2---:R-:W-:-:S05]  /*5ff0*/  @!P1 IMAD R12, R12, R17, R2 ;  /* 0x000000110c0c9224 */ /* 0x004fca00078e0202 */
[----:B------:R1:W-:Y:S02]  /*6000*/  @!P1 STG.E.U8 desc[UR50][R6.64+0x18], R12 ;  /* 0x0000180c06009986 */ /* 0x0003e4000c101132 */
[----:B-1----:R-:W-:Y:S01]  /*6010*/  @!P0 IADD3 R6, P1, R4, UR41, RZ ;  /* 0x0000002904068c10 */ /* 0x002fe2000ff3e0ff */
[----:B------:R-:W-:-:S12]  /*6020*/  @P0 BRA `(.L_x_68) ;  /* 0x00000000000c0947 */ /* 0x000fd80003800000 */
[----:B------:R-:W2:Y:S02]  /*6030*/  LDG.E.U8 R16, desc[UR50][R234.64+0x19] ;  /* 0x00001932ea107981 */ /* 0x000ea4000c1e1100 */
[----:B--2---:R-:W-:-:S05]  /*6040*/  PRMT R2, R16, 0x8880, RZ ;  /* 0x0000888010027816 */ /* 0x004fca00000000ff */
[----:B------:R-:W-:-:S07]  /*6050*/  IMAD R2, R2, R18, RZ ;  /* 0x0000001202027224 */ /* 0x000fce00078e02ff */
.L_x_68:
[----:B------:R-:W-:Y:S05]  /*6060*/  BSYNC B1 ;  /* 0x0000000000017941 */ /* 0x000fea0003800000 */
.L_x_67:
[----:B------:R-:W2:Y:S01]  /*6070*/  LDL.LU R12, [R1+0x3bc] ;  /* 0x0003bc00010c7983 */ /* 0x000ea20000300800 */
[----:B------:R-:W-:Y:S01]  /*6080*/  @!P0 IADD3.X R7, R5, UR40, RZ, P1, !PT ;  /* 0x0000002805078c10 */ /* 0x000fe20008ffe4ff */
[----:B------:R-:W-:Y:S01]  /*6090*/  BSSY B1, `(.L_x_69) ;  /* 0x0000013000017945 */ /* 0x000fe20003800000 */
[----:B------:R-:W-:Y:S02]  /*60a0*/  ISETP.GE.AND P4, PT, R23, 0x81, PT ;  /* 0x000000811700780c */ /* 0x000fe40003f86270 */
[----:B------:R-:W-:Y:S02]  /*60b0*/  LOP3.LUT R19, R19, 0xfffffff7, RZ, 0xc0, !PT ;  /* 0xfffffff713137812 */ /* 0x000fe400078ec0ff */
[----:B------:R-:W-:-:S09]  /*60c0*/  ISETP.LT.OR P1, PT, R0, 0x1, !P4 ;  /* 0x000000010000780c */ /* 0x000fd20006721670 */
[----:B------:R-:W-:Y:S01]  /*60d0*/  @P4 LOP3.LUT R19, R19, 0x8, RZ, 0xfc, !PT ;  /* 0x0000000813134812 */ /* 0x000fe200078efcff */
[----:B--2---:R-:W-:-:S05]  /*60e0*/  @!P0 IMAD R12, R12, R17, R2 ;  /* 0x000000110c0c8224 */ /* 0x004fca00078e0202 */
[----:B------:R1:W-:Y:S01]  /*60f0*/  @!P0 STG.E.U8 desc[UR50][R6.64+0x19], R12 ;  /* 0x0000190c06008986 */ /* 0x0003e2000c101132 */
[----:B0-----:R-:W-:-:S05]  /*6100*/  IADD3 R234, P0, R3, 0x80, RZ ;  /* 0x0000008003ea7810 */ /* 0x001fca0007f1e0ff */
[----:B-1----:R-:W-:-:S04]  /*6110*/  IMAD.X R6, RZ, RZ, UR7, P0 ;  /* 0x00000007ff067e24 */ /* 0x002fc800080e06ff */
[-C--:B------:R-:W-:Y:S02]  /*6120*/  IMAD R22, R6, R8.reuse, RZ ;  /* 0x0000000806167224 */ /* 0x080fe400078e02ff */
[----:B------:R-:W-:-:S04]  /*6130*/  IMAD.WIDE.U32 R6, R234, R8, R10 ;  /* 0x00000008ea067225 */ /* 0x000fc800078e000a */
[----:B------:R-:W-:Y:S01]  /*6140*/  IMAD R22, R234, R9, R22 ;  /* 0x00000009ea167224 */ /* 0x000fe200078e0216 */
[----:B------:R-:W-:-:S04]  /*6150*/  IADD3 R236, P0, R6, R14, RZ ;  /* 0x0000000e06ec7210 */ /* 0x000fc80007f1e0ff */
[----:B------:R-:W-:Y:S02]  /*6160*/  IADD3.X R237, R15, R7, R22, P0, !PT ;  /* 0x000000070fed7210 */ /* 0x000fe400007fe416 */
[----:B------:R-:W-:Y:S01]  /*6170*/  @!P1 IADD3 R6, P0, R4, UR39, RZ ;  /* 0x0000002704069c10 */ /* 0x000fe2000ff1e0ff */
[----:B------:R-:W-:-:S12]  /*6180*/  @P1 BRA `(.L_x_70) ;  /* 0x00000000000c1947 */ /* 0x000fd80003800000 */
[----:B------:R-:W2:Y:S02]  /*6190*/  LDG.E.U8 R16, desc[UR50][R236.64] ;  /* 0x00000032ec107981 */ /* 0x000ea4000c1e1100 */
[----:B--2---:R-:W-:-:S05]  /*61a0*/  PRMT R2, R16, 0x8880, RZ ;  /* 0x0000888010027816 */ /* 0x004fca00000000ff */
[----:B------:R-:W-:-:S07]  /*61b0*/  IMAD R2, R2, R18, RZ ;  /* 0x0000001202027224 */ /* 0x000fce00078e02ff */
.L_x_70:
[----:B------:R-:W-:Y:S05]  /*61c0*/  BSYNC B1 ;  /* 0x0000000000017941 */ /* 0x000fea0003800000 */
.L_x_69:
[----:B------:R-:W2:Y:S01]  /*61d0*/  LDL.LU R12, [R1+0x340] ;  /* 0x00034000010c7983 */ /* 0x000ea20000300800 */
[----:B------:R-:W-:Y:S01]  /*61e0*/  @!P1 IADD3.X R7, R5, UR38, RZ, P0, !PT ;  /* 0x0000002605079c10 */ /* 0x000fe200087fe4ff */
[----:B------:R-:W-:Y:S01]  /*61f0*/  BSSY B1, `(.L_x_71) ;  /* 0x0000009000017945 */ /* 0x000fe20003800000 */
[----:B------:R-:W-:Y:S01]  /*6200*/  ISETP.LT.OR P0, PT, R0, 0x2, !P4 ;  /* 0x000000020000780c */ /* 0x000fe20006701670 */
[----:B--2---:R-:W-:-:S05]  /*6210*/  @!P1 IMAD R12, R12, R17, R2 ;  /* 0x000000110c0c9224 */ /* 0x004fca00078e0202 */
[----:B------:R0:W-:Y:S02]  /*6220*/  @!P1 STG.E.U8 desc[UR50][R6.64], R12 ;  /* 0x0000000c06009986 */ /* 0x0001e4000c101132 */
[----:B0-----:R-:W-:-:S05]  /*6230*/  IADD3 R12, P1, R4, UR39, RZ ;  /* 0x00000027040c7c10 */ /* 0x001fca000ff3e0ff */
[----:B------:R-:W-:Y:S08]  /*6240*/  @P0 BRA `(.L_x_72) ;  /* 0x00000000000c0947 */ /* 0x000ff00003800000 */
[----:B------:R-:W2:Y:S02]  /*6250*/  LDG.E.U8 R16, desc[UR50][R236.64+0x1] ;  /* 0x00000132ec107981 */ /* 0x000ea4000c1e1100 */
[----:B--2---:R-:W-:-:S05]  /*6260*/  PRMT R2, R16, 0x8880, RZ ;  /* 0x0000888010027816 */ /* 0x004fca00000000ff */
[----:B------:R-:W-:-:S07]  /*6270*/  IMAD R2, R2, R18, RZ ;  /* 0x0000001202027224 */ /* 0x000fce00078e02ff */
.L_x_72:
[----:B------:R-:W-:Y:S05]  /*6280*/  BSYNC B1 ;  /* 0x0000000000017941 */ /* 0x000fea0003800000 */
.L_x_71:
[----:B------:R-:W2:Y:S01]  /*6290*/  LDL.LU R6, [R1+0x344] ;  /* 0x0003440001067983 */ /* 0x000ea20000300800 */
[----:B------:R-:W-:Y:S01]  /*62a0*/  IADD3.X R13, R5, UR38, RZ, P1, !PT ;  /* 0x00000026050d7c10 */ /* 0x000fe20008ffe4ff */
[----:B------:R-:W-:Y:S01]  /*62b0*/  IMAD.WIDE.U32 R234, R234, R8, R232 ;  /* 0x00000008eaea7225 */ /* 0x000fe200078e00e8 */
[----:B------:R-:W-:Y:S01]  /*62c0*/  ISETP.GE.AND P3, PT, R23, 0x89, PT ;  /* 0x000000891700780c */ /* 0x000fe20003f66270 */
[----:B------:R-:W-:Y:S02]  /*62d0*/  BSSY B1, `(.L_x_73) ;  /* 0x0000010000017945 */ /* 0x000fe40003800000 */
[----:B------:R-:W-:Y:S01]  /*62e0*/  IMAD.IADD R22, R22, 0x1, R235 ;  /* 0x0000000116167824 */ /* 0x000fe200078e02eb */
[----:B------:R-:W-:Y:S01]  /*62f0*/  IADD3 R234, P1, P2, R20, R14, R234 ;  /* 0x0000000e14ea7210 */ /* 0x000fe20007a3e0ea */
[----:B------:R-:W-:-:S03]  /*6300*/  IMAD.U32 R7, RZ, RZ, UR40 ;  /* 0x00000028ff077e24 */ /* 0x000fc6000f8e00ff */
[----:B------:R-:W-:Y:S01]  /*6310*/  IADD3.X R235, R11, R15, R22, P1, P2 ;  /* 0x0000000f0beb7210 */ /* 0x000fe20000fe4416 */
[----:B--2---:R-:W-:-:S05]  /*6320*/  @!P0 IMAD R6, R6, R17, R2 ;  /* 0x0000001106068224 */ /* 0x004fca00078e0202 */
[----:B------:R0:W-:Y:S01]  /*6330*/  @!P0 STG.E.U8 desc[UR50][R12.64+0x1], R6 ;  /* 0x000001060c008986 */ /* 0x0001e2000c101132 */
[----:B------:R-:W-:Y:S01]  /*6340*/  ISETP.LT.OR P0, PT, R0, 0x1, !P3 ;  /* 0x000000010000780c */ /* 0x000fe20005f01670 */
[----:B0-----:R-:W-:-:S12]  /*6350*/  IMAD.U32 R6, RZ, RZ, UR41 ;  /* 0x00000029ff067e24 */ /* 0x001fd8000f8e00ff */
[----:B------:R-:W-:-:S04]  /*6360*/  @!P0 IADD3 R6, P1, P2, R6, UR39, R4 ;  /* 0x0000002706068c10 */ /* 0x000fc8000fa3e004 */
[----:B------:R-:W-:Y:S02]  /*6370*/  @!P0 IADD3.X R7, R7, UR38, R5, P1, P2 ;  /* 0x0000002607078c10 */ /* 0x000fe40008fe4405 */
[----:B------:R-:W-:Y:S01]  /*6380*/  ISETP.LT.OR P1, PT, R0, 0x2, !P3 ;  /* 0x000000020000780c */ /* 0x000fe20005f21670 */
[----:B------:R-:W-:-:S12]  /*6390*/  @P0 BRA `(.L_x_74) ;  /* 0x00000000000c0947 */ /* 0x000fd80003800000 */
[----:B------:R-:W2:Y:S02]  /*63a0*/  LDG.E.U8 R16, desc[UR50][R234.64] ;  /* 0x00000032ea107981 */ /* 0x000ea4000c1e1100 */
[----:B--2---:R-:W-:-:S05]  /*63b0*/  PRMT R2, R16, 0x8880, RZ ;  /* 0x0000888010027816 */ /* 0x004fca00000000ff */
[----:B------:R-:W-:-:S07]  /*63c0*/  IMAD R2, R2, R18, RZ ;  /* 0x0000001202027224 */ /* 0x000fce00078e02ff */
.L_x_74:
[----:B------:R-:W-:Y:S05]  /*63d0*/  BSYNC B1 ;  /* 0x0000000000017941 */ /* 0x000fea0003800000 */
.L_x_73:
[----:B------:R-:W2:Y:S01]  /*63e0*/  LDL.LU R22, [R1+0x348] ;  /* 0x0003480001167983 */ /* 0x000ea20000300800 */
[----:B------:R-:W-:Y:S01]  /*63f0*/  BSSY B1, `(.L_x_75) ;  /* 0x000000d000017945 */ /* 0x000fe20003800000 */
[----:B--2---:R-:W-:-:S05]  /*6400*/  @!P0 IMAD R22, R22, R17, R2 ;  /* 0x0000001116168224 */ /* 0x004fca00078e0202 */
[----:B------:R0:W-:Y:S02]  /*6410*/  @!P0 STG.E.U8 desc[UR50][R6.64], R22 ;  /* 0x0000001606008986 */ /* 0x0001e4000c101132 */
[----:B0-----:R-:W-:Y:S02]  /*6420*/  IMAD.U32 R6, RZ, RZ, UR41 ;  /* 0x00000029ff067e24 */ /* 0x001fe4000f8e00ff */
[----:B------:R-:W-:-:S03]  /*6430*/  IMAD.U32 R7, RZ, RZ, UR40 ;  /* 0x00000028ff077e24 */ /* 0x000fc6000f8e00ff */
[----:B------:R-:W-:-:S04]  /*6440*/  @!P1 IADD3 R6, P0, P2, R6, UR39, R4 ;  /* 0x0000002706069c10 */ /* 0x000fc8000fa1e004 */
[----:B------:R-:W-:Y:S02]  /*6450*/  @!P1 IADD3.X R7, R7, UR38, R5, P0, P2 ;  /* 0x0000002607079c10 */ /* 0x000fe400087e4405 */
[C---:B------:R-:W-:Y:S02]  /*6460*/  ISETP.LT.OR P2, PT, R0.reuse, 0x9, !P4 ;  /* 0x000000090000780c */ /* 0x040fe40006741670 */
[----:B------:R-:W-:Y:S01]  /*6470*/  ISETP.LT.OR P0, PT, R0, 0x9, !P3 ;  /* 0x000000090000780c */ /* 0x000fe20005f01670 */
[----:B------:R-:W-:-:S12]  /*6480*/  @P1 BRA `(.L_x_76) ;  /* 0x00000000000c1947 */ /* 0x000fd80003800000 */
[----:B------:R-:W2:Y:S02]  /*6490*/  LDG.E.U8 R16, desc[UR50][R234.64+0x1] ;  /* 0x00000132ea107981 */ /* 0x000ea4000c1e1100 */
[----:B--2---:R-:W-:-:S05]  /*64a0*/  PRMT R2, R16, 0x8880, RZ ;  /* 0x0000888010027816 */ /* 0x004fca00000000ff */
[----:B------:R-:W-:-:S07]  /*64b0*/  IMAD R2, R2, R18, RZ ;  /* 0x0000001202027224 */ /* 0x000fce00078e02ff */
.L_x_76:
[----:B------:R-:W-:Y:S05]  /*64c0*/  BSYNC B1 ;  /* 0x0000000000017941 */ /* 0x000fea0003800000 */
.L_x_75:
[----:B------:R-:W2:Y:S01]  /*64d0*/  LDL.LU R22, [R1+0x34c] ;  /* 0x00034c0001167983 */ /* 0x000ea20000300800 */
[----:B------:R-:W-:Y:S01]  /*64e0*/  BSSY B1, `(.L_x_77) ;  /* 0x0000007000017945 */ /* 0x000fe20003800000 */
[----:B--2---:R-:W-:-:S05]  /*64f0*/  @!P1 IMAD R22, R22, R17, R2 ;  /* 0x0000001116169224 */ /* 0x004fca00078e0202 */
[----:B------:R0:W-:Y:S01]  /*6500*/  @!P1 STG.E.U8 desc[UR50][R6.64+0x1], R22 ;  /* 0x0000011606009986 */ /* 0x0001e2000c101132 */
[----:B------:R-:W-:Y:S05]  /*6510*/  @P2 BRA `(.L_x_78) ;  /* 0x00000000000c2947 */ /* 0x000fea0003800000 */
[----:B------:R-:W2:Y:S02]  /*6520*/  LDG.E.U8 R16, desc[UR50][R236.64+0x8] ;  /* 0x00000832ec107981 */ /* 0x000ea4000c1e1100 */
[----:B--2---:R-:W-:-:S05]  /*6530*/  PRMT R2, R16, 0x8880, RZ ;  /* 0x0000888010027816 */ /* 0x004fca00000000ff */
[----:B------:R-:W-:-:S07]  /*6540*/  IMAD R2, R2, R18, RZ ;  /* 0x0000001202027224 */ /* 0x000fce00078e02ff */
.L_x_78:
[----:B------:R-:W-:Y:S05]  /*6550*/  BSYNC B1 ;  /* 0x0000000000017941 */ /* 0x000fea0003800000 */
.L_x_77:
[----:B0-----:R-:W2:Y:S01]  /*6560*/  LDL.LU R6, [R1+0x350] ;  /* 0x0003500001067983 */ /* 0x001ea20000300800 */
[----:B------:R-:W-:Y:S01]  /*6570*/  @!P2 IMAD.MOV.U32 R7, RZ, RZ, R13 ;  /* 0x000000ffff07a224 */ /* 0x000fe200078e000d */
[----:B------:R-:W-:Y:S01]  /*6580*/  BSSY B1, `(.L_x_79) ;  /* 0x000000e000017945 */ /* 0x000fe20003800000 */
[----:B--2---:R-:W-:Y:S02]  /*6590*/  @!P2 IMAD R22, R6, R17, R2 ;  /* 0x000000110616a224 */ /* 0x004fe400078e0202 */
[----:B------:R-:W-:-:S05]  /*65a0*/  @!P2 IMAD.MOV.U32 R6, RZ, RZ, R12 ;  /* 0x000000ffff06a224 */ /* 0x000fca00078e000c */
[----:B------:R0:W-:Y:S02]  /*65b0*/  @!P2 STG.E.U8 desc[UR50][R6.64+0x8], R22 ;  /* 0x000008160600a986 */ /* 0x0001e4000c101132 */
[----:B0-----:R-:W-:Y:S02]  /*65c0*/  IMAD.U32 R6, RZ, RZ, UR41 ;  /* 0x00000029ff067e24 */ /* 0x001fe4000f8e00ff */
[----:B------:R-:W-:-:S03]  /*65d0*/  IMAD.U32 R7, RZ, RZ, UR40 ;  /* 0x00000028ff077e24 */ /* 0x000fc6000f8e00ff */
[----:B------:R-:W-:-:S04]  /*65e0*/  @!P0 IADD3 R6, P1, P2, R6, UR39, R4 ;  /* 0x0000002706068c10 */ /* 0x000fc8000fa3e004 */
[----:B------:R-:W-:Y:S02]  /*65f0*/  @!P0 IADD3.X R7, R7, UR38, R5, P1, P2 ;  /* 0x0000002607078c10 */ /* 0x000fe40008fe4405 */
[C---:B------:R-:W-:Y:S02]  /*6600*/  ISETP.LT.OR P2, PT, R0.reuse, 0xa, !P4 ;  /* 0x0000000a0000780c */ /* 0x040fe40006741670 */
[----:B------:R-:W-:-:S11]  /*6610*/  ISETP.LT.OR P1, PT, R0, 0xa, !P3 ;  /* 0x0000000a0000780c */ /* 0x000fd60005f21670 */
[----:B------:R-:W-:Y:S05]  /*6620*/  @P2 BRA `(.L_x_80) ;  /* 0x00000000000c2947 */ /* 0x000fea0003800000 */
[----:B------:R-:W2:Y:S02]  /*6630*/  LDG.E.U8 R16, desc[UR50][R236.64+0x9] ;  /* 0x00000932ec107981 */ /* 0x000ea4000c1e1100 */
[----:B--2---:R-:W-:-:S05]  /*6640*/  PRMT R2, R16, 0x8880, RZ ;  /* 0x0000888010027816 */ /* 0x004fca00000000ff */
[----:B------:R-:W-:-:S07]  /*6650*/  IMAD R2, R2, R18, RZ ;  /* 0x0000001202027224 */ /* 0x000fce00078e02ff */
.L_x_80:
[----:B------:R-:W-:Y:S05]  /*6660*/  BSYNC B1 ;  /* 0x0000000000017941 */ /* 0x000fea0003800000 */
.L_x_79:
        /* <DEDUP_REMOVED lines=8> */
.L_x_82:
[----:B------:R-:W-:Y:S05]  /*66f0*/  BSYNC B1 ;  /* 0x0000000000017941 */ /* 0x000fea0003800000 */
.L_x_81:
[----:B0-----:R-:W2:Y:S01]  /*6700*/  LDL.LU R22, [R1+0x358] ;  /* 0x0003580001167983 */ /* 0x001ea20000300800 */
[----:B------:R-:W-:Y:S01]  /*6710*/  BSSY B1, `(.L_x_83) ;  /* 0x000000b000017945 */ /* 0x000fe20003800000 */
[----:B--2---:R-:W-:-:S05]  /*6720*/  @!P0 IMAD R22, R22, R17, R2 ;  /* 0x0000001116168224 */ /* 0x004fca00078e0202 */
[----:B------:R0:W-:Y:S02]  /*6730*/  @!P0 STG.E.U8 desc[UR50][R6.64+0x8], R22 ;  /* 0x0000081606008986 */ /* 0x0001e4000c101132 */
[----:B0-----:R-:W-:Y:S02]  /*6740*/  IMAD.U32 R6, RZ, RZ, UR41 ;  /* 0x00000029ff067e24 */ /* 0x001fe4000f8e00ff */
[----:B------:R-:W-:-:S03]  /*6750*/  IMAD.U32 R7, RZ, RZ, UR40 ;  /* 0x00000028ff077e24 */ /* 0x000fc6000f8e00ff */
[----:B------:R-:W-:-:S04]  /*6760*/  @!P1 IADD3 R6, P0, P2, R6, UR39, R4 ;  /* 0x0000002706069c10 */ /* 0x000fc8000fa1e004 */
[----:B------:R-:W-:Y:S01]  /*6770*/  @!P1 IADD3.X R7, R7, UR38, R5, P0, P2 ;  /* 0x0000002607079c10 */ /* 0x000fe200087e4405 */
[----:B------:R-:W-:Y:S08]  /*6780*/  @P1 BRA `(.L_x_84) ;  /* 0x00000000000c1947 */ /* 0x000ff00003800000 */
[----:B------:R-:W2:Y:S02]  /*6790*/  LDG.E.U8 R16, desc[UR50][R234.64+0x9] ;  /* 0x00000932ea107981 */ /* 0x000ea4000c1e1100 */
[----:B--2---:R-:W-:-:S05]  /*67a0*/  PRMT R2, R16, 0x8880, RZ ;  /* 0x0000888010027816 */ /* 0x004fca00000000ff */
[----:B------:R-:W-:-:S07]  /*67b0*/  IMAD R2, R2, R18, RZ ;  /* 0x0000001202027224 */ /* 0x000fce00078e02ff */
.L_x_84:
[----:B------:R-:W-:Y:S05]  /*67c0*/  BSYNC B1 ;  /* 0x0000000000017941 */ /* 0x000fea0003800000 */
.L_x_83:
[----:B------:R-:W2:Y:S01]  /*67d0*/  LDL.LU R22, [R1+0x35c] ;  /* 0x00035c0001167983 */ /* 0x000ea20000300800 */
[C---:B------:R-:W-:Y:S01]  /*67e0*/  ISETP.LT.OR P0, PT, R0.reuse, 0x11, !P4 ;  /* 0x000000110000780c */ /* 0x040fe20006701670 */
[----:B------:R-:W-:Y:S01]  /*67f0*/  BSSY B1, `(.L_x_85) ;  /* 0x0000009000017945 */ /* 0x000fe20003800000 */
[----:B------:R-:W-:Y:S01]  /*6800*/  ISETP.LT.OR P2, PT, R0, 0x12, !P4 ;  /* 0x000000120000780c */ /* 0x000fe20006741670 */
[----:B--2---:R-:W-:-:S05]  /*6810*/  @!P1 IMAD R22, R22, R17, R2 ;  /* 0x0000001116169224 */ /* 0x004fca00078e0202 */
[----:B------:R0:W-:Y:S01]  /*6820*/  @!P1 STG.E.U8 desc[UR50][R6.64+0x9], R22 ;  /* 0x0000091606009986 */ /* 0x0001e2000c101132 */
[----:B------:R-:W-:-:S04]  /*6830*/  ISETP.LT.OR P1, PT, R0, 0x11, !P3 ;  /* 0x000000110000780c */ /* 0x000fc80005f21670 */
[----:B------:R-:W-:Y:S09]  /*6840*/  @P0 BRA `(.L_x_86) ;  /* 0x00000000000c0947 */ /* 0x000ff20003800000 */
[----:B------:R-:W2:Y:S02]  /*6850*/  LDG.E.U8 R16, desc[UR50][R236.64+0x10] ;  /* 0x00001032ec107981 */ /* 0x000ea4000c1e1100 */
[----:B--2---:R-:W-:-:S05]  /*6860*/  PRMT R2, R16, 0x8880, RZ ;  /* 0x0000888010027816 */ /* 0x004fca00000000ff */
[----:B------:R-:W-:-:S07]  /*6870*/  IMAD R2, R2, R18, RZ ;  /* 0x0000001202027224 */ /* 0x000fce00078e02ff */
.L_x_86:
[----:B------:R-:W-:Y:S05]  /*6880*/  BSYNC B1 ;  /* 0x0000000000017941 */ /* 0x000fea0003800000 */
.L_x_85:
[----:B0-----:R-:W2:Y:S01]  /*6890*/  LDL.LU R6, [R1+0x360] ;  /* 0x0003600001067983 */ /* 0x001ea20000300800 */
[----:B------:R-:W-:Y:S01]  /*68a0*/  BSSY B1, `(.L_x_87) ;  /* 0x0000007000017945 */ /* 0x000fe20003800000 */
[----:B--2---:R-:W-:-:S05]  /*68b0*/  @!P0 IMAD R6, R6, R17, R2 ;  /* 0x0000001106068224 */ /* 0x004fca00078e0202 */
[----:B------:R0:W-:Y:S01]  /*68c0*/  @!P0 STG.E.U8 desc[UR50][R12.64+0x10], R6 ;  /* 0x000010060c008986 */ /* 0x0001e2000c101132 */
[----:B------:R-:W-:Y:S05]  /*68d0*/  @P2 BRA `(.L_x_88) ;  /* 0x00000000000c2947 */ /* 0x000fea0003800000 */
[----:B------:R-:W2:Y:S02]  /*68e0*/  LDG.E.U8 R16, desc[UR50][R236.64+0x11] ;  /* 0x00001132ec107981 */ /* 0x000ea4000c1e1100 */
[----:B--2---:R-:W-:-:S05]  /*68f0*/  PRMT R2, R16, 0x8880, RZ ;  /* 0x0000888010027816 */ /* 0x004fca00000000ff */
[----:B------:R-:W-:-:S07]  /*6900*/  IMAD R2, R2, R18, RZ ;  /* 0x0000001202027224 */ /* 0x000fce00078e02ff */
.L_x_88:
[----:B------:R-:W-:Y:S05]  /*6910*/  BSYNC B1 ;  /* 0x0000000000017941 */ /* 0x000fea0003800000 */
.L_x_87:
[----:B0-----:R-:W2:Y:S01]  /*6920*/  LDL.LU R6, [R1+0x364] ;  /* 0x0003640001067983 */ /* 0x001ea20000300800 */
[----:B------:R-:W-:Y:S01]  /*6930*/  BSSY B1, `(.L_x_89) ;  /* 0x0000009000017945 */ /* 0x000fe20003800000 */
[----:B------:R-:W-:Y:S01]  /*6940*/  ISETP.LT.OR P0, PT, R0, 0x12, !P3 ;  /* 0x000000120000780c */ /* 0x000fe20005f01670 */
[----:B--2---:R-:W-:-:S05]  /*6950*/  @!P2 IMAD R6, R6, R17, R2 ;  /* 0x000000110606a224 */ /* 0x004fca00078e0202 */
[----:B------:R0:W-:Y:S02]  /*6960*/  @!P2 STG.E.U8 desc[UR50][R12.64+0x11], R6 ;  /* 0x000011060c00a986 */ /* 0x0001e4000c101132 */
[----:B0-----:R-:W-:Y:S01]  /*6970*/  @!P1 IADD3 R6, P2, R12, UR41, RZ ;  /* 0x000000290c069c10 */ /* 0x001fe2000ff5e0ff */
[----:B------:R-:W-:-:S12]  /*6980*/  @P1 BRA `(.L_x_90) ;  /* 0x00000000000c1947 */ /* 0x000fd80003800000 */
[----:B------:R-:W2:Y:S02]  /*6990*/  LDG.E.U8 R16, desc[UR50][R234.64+0x10] ;  /* 0x00001032ea107981 */ /* 0x000ea4000c1e1100 */
[----:B--2---:R-:W-:-:S05]  /*69a0*/  PRMT R2, R16, 0x8880, RZ ;  /* 0x0000888010027816 */ /* 0x004fca00000000ff */
[----:B------:R-:W-:-:S07]  /*69b0*/  IMAD R2, R2, R18, RZ ;  /* 0x0000001202027224 */ /* 0x000fce00078e02ff */
.L_x_90:
[----:B------:R-:W-:Y:S05]  /*69c0*/  BSYNC B1 ;  /* 0x0000000000017941 */ /* 0x000fea0003800000 */
.L_x_89:
[----:B------:R-:W2:Y:S01]  /*69d0*/  LDL.LU R22, [R1+0x368] ;  /* 0x0003680001167983 */ /* 0x000ea20000300800 */
[----:B------:R-:W-:Y:S01]  /*69e0*/  @!P1 IADD3.X R7, R13, UR40, RZ, P2, !PT ;  /* 0x000000280d079c10 */ /* 0x000fe200097fe4ff */
        /* <DEDUP_REMOVED lines=13> */
.L_x_92:
[----:B------:R-:W-:Y:S05]  /*6ac0*/  BSYNC B1 ;  /* 0x0000000000017941 */ /* 0x000fea0003800000 */
.L_x_91:
        /* <DEDUP_REMOVED lines=8> */
.L_x_94:
[----:B------:R-:W-:Y:S05]  /*6b50*/  BSYNC B1 ;  /* 0x0000000000017941 */ /* 0x000fea0003800000 */
.L_x_93:
[----:B0-----:R-:W2:Y:S01]  /*6b60*/  LDL.LU R6, [R1+0x370] ;  /* 0x0003700001067983 */ /* 0x001ea20000300800 */
[----:B------:R-:W-:Y:S01]  /*6b70*/  IMAD.U32 R7, RZ, RZ, UR40 ;  /* 0x00000028ff077e24 */ /* 0x000fe2000f8e00ff */
[----:B------:R-:W-:Y:S01]  /*6b80*/  BSSY B1, `(.L_x_95) ;  /* 0x000000c000017945 */ /* 0x000fe20003800000 */
[----:B--2---:R-:W-:-:S05]  /*6b90*/  @!P2 IMAD R6, R6, R17, R2 ;  /* 0x000000110606a224 */ /* 0x004fca00078e0202 */
[----:B------:R0:W-:Y:S02]  /*6ba0*/  @!P2 STG.E.U8 desc[UR50][R12.64+0x18], R6 ;  /* 0x000018060c00a986 */ /* 0x0001e4000c101132 */
[----:B0-----:R-:W-:-:S05]  /*6bb0*/  IMAD.U32 R6, RZ, RZ, UR41 ;  /* 0x00000029ff067e24 */ /* 0x001fca000f8e00ff */
        /* <DEDUP_REMOVED lines=8> */
.L_x_96:
[----:B------:R-:W-:Y:S05]  /*6c40*/  BSYNC B1 ;  /* 0x0000000000017941 */ /* 0x000fea0003800000 */
.L_x_95:
        /* <DEDUP_REMOVED lines=8> */
.L_x_98:
[----:B------:R-:W-:Y:S05]  /*6cd0*/  BSYNC B1 ;  /* 0x0000000000017941 */ /* 0x000fea0003800000 */
.L_x_97:
        /* <DEDUP_REMOVED lines=12> */
.L_x_100:
[----:B------:R-:W-:Y:S05]  /*6da0*/  BSYNC B1 ;  /* 0x0000000000017941 */ /* 0x000fea0003800000 */
.L_x_99:
[----:B------:R-:W2:Y:S04]  /*6db0*/  LDL.LU R22, [R1+0x37c] ;  /* 0x00037c0001167983 */ /* 0x000ea80000300800 */
[----:B------:R-:W-:Y:S01]  /*6dc0*/  STL [R1+0x3e4], R12 ;  /* 0x0003e40c01007387 */ /* 0x000fe20000100800 */
[----:B--2---:R-:W-:-:S05]  /*6dd0*/  @!P0 IMAD R22, R22, R17, R2 ;  /* 0x0000001116168224 */ /* 0x004fca00078e0202 */
[----:B------:R0:W-:Y:S02]  /*6de0*/  @!P0 STG.E.U8 desc[UR50][R6.64+0x19], R22 ;  /* 0x0000191606008986 */ /* 0x0001e4000c101132 */
[----:B0-----:R-:W-:-:S05]  /*6df0*/  IADD3 R22, P0, R3, 0x100, RZ ;  /* 0x0000010003167810 */ /* 0x001fca0007f1e0ff */
[----:B------:R-:W-:-:S04]  /*6e00*/  IMAD.X R6, RZ, RZ, UR7, P0 ;  /* 0x00000007ff067e24 */ /* 0x000fc800080e06ff */
[-C--:B------:R-:W-:Y:S02]  /*6e10*/  IMAD R23, R6, R8.reuse, RZ ;  /* 0x0000000806177224 */ /* 0x080fe400078e02ff */
[----:B------:R-:W-:-:S04]  /*6e20*/  IMAD.WIDE.U32 R6, R22, R8, R10 ;  /* 0x0000000816067225 */ /* 0x000fc800078e000a */
[----:B------:R-:W-:Y:S02]  /*6e30*/  IMAD R12, R22, R9, R23 ;  /* 0x00000009160c7224 */ /* 0x000fe400078e0217 */
[----:B------:R-:W2:Y:S01]  /*6e40*/  LDL R23, [R1+0x3c8] ;  /* 0x0003c80001177983 */ /* 0x000ea20000100800 */
[----:B------:R-:W-:-:S03]  /*6e50*/  IADD3 R232, P0, R6, R14, RZ ;  /* 0x0000000e06e87210 */ /* 0x000fc60007f1e0ff */
[----:B------:R0:W-:Y:S01]  /*6e60*/  STL [R1+0x340], R12 ;  /* 0x0003400c01007387 */ /* 0x0001e20000100800 */
[----:B------:R-:W-:-:S03]  /*6e70*/  IADD3.X R233, R15, R7, R12, P0, !PT ;  /* 0x000000070fe97210 */ /* 0x000fc600007fe40c */
[----:B0-----:R0:W5:Y:S01]  /*6e80*/  LDL.LU R12, [R1+0x3e4] ;  /* 0x0003e400010c7983 */ /* 0x0011620000300800 */
[----:B------:R-:W-:Y:S01]  /*6e90*/  IADD3 R6, P1, R4, UR43, RZ ;  /* 0x0000002b04067c10 */ /* 0x000fe2000ff3e0ff */
[----:B------:R-:W-:Y:S01]  /*6ea0*/  BSSY B1, `(.L_x_101) ;  /* 0x000000b000017945 */ /* 0x000fe20003800000 */
[----:B------:R-:W-:Y:S02]  /*6eb0*/  LOP3.LUT R19, R19, 0xfffffffb, RZ, 0xc0, !PT ;  /* 0xfffffffb13137812 */ /* 0x000fe400078ec0ff */
[----:B------:R-:W-:Y:S02]  /*6ec0*/  IADD3.X R7, R5, UR42, RZ, P1, !PT ;  /* 0x0000002a05077c10 */ /* 0x000fe40008ffe4ff */
[----:B--2---:R-:W-:-:S04]  /*6ed0*/  ISETP.GE.AND P5, PT, R23, 0x101, PT ;  /* 0x000001011700780c */ /* 0x004fc80003fa6270 */
[C---:B------:R-:W-:Y:S02]  /*6ee0*/  ISETP.LT.OR P0, PT, R0.reuse, 0x1, !P5 ;  /* 0x000000010000780c */ /* 0x040fe40006f01670 */
[----:B------:R-:W-:-:S07]  /*6ef0*/  ISETP.LT.OR P1, PT, R0, 0x2, !P5 ;  /* 0x000000020000780c */ /* 0x000fce0006f21670 */
[----:B------:R-:W-:-:S04]  /*6f00*/  @P5 LOP3.LUT R19, R19, 0x4, RZ, 0xfc, !PT ;  /* 0x0000000413135812 */ /* 0x000fc800078efcff */
[----:B0-----:R-:W-:Y:S05]  /*6f10*/  @P0 BRA `(.L_x_102) ;  /* 0x00000000000c0947 */ /* 0x001fea0003800000 */
[----:B------:R-:W2:Y:S02]  /*6f20*/  LDG.E.U8 R16, desc[UR50][R232.64] ;  /* 0x00000032e8107981 */ /* 0x000ea4000c1e1100 */
[----:B--2---:R-:W-:-:S05]  /*6f30*/  PRMT R2, R16, 0x8880, RZ ;  /* 0x0000888010027816 */ /* 0x004fca00000000ff */
[----:B------:R-:W-:-:S07]  /*6f40*/  IMAD R2, R2, R18, RZ ;  /* 0x0000001202027224 */ /* 0x000fce00078e02ff */
.L_x_102:
[----:B------:R-:W-:Y:S05]  /*6f50*/  BSYNC B1 ;  /* 0x0000000000017941 */ /* 0x000fea0003800000 */
.L_x_101:
        /* <DEDUP_REMOVED lines=8> */
.L_x_104:
[----:B------:R-:W-:Y:S05]  /*6fe0*/  BSYNC B1 ;  /* 0x0000000000017941 */ /* 0x000fea0003800000 */
.L_x_103:
[----:B0-----:R-:W2:Y:S01]  /*6ff0*/  LDL R23, [R1+0x304] ;  /* 0x0003040001177983 */ /* 0x001ea20000100800 */
[----:B------:R-:W-:-:S03]  /*7000*/  IADD3 R3, P0, R3, 0x180, RZ ;  /* 0x0000018003037810 */ /* 0x000fc60007f1e0ff */
[----:B-----5:R0:W-:Y:S04]  /*7010*/  STL.64 [R1+0x3f0], R12 ;  /* 0x0003f00c01007387 */ /* 0x0201e80000100a00 */
[----:B0-----:R-:W3:Y:S04]  /*7020*/  LDL.LU.64 R12, [R1+0x3d8] ;  /* 0x0003d800010c7983 */ /* 0x001ee80000300a00 */
[----:B------:R0:W-:Y:S04]  /*7030*/  STL.64 [R1+0x3e8], R4 ;  /* 0x0003e80401007387 */ /* 0x0001e80000100a00 */
[----:B0-----:R-:W4:Y:S01]  /*7040*/  LDL R5, [R1+0x3c8] ;  /* 0x0003c80001057983 */ /* 0x001f220000100800 */
[----:B--2---:R-:W-:-:S05]  /*7050*/  @!P1 IMAD R21, R23, R17, R2 ;  /* 0x0000001117159224 */ /* 0x004fca00078e0202 */
[----:B------:R0:W-:Y:S02]  /*7060*/  @!P1 STG.E.U8 desc[UR50][R6.64+0x1], R21 ;  /* 0x0000011506009986 */ /* 0x0001e4000c101132 */
[----:B0-----:R-:W-:-:S04]  /*7070*/  IMAD.X R21, RZ, RZ, UR7, P0 ;  /* 0x00000007ff157e24 */ /* 0x001fc800080e06ff */
[----:B------:R-:W-:-:S04]  /*7080*/  IMAD R21, R21, R8, RZ ;  /* 0x0000000815157224 */ /* 0x000fc800078e02ff */
[----:B------:R-:W-:Y:S02]  /*7090*/  IMAD R4, R3, R9, R21 ;  /* 0x0000000903047224 */ /* 0x000fe400078e0215 */
[----:B------:R-:W2:Y:S01]  /*70a0*/  LDL.LU R9, [R1+0x340] ;  /* 0x0003400001097983 */ /* 0x000ea20000300800 */
[----:B---3--:R-:W-:-:S03]  /*70b0*/  IMAD.WIDE.U32 R22, R22, R8, R12 ;  /* 0x0000000816167225 */ /* 0x008fc600078e000c */
[----:B------:R0:W-:Y:S01]  /*70c0*/  STL [R1+0x344], R4 ;  /* 0x0003440401007387 */ /* 0x0001e20000100800 */
[----:B------:R-:W-:Y:S01]  /*70d0*/  IMAD.WIDE.U32 R12, R3, R8, R12 ;  /* 0x00000008030c7225 */ /* 0x000fe200078e000c */
[----:B------:R-:W-:Y:S02]  /*70e0*/  IADD3 R22, P0, P1, R20, R14, R22 ;  /* 0x0000000e14167210 */ /* 0x000fe4000791e016 */
[----:B----4-:R-:W-:Y:S01]  /*70f0*/  ISETP.GE.AND P2, PT, R5, 0x109, PT ;  /* 0x000001090500780c */ /* 0x010fe20003f46270 */
[----:B--2---:R-:W-:-:S05]  /*7100*/  IMAD.IADD R9, R9, 0x1, R23 ;  /* 0x0000000109097824 */ /* 0x004fca00078e0217 */
[CC--:B------:R-:W-:Y:S01]  /*7110*/  IADD3.X R23, R11.reuse, R15.reuse, R9, P0, P1 ;  /* 0x0000000f0b177210 */ /* 0x0c0fe200007e2409 */
[----:B------:R-:W-:Y:S01]  /*7120*/  IMAD.IADD R9, R4, 0x1, R13 ;  /* 0x0000000104097824 */ /* 0x000fe200078e020d */
[----:B------:R-:W-:Y:S02]  /*7130*/  IADD3 R20, P0, P1, R20, R14, R12 ;  /* 0x0000000e14147210 */ /* 0x000fe4000791e00c */
[----:B------:R1:W5:Y:S02]  /*7140*/  LDL.LU.64 R12, [R1+0x3f0] ;  /* 0x0003f000010c7983 */ /* 0x0003640000300a00 */
[----:B------:R-:W-:Y:S02]  /*7150*/  IADD3.X R21, R11, R15, R9, P0, P1 ;  /* 0x0000000f0b157210 */ /* 0x000fe400007e2409 */
[----:B------:R-:W-:-:S13]  /*7160*/  ISETP.LT.OR P0, PT, R0, 0x1, !P2 ;  /* 0x000000010000780c */ /* 0x000fda0005701670 */
[----:B0-----:R-:W-:-:S04]  /*7170*/  @!P0 IADD3 R4, P1, R6, UR41, RZ ;  /* 0x0000002906048c10 */ /* 0x001fc8000ff3e0ff */
[----:B------:R-:W-:-:S05]  /*7180*/  @!P0 IADD3.X R5, R7, UR40, RZ, P1, !PT ;  /* 0x0000002807058c10 */ /* 0x000fca0008ffe4ff */
[----:B------:R0:W-:Y:S04]  /*7190*/  @!P0 STL.64 [R1+0x300], R4 ;  /* 0x0003000401008387 */ /* 0x0001e80000100a00 */
[----:B0-----:R1:W5:Y:S01]  /*71a0*/  LDL.LU.64 R4, [R1+0x3e8] ;  /* 0x0003e80001047983 */ /* 0x0013620000300a00 */
[----:B------:R-:W-:Y:S04]  /*71b0*/  BSSY B1, `(.L_x_105) ;  /* 0x0000005000017945 */ /* 0x000fe80003800000 */
[----:B------:R-:W-:Y:S05]  /*71c0*/  @P0 BRA `(.L_x_106) ;  /* 0x00000000000c0947 */ /* 0x000fea0003800000 */
[----:B------:R-:W2:Y:S02]  /*71d0*/  LDG.E.U8 R16, desc[UR50][R22.64] ;  /* 0x0000003216107981 */ /* 0x000ea4000c1e1100 */
[----:B--2---:R-:W-:-:S05]  /*71e0*/  PRMT R2, R16, 0x8880, RZ ;  /* 0x0000888010027816 */ /* 0x004fca00000000ff */
[----:B------:R-:W-:-:S07]  /*71f0*/  IMAD R2, R2, R18, RZ ;  /* 0x0000001202027224 */ /* 0x000fce00078e02ff */
.L_x_106:
[----:B------:R-:W-:Y:S05]  /*7200*/  BSYNC B1 ;  /* 0x0000000000017941 */ /* 0x000fea0003800000 */
.L_x_105:
[----:B------:R-:W2:Y:S04]  /*7210*/  LDL.LU R9, [R1+0x308] ;  /* 0x0003080001097983 */ /* 0x000ea80000300800 */
[----:B-----5:R0:W-:Y:S04]  /*7220*/  STL.64 [R1+0x3e8], R4 ;  /* 0x0003e80401007387 */ /* 0x0201e80000100a00 */
[----:B0-----:R-:W3:Y:S01]  /*7230*/  LDL.64 R4, [R1+0x300] ;  /* 0x0003000001047983 */ /* 0x001ee20000100a00 */
[----:B--2---:R-:W-:-:S05]  /*7240*/  @!P0 IMAD R9, R9, R17, R2 ;  /* 0x0000001109098224 */ /* 0x004fca00078e0202 */
[----:B---3--:R0:W-:Y:S01]  /*7250*/  @!P0 STG.E.U8 desc[UR50][R4.64], R9 ;  /* 0x0000000904008986 */ /* 0x0081e2000c101132 */
        /* <DEDUP_REMOVED lines=10> */
.L_x_108:
[----:B------:R-:W-:Y:S05]  /*7300*/  BSYNC B1 ;  /* 0x0000000000017941 */ /* 0x000fea0003800000 */
.L_x_107:
[----:B------:R-:W2:Y:S04]  /*7310*/  LDL.LU R9, [R1+0x30c] ;  /* 0x00030c0001097983 */ /* 0x000ea80000300800 */
[----:B-----5:R3:W-:Y:S04]  /*7320*/  STL.64 [R1+0x3e8], R4 ;  /* 0x0003e80401007387 */ /* 0x0207e80000100a00 */
[----:B---3--:R-:W3:Y:S01]  /*7330*/  LDL.LU.64 R4, [R1+0x300] ;  /* 0x0003000001047983 */ /* 0x008ee20000300a00 */
[----:B--2---:R-:W-:-:S05]  /*7340*/  @!P0 IMAD R9, R9, R17, R2 ;  /* 0x0000001109098224 */ /* 0x004fca00078e0202 */
[----:B---3--:R2:W-:Y:S04]  /*7350*/  @!P0 STG.E.U8 desc[UR50][R4.64+0x1], R9 ;  /* 0x0000010904008986 */ /* 0x0085e8000c101132 */
[----:B--2---:R2:W5:Y:S01]  /*7360*/  LDL.LU.64 R4, [R1+0x3e8] ;  /* 0x0003e80001047983 */ /* 0x0045620000300a00 */
[----:B------:R-:W-:Y:S01]  /*7370*/  ISETP.LT.OR P0, PT, R0, 0x9, !P5 ;  /* 0x000000090000780c */ /* 0x000fe20006f01670 */
[----:B------:R-:W-:-:S12]  /*7380*/  BSSY B1, `(.L_x_109) ;  /* 0x0000005000017945 */ /* 0x000fd80003800000 */
[----:B--2---:R-:W-:Y:S05]  /*7390*/  @P0 BRA `(.L_x_110) ;  /* 0x00000000000c0947 */ /* 0x004fea0003800000 */
[----:B------:R-:W2:Y:S02]  /*73a0*/  LDG.E.U8 R16, desc[UR50][R232.64+0x8] ;  /* 0x00000832e8107981 */ /* 0x000ea4000c1e1100 */
[----:B--2---:R-:W-:-:S05]  /*73b0*/  PRMT R2, R16, 0x8880, RZ ;  /* 0x0000888010027816 */ /* 0x004fca00000000ff */
[----:B------:R-:W-:-:S07]  /*73c0*/  IMAD R2, R2, R18, RZ ;  /* 0x0000001202027224 */ /* 0x000fce00078e02ff */
.L_x_110:
[----:B------:R-:W-:Y:S05]  /*73d0*/  BSYNC B1 ;  /* 0x0000000000017941 */ /* 0x000fea0003800000 */
.L_x_109:
[----:B------:R-:W2:Y:S01]  /*73e0*/  LDL.LU R9, [R1+0x310] ;  /* 0x0003100001097983 */ /* 0x000ea20000300800 */
[----:B------:R-:W-:Y:S01]  /*73f0*/  BSSY B1, `(.L_x_111) ;  /* 0x0000008000017945 */ /* 0x000fe20003800000 */
[----:B--2---:R-:W-:-:S05]  /*7400*/  @!P0 IMAD R9, R9, R17, R2 ;  /* 0x0000001109098224 */ /* 0x004fca00078e0202 */
[----:B------:R2:W-:Y:S01]  /*7410*/  @!P0 STG.E.U8 desc[UR50][R6.64+0x8], R9 ;  /* 0x0000080906008986 */ /* 0x0005e2000c101132 */
[----:B------:R-:W-:-:S13]  /*7420*/  ISETP.LT.OR P0, PT, R0, 0xa, !P5 ;  /* 0x0000000a0000780c */ /* 0x000fda0006f01670 */
[----:B--2---:R-:W-:Y:S05]  /*7430*/  @P0 BRA `(.L_x_112) ;  /* 0x00000000000c0947 */ /* 0x004fea0003800000 */
[----:B------:R-:W2:Y:S02]  /*7440*/  LDG.E.U8 R16, desc[UR50][R232.64+0x9] ;  /* 0x00000932e8107981 */ /* 0x000ea4000c1e1100 */
[----:B--2---:R-:W-:-:S05]  /*7450*/  PRMT R2, R16, 0x8880, RZ ;  /* 0x0000888010027816 */ /* 0x004fca00000000ff */
[----:B------:R-:W-:-:S07]  /*7460*/  IMAD R2, R2, R18, RZ ;  /* 0x0000001202027224 */ /* 0x000fce00078e02ff */
.L_x_112:
[----:B------:R-:W-:Y:S05]  /*7470*/  BSYNC B1 ;  /* 0x0000000000017941 */ /* 0x000fea0003800000 */
.L_x_111:
[----:B------:R-:W2:Y:S04]  /*7480*/  LDL.LU R9, [R1+0x314] ;  /* 0x0003140001097983 */ /* 0x000ea80000300800 */
[----:B-----5:R3:W-:Y:S01]  /*7490*/  STL.64 [R1+0x3e8], R4 ;  /* 0x0003e80401007387 */ /* 0x0207e20000100a00 */
[----:B--2---:R-:W-:-:S05]  /*74a0*/  @!P0 IMAD R9, R9, R17, R2 ;  /* 0x0000001109098224 */ /* 0x004fca00078e0202 */
[----:B------:R-:W-:Y:S01]  /*74b0*/  @!P0 STG.E.U8 desc[UR50][R6.64+0x9], R9 ;  /* 0x0000090906008986 */ /* 0x000fe2000c101132 */
[----:B------:R-:W-:-:S13]  /*74c0*/  ISETP.LT.OR P0, PT, R0, 0x9, !P2 ;  /* 0x000000090000780c */ /* 0x000fda0005701670 */
[----:B---3--:R-:W-:-:S04]  /*74d0*/  @!P0 IADD3 R4, P1, R6, UR41, RZ ;  /* 0x0000002906048c10 */ /* 0x008fc8000ff3e0ff */
[----:B------:R-:W-:-:S05]  /*74e0*/  @!P0 IADD3.X R5, R7, UR40, RZ, P1, !PT ;  /* 0x0000002807058c10 */ /* 0x000fca0008ffe4ff */
[----:B------:R2:W-:Y:S04]  /*74f0*/  @!P0 STL.64 [R1+0x300], R4 ;  /* 0x0003000401008387 */ /* 0x0005e80000100a00 */
[----:B--2---:R2:W5:Y:S01]  /*7500*/  LDL.LU.64 R4, [R1+0x3e8] ;  /* 0x0003e80001047983 */ /* 0x0045620000300a00 */
[----:B------:R-:W-:Y:S04]  /*7510*/  BSSY B1, `(.L_x_113) ;  /* 0x0000005000017945 */ /* 0x000fe80003800000 */
[----:B------:R-:W-:Y:S05]  /*7520*/  @P0 BRA `(.L_x_114) ;  /* 0x00000000000c0947 */ /* 0x000fea0003800000 */
[----:B------:R-:W3:Y:S02]  /*7530*/  LDG.E.U8 R16, desc[UR50][R22.64+0x8] ;  /* 0x0000083216107981 */ /* 0x000ee4000c1e1100 */
[----:B---3--:R-:W-:-:S05]  /*7540*/  PRMT R2, R16, 0x8880, RZ ;  /* 0x0000888010027816 */ /* 0x008fca00000000ff */
[----:B------:R-:W-:-:S07]  /*7550*/  IMAD R2, R2, R18, RZ ;  /* 0x0000001202027224 */ /* 0x000fce00078e02ff */
.L_x_114:
[----:B------:R-:W-:Y:S05]  /*7560*/  BSYNC B1 ;  /* 0x0000000000017941 */ /* 0x000fea0003800000 */
.L_x_113:
[----:B------:R-:W3:Y:S04]  /*7570*/  LDL.LU R9, [R1+0x318] ;  /* 0x0003180001097983 */ /* 0x000ee80000300800 */
[----:B-----5:R4:W-:Y:S04]  /*7580*/  STL.64 [R1+0x3e8], R4 ;  /* 0x0003e80401007387 */ /* 0x0209e80000100a00 */
[----:B----4-:R-:W4:Y:S01]  /*7590*/  LDL.64 R4, [R1+0x300] ;  /* 0x0003000001047983 */ /* 0x010f220000100a00 */
[----:B---3--:R-:W-:-:S05]  /*75a0*/  @!P0 IMAD R9, R9, R17, R2 ;  /* 0x0000001109098224 */ /* 0x008fca00078e0202 */
[----:B----4-:R3:W-:Y:S01]  /*75b0*/  @!P0 STG.E.U8 desc[UR50][R4.64+0x8], R9 ;  /* 0x0000080904008986 */ /* 0x0107e2000c101132 */
[----:B------:R-:W-:-:S13]  /*75c0*/  ISETP.LT.OR P0, PT, R0, 0xa, !P2 ;  /* 0x0000000a0000780c */ /* 0x000fda0005701670 */
[----:B---3--:R-:W-:-:S04]  /*75d0*/  @!P0 IADD3 R4, P1, R6, UR41, RZ ;  /* 0x0000002906048c10 */ /* 0x008fc8000ff3e0ff */
[----:B------:R-:W-:-:S05]  /*75e0*/  @!P0 IADD3.X R5, R7, UR40, RZ, P1, !PT ;  /* 0x0000002807058c10 */ /* 0x000fca0008ffe4ff */
[----:B------:R3:W-:Y:S04]  /*75f0*/  @!P0 STL.64 [R1+0x300], R4 ;  /* 0x0003000401008387 */ /* 0x0007e80000100a00 */
[----:B---3--:R3:W5:Y:S01]  /*7600*/  LDL.LU.64 R4, [R1+0x3e8] ;  /* 0x0003e80001047983 */ /* 0x0087620000300a00 */
[----:B------:R-:W-:Y:S04]  /*7610*/  BSSY B1, `(.L_x_115) ;  /* 0x0000005000017945 */ /* 0x000fe80003800000 */
[----:B------:R-:W-:Y:S05]  /*7620*/  @P0 BRA `(.L_x_116) ;  /* 0x00000000000c0947 */ /* 0x000fea0003800000 */
[----:B------:R-:W4:Y:S02]  /*7630*/  LDG.E.U8 R16, desc[UR50][R22.64+0x9] ;  /* 0x0000093216107981 */ /* 0x000f24000c1e1100 */
[----:B----4-:R-:W-:-:S05]  /*7640*/  PRMT R2, R16, 0x8880, RZ ;  /* 0x0000888010027816 */ /* 0x010fca00000000ff */
[----:B------:R-:W-:-:S07]  /*7650*/  IMAD R2, R2, R18, RZ ;  /* 0x0000001202027224 */ /* 0x000fce00078e02ff */
.L_x_116:
[----:B------:R-:W-:Y:S05]  /*7660*/  BSYNC B1 ;  /* 0x0000000000017941 */ /* 0x000fea0003800000 */
.L_x_115:
[----:B------:R-:W4:Y:S04]  /*7670*/  LDL.LU R9, [R1+0x31c] ;  /* 0x00031c0001097983 */ /* 0x000f280000300800 */
[----:B-----5:R0:W-:Y:S04]  /*7680*/  STL.64 [R1+0x3e8], R4 ;  /* 0x0003e80401007387 */ /* 0x0201e80000100a00 */
[----:B0-----:R-:W2:Y:S01]  /*7690*/  LDL.LU.64 R4, [R1+0x300] ;  /* 0x0003000001047983 */ /* 0x001ea20000300a00 */
[----:B----4-:R-:W-:-:S05]  /*76a0*/  @!P0 IMAD R9, R9, R17, R2 ;  /* 0x0000001109098224 */ /* 0x010fca00078e0202 */
[----:B--2---:R0:W-:Y:S04]  /*76b0*/  @!P0 STG.E.U8 desc[UR50][R4.64+0x9], R9 ;  /* 0x0000090904008986 */ /* 0x0041e8000c101132 */
[----:B0-----:R0:W5:Y:S01]  /*76c0*/  LDL.LU.64 R4, [R1+0x3e8] ;  /* 0x0003e80001047983 */ /* 0x0011620000300a00 */
[----:B------:R-:W-:Y:S01]  /*76d0*/  ISETP.LT.OR P0, PT, R0, 0x11, !P5 ;  /* 0x000000110000780c */ /* 0x000fe20006f01670 */
[----:B------:R-:W-:-:S12]  /*76e0*/  BSSY B1, `(.L_x_117) ;  /* 0x0000005000017945 */ /* 0x000fd80003800000 */
[----:B0-----:R-:W-:Y:S05]  /*76f0*/  @P0 BRA `(.L_x_118) ;  /* 0x00000000000c0947 */ /* 0x001fea0003800000 */
[----:B------:R-:W2:Y:S02]  /*7700*/  LDG.E.U8 R16, desc[UR50][R232.64+0x10] ;  /* 0x00001032e8107981 */ /* 0x000ea4000c1e1100 */
[----:B--2---:R-:W-:-:S05]  /*7710*/  PRMT R2, R16, 0x8880, RZ ;  /* 0x0000888010027816 */ /* 0x004fca00000000ff */
[----:B------:R-:W-:-:S07]  /*7720*/  IMAD R2, R2, R18, RZ ;  /* 0x0000001202027224 */ /* 0x000fce00078e02ff */
.L_x_118:
[----:B------:R-:W-:Y:S05]  /*7730*/  BSYNC B1 ;  /* 0x0000000000017941 */ /* 0x000fea0003800000 */
.L_x_117:
[----:B------:R-:W2:Y:S01]  /*7740*/  LDL.LU R9, [R1+0x320] ;  /* 0x0003200001097983 */ /* 0x000ea20000300800 */
[----:B------:R-:W-:Y:S01]  /*7750*/  ISETP.LT.OR P1, PT, R0, 0x12, !P5 ;  /* 0x000000120000780c */ /* 0x000fe20006f21670 */
[----:B------:R-:W-:Y:S01]  /*7760*/  BSSY B1, `(.L_x_119) ;  /* 0x0000007000017945 */ /* 0x000fe20003800000 */
[----:B--2---:R-:W-:-:S05]  /*7770*/  @!P0 IMAD R9, R9, R17, R2 ;  /* 0x0000001109098224 */ /* 0x004fca00078e0202 */
[----:B------:R0:W-:Y:S06]  /*7780*/  @!P0 STG.E.U8 desc[UR50][R6.64+0x10], R9 ;  /* 0x0000100906008986 */ /* 0x0001ec000c101132 */
[----:B------:R-:W-:Y:S05]  /*7790*/  @P1 BRA `(.L_x_120) ;  /* 0x00000000000c1947 */ /* 0x000fea0003800000 */
[----:B------:R-:W2:Y:S02]  /*77a0*/  LDG.E.U8 R16, desc[UR50][R232.64+0x11] ;  /* 0x00001132e8107981 */ /* 0x000ea4000c1e1100 */
[----:B--2---:R-:W-:-:S05]  /*77b0*/  PRMT R2, R16, 0x8880, RZ ;  /* 0x0000888010027816 */ /* 0x004fca00000000ff */
[----:B------:R-:W-:-:S07]  /*77c0*/  IMAD R2, R2, R18, RZ ;  /* 0x0000001202027224 */ /* 0x000fce00078e02ff */
.L_x_120:
[----:B------:R-:W-:Y:S05]  /*77d0*/  BSYNC B1 ;  /* 0x0000000000017941 */ /* 0x000fea0003800000 */
.L_x_119:
[----:B-----5:R2:W-:Y:S04]  /*77e0*/  STL.64 [R1+0x3e8], R4 ;  /* 0x0003e80401007387 */ /* 0x0205e80000100a00 */
[----:B0-----:R-:W4:Y:S01]  /*77f0*/  LDL.LU R9, [R1+0x324] ;  /* 0x0003240001097983 */ /* 0x001f220000300800 */
[----:B------:R-:W-:-:S13]  /*7800*/  ISETP.LT.OR P0, PT, R0, 0x11, !P2 ;  /* 0x000000110000780c */ /* 0x000fda0005701670 */
[----:B--2---:R-:W-:-:S04]  /*7810*/  @!P0 IADD3 R4, P4, R6, UR41, RZ ;  /* 0x0000002906048c10 */ /* 0x004fc8000ff9e0ff */
[----:B------:R-:W-:-:S05]  /*7820*/  @!P0 IADD3.X R5, R7, UR40, RZ, P4, !PT ;  /* 0x0000002807058c10 */ /* 0x000fca000a7fe4ff */
[----:B------:R0:W-:Y:S04]  /*7830*/  @!P0 STL.64 [R1+0x308], R4 ;  /* 0x0003080401008387 */ /* 0x0001e80000100a00 */
[----:B0-----:R0:W5:Y:S01]  /*7840*/  LDL.LU.64 R4, [R1+0x3e8] ;  /* 0x0003e80001047983 */ /* 0x0011620000300a00 */
[----:B------:R-:W-:Y:S01]  /*7850*/  BSSY B1, `(.L_x_121) ;  /* 0x0000007000017945 */ /* 0x000fe20003800000 */
[----:B----4-:R-:W-:-:S05]  /*7860*/  @!P1 IMAD R9, R9, R17, R2 ;  /* 0x0000001109099224 */ /* 0x010fca00078e0202 */
[----:B------:R0:W-:Y:S01]  /*7870*/  @!P1 STG.E.U8 desc[UR50][R6.64+0x11], R9 ;  /* 0x0000110906009986 */ /* 0x0001e2000c101132 */
[----:B------:R-:W-:Y:S05]  /*7880*/  @P0 BRA `(.L_x_122) ;  /* 0x00000000000c0947 */ /* 0x000fea0003800000 */
[----:B------:R-:W2:Y:S02]  /*7890*/  LDG.E.U8 R16, desc[UR50][R22.64+0x10] ;  /* 0x0000103216107981 */ /* 0x000ea4000c1e1100 */
[----:B--2---:R-:W-:-:S05]  /*78a0*/  PRMT R2, R16, 0x8880, RZ ;  /* 0x0000888010027816 */ /* 0x004fca00000000ff */
[----:B------:R-:W-:-:S07]  /*78b0*/  IMAD R2, R2, R18, RZ ;  /* 0x0000001202027224 */ /* 0x000fce00078e02ff */
.L_x_122:
[----:B------:R-:W-:Y:S05]  /*78c0*/  BSYNC B1 ;  /* 0x0000000000017941 */ /* 0x000fea0003800000 */
.L_x_121:
[----:B------:R-:W-:Y:S04]  /*78d0*/  STL.64 [R1+0x3f0], R10 ;  /* 0x0003f00a01007387 */ /* 0x000fe80000100a00 */
[----:B0-----:R-:W2:Y:S04]  /*78e0*/  LDL.LU R9, [R1+0x328] ;  /* 0x0003280001097983 */ /* 0x001ea80000300800 */
[----:B-----5:R0:W-:Y:S04]  /*78f0*/  STL.64 [R1+0x3e8], R4 ;  /* 0x0003e80401007387 */ /* 0x0201e80000100a00 */
[----:B0-----:R-:W4:Y:S01]  /*7900*/  LDL.LU.64 R4, [R1+0x308] ;  /* 0x0003080001047983 */ /* 0x001f220000300a00 */
[----:B------:R-:W-:-:S13]  /*7910*/  ISETP.LT.OR P1, PT, R0, 0x12, !P2 ;  /* 0x000000120000780c */ /* 0x000fda0005721670 */
[----:B------:R-:W-:-:S04]  /*7920*/  @!P1 IADD3 R10, P4, R6, UR41, RZ ;  /* 0x00000029060a9c10 */ /* 0x000fc8000ff9e0ff */
[----:B------:R-:W-:-:S05]  /*7930*/  @!P1 IADD3.X R11, R7, UR40, RZ, P4, !PT ;  /* 0x00000028070b9c10 */ /* 0x000fca000a7fe4ff */
[----:B------:R0:W-:Y:S04]  /*7940*/  @!P1 STL.64 [R1+0x300], R10 ;  /* 0x0003000a01009387 */ /* 0x0001e80000100a00 */
[----:B0-----:R0:W5:Y:S01]  /*7950*/  LDL.LU.64 R10, [R1+0x3f0] ;  /* 0x0003f000010a7983 */ /* 0x0011620000300a00 */
[----:B--2---:R-:W-:-:S05]  /*7960*/  @!P0 IMAD R9, R9, R17, R2 ;  /* 0x0000001109098224 */ /* 0x004fca00078e0202 */
[----:B----4-:R2:W-:Y:S04]  /*7970*/  @!P0 STG.E.U8 desc[UR50][R4.64+0x10], R9 ;  /* 0x0000100904008986 */ /* 0x0105e8000c101132 */
[----:B--2---:R0:W5:Y:S01]  /*7980*/  LDL.LU.64 R4, [R1+0x3e8] ;  /* 0x0003e80001047983 */ /* 0x0041620000300a00 */
[----:B------:R-:W-:Y:S04]  /*7990*/  BSSY B1, `(.L_x_123) ;  /* 0x0000005000017945 */ /* 0x000fe80003800000 */
[----:B------:R-:W-:Y:S05]  /*79a0*/  @P1 BRA `(.L_x_124) ;  /* 0x00000000000c1947 */ /* 0x000fea0003800000 */
[----:B------:R-:W2:Y:S02]  /*79b0*/  LDG.E.U8 R16, desc[UR50][R22.64+0x11] ;  /* 0x0000113216107981 */ /* 0x000ea4000c1e1100 */
[----:B--2---:R-:W-:-:S05]  /*79c0*/  PRMT R2, R16, 0x8880, RZ ;  /* 0x0000888010027816 */ /* 0x004fca00000000ff */
[----:B------:R-:W-:-:S07]  /*79d0*/  IMAD R2, R2, R18, RZ ;  /* 0x0000001202027224 */ /* 0x000fce00078e02ff */
.L_x_124:
[----:B------:R-:W-:Y:S05]  /*79e0*/  BSYNC B1 ;  /* 0x0000000000017941 */ /* 0x000fea0003800000 */
.L_x_123:
[----:B------:R-:W2:Y:S04]  /*79f0*/  LDL.LU R9, [R1+0x32c] ;  /* 0x00032c0001097983 */ /* 0x000ea80000300800 */
[----:B-----5:R4:W-:Y:S04]  /*7a00*/  STL.64 [R1+0x3e8], R4 ;  /* 0x0003e80401007387 */ /* 0x0209e80000100a00 */
[----:B----4-:R-:W4:Y:S01]  /*7a10*/  LDL.LU.64 R4, [R1+0x300] ;  /* 0x0003000001047983 */ /* 0x010f220000300a00 */
[----:B--2---:R-:W-:-:S05]  /*7a20*/  @!P1 IMAD R9, R9, R17, R2 ;  /* 0x0000001109099224 */ /* 0x004fca00078e0202 */
[----:B----4-:R2:W-:Y:S04]  /*7a30*/  @!P1 STG.E.U8 desc[UR50][R4.64+0x11], R9 ;  /* 0x0000110904009986 */ /* 0x0105e8000c101132 */
[----:B--2---:R2:W5:Y:S01]  /*7a40*/  LDL.LU.64 R4, [R1+0x3e8] ;  /* 0x0003e80001047983 */ /* 0x0045620000300a00 */
[----:B------:R-:W-:Y:S01]  /*7a50*/  ISETP.LT.OR P0, PT, R0, 0x19, !P5 ;  /* 0x000000190000780c */ /* 0x000fe20006f01670 */
[----:B------:R-:W-:-:S12]  /*7a60*/  BSSY B1, `(.L_x_125) ;  /* 0x0000005000017945 */ /* 0x000fd80003800000 */
[----:B--2---:R-:W-:Y:S05]  /*7a70*/  @P0 BRA `(.L_x_126) ;  /* 0x00000000000c0947 */ /* 0x004fea0003800000 */
[----:B------:R-:W2:Y:S02]  /*7a80*/  LDG.E.U8 R16, desc[UR50][R232.64+0x18] ;  /* 0x00001832e8107981 */ /* 0x000ea4000c1e1100 */
[----:B--2---:R-:W-:-:S05]  /*7a90*/  PRMT R2, R16, 0x8880, RZ ;  /* 0x0000888010027816 */ /* 0x004fca00000000ff */
[----:B------:R-:W-:-:S07]  /*7aa0*/  IMAD R2, R2, R18, RZ ;  /* 0x0000001202027224 */ /* 0x000fce00078e02ff */
.L_x_126:
[----:B------:R-:W-:Y:S05]  /*7ab0*/  BSYNC B1 ;  /* 0x0000000000017941 */ /* 0x000fea0003800000 */
.L_x_125:
[----:B------:R-:W2:Y:S01]  /*7ac0*/  LDL.LU R9, [R1+0x330] ;  /* 0x0003300001097983 */ /* 0x000ea20000300800 */
[----:B------:R-:W-:Y:S01]  /*7ad0*/  ISETP.LT.OR P1, PT, R0, 0x1a, !P5 ;  /* 0x0000001a0000780c */ /* 0x000fe20006f21670 */
[----:B------:R-:W-:Y:S01]  /*7ae0*/  BSSY B1, `(.L_x_127) ;  /* 0x0000007000017945 */ /* 0x000fe20003800000 */
[----:B--2---:R-:W-:-:S05]  /*7af0*/  @!P0 IMAD R9, R9, R17, R2 ;  /* 0x0000001109098224 */ /* 0x004fca00078e0202 */
[----:B------:R2:W-:Y:S06]  /*7b00*/  @!P0 STG.E.U8 desc[UR50][R6.64+0x18], R9 ;  /* 0x0000180906008986 */ /* 0x0005ec000c101132 */
[----:B------:R-:W-:Y:S05]  /*7b10*/  @P1 BRA `(.L_x_128) ;  /* 0x00000000000c1947 */ /* 0x000fea0003800000 */
[----:B------:R-:W4:Y:S02]  /*7b20*/  LDG.E.U8 R16, desc[UR50][R232.64+0x19] ;  /* 0x00001932e8107981 */ /* 0x000f24000c1e1100 */
[----:B----4-:R-:W-:-:S05]  /*7b30*/  PRMT R2, R16, 0x8880, RZ ;  /* 0x0000888010027816 */ /* 0x010fca00000000ff */
[----:B------:R-:W-:-:S07]  /*7b40*/  IMAD R2, R2, R18, RZ ;  /* 0x0000001202027224 */ /* 0x000fce00078e02ff */
.L_x_128:
[----:B------:R-:W-:Y:S05]  /*7b50*/  BSYNC B1 ;  /* 0x0000000000017941 */ /* 0x000fea0003800000 */
.L_x_127:
[----:B-----5:R4:W-:Y:S04]  /*7b60*/  STL.64 [R1+0x3e8], R4 ;  /* 0x0003e80401007387 */ /* 0x0209e80000100a00 */
[----:B--2---:R-:W2:Y:S01]  /*7b70*/  LDL.LU R9, [R1+0x334] ;  /* 0x0003340001097983 */ /* 0x004ea20000300800 */
[----:B------:R-:W-:-:S13]  /*7b80*/  ISETP.LT.OR P0, PT, R0, 0x19, !P2 ;  /* 0x000000190000780c */ /* 0x000fda0005701670 */
[----:B----4-:R-:W-:-:S04]  /*7b90*/  @!P0 IADD3 R4, P4, R6, UR41, RZ ;  /* 0x0000002906048c10 */ /* 0x010fc8000ff9e0ff */
[----:B------:R-:W-:-:S05]  /*7ba0*/  @!P0 IADD3.X R5, R7, UR40, RZ, P4, !PT ;  /* 0x0000002807058c10 */ /* 0x000fca000a7fe4ff */
[----:B------:R4:W-:Y:S04]  /*7bb0*/  @!P0 STL.64 [R1+0x308], R4 ;  /* 0x0003080401008387 */ /* 0x0009e80000100a00 */
[----:B----4-:R4:W5:Y:S01]  /*7bc0*/  LDL.LU.64 R4, [R1+0x3e8] ;  /* 0x0003e80001047983 */ /* 0x0109620000300a00 */
[----:B------:R-:W-:Y:S01]  /*7bd0*/  BSSY B1, `(.L_x_129) ;  /* 0x0000007000017945 */ /* 0x000fe20003800000 */
[----:B--2---:R-:W-:-:S05]  /*7be0*/  @!P1 IMAD R9, R9, R17, R2 ;  /* 0x0000001109099224 */ /* 0x004fca00078e0202 */
[----:B------:R4:W-:Y:S01]  /*7bf0*/  @!P1 STG.E.U8 desc[UR50][R6.64+0x19], R9 ;  /* 0x0000190906009986 */ /* 0x0009e2000c101132 */
[----:B------:R-:W-:Y:S05]  /*7c00*/  @P0 BRA `(.L_x_130) ;  /* 0x00000000000c0947 */ /* 0x000fea0003800000 */
[----:B------:R-:W2:Y:S02]  /*7c10*/  LDG.E.U8 R16, desc[UR50][R22.64+0x18] ;  /* 0x0000183216107981 */ /* 0x000ea4000c1e1100 */
[----:B--2---:R-:W-:-:S05]  /*7c20*/  PRMT R2, R16, 0x8880, RZ ;  /* 0x0000888010027816 */ /* 0x004fca00000000ff */
[----:B------:R-:W-:-:S07]  /*7c30*/  IMAD R2, R2, R18, RZ ;  /* 0x0000001202027224 */ /* 0x000fce00078e02ff */
.L_x_130:
[----:B------:R-:W-:Y:S05]  /*7c40*/  BSYNC B1 ;  /* 0x0000000000017941 */ /* 0x000fea0003800000 */
.L_x_129:
[----:B------:R-:W-:Y:S04]  /*7c50*/  STL.64 [R1+0x3f0], R10 ;  /* 0x0003f00a01007387 */ /* 0x000fe80000100a00 */
[----:B----4-:R-:W2:Y:S04]  /*7c60*/  LDL.LU R9, [R1+0x338] ;  /* 0x0003380001097983 */ /* 0x010ea80000300800 */
[----:B-----5:R4:W-:Y:S04]  /*7c70*/  STL.64 [R1+0x3e8], R4 ;  /* 0x0003e80401007387 */ /* 0x0209e80000100a00 */
[----:B----4-:R-:W4:Y:S01]  /*7c80*/  LDL.LU.64 R4, [R1+0x308] ;  /* 0x0003080001047983 */ /* 0x010f220000300a00 */
        /* <DEDUP_REMOVED lines=13> */
.L_x_132:
[----:B------:R-:W-:Y:S05]  /*7d60*/  BSYNC B1 ;  /* 0x0000000000017941 */ /* 0x000fea0003800000 */
.L_x_131:
[----:B------:R-:W2:Y:S04]  /*7d70*/  LDL.LU R9, [R1+0x33c] ;  /* 0x00033c0001097983 */ /* 0x000ea80000300800 */
[----:B------:R-:W-:Y:S04]  /*7d80*/  STL [R1+0x3f0], R12 ;  /* 0x0003f00c01007387 */ /* 0x000fe80000100800 */
[----:B------:R4:W-:Y:S04]  /*7d90*/  STL.64 [R1+0x3e8], R6 ;  /* 0x0003e80601007387 */ /* 0x0009e80000100a00 */
[----:B----4-:R-:W4:Y:S01]  /*7da0*/  LDL.LU.64 R6, [R1+0x300] ;  /* 0x0003000001067983 */ /* 0x010f220000300a00 */
[----:B--2---:R-:W-:-:S02]  /*7db0*/  @!P1 IMAD R12, R9, R17, R2 ;  /* 0x00000011090c9224 */ /* 0x004fc400078e0202 */
[----:B-----5:R-:W-:-:S04]  /*7dc0*/  IMAD.WIDE.U32 R8, R3, R8, R10 ;  /* 0x0000000803087225 */ /* 0x020fc800078e000a */
[----:B------:R-:W-:Y:S02]  /*7dd0*/  IMAD.MOV.U32 R3, RZ, RZ, R12 ;  /* 0x000000ffff037224 */ /* 0x000fe400078e000c */
[----:B------:R2:W5:Y:S04]  /*7de0*/  LDL.LU R12, [R1+0x3f0] ;  /* 0x0003f000010c7983 */ /* 0x0005680000300800 */
[----:B------:R-:W3:Y:S04]  /*7df0*/  LDL.LU R10, [R1+0x344] ;  /* 0x00034400010a7983 */ /* 0x000ee80000300800 */
[----:B------:R-:W2:Y:S01]  /*7e00*/  LDL R11, [R1+0x3c8] ;  /* 0x0003c800010b7983 */ /* 0x000ea20000100800 */
[----:B------:R-:W-:-:S03]  /*7e10*/  IADD3 R14, P0, R8, R14, RZ ;  /* 0x0000000e080e7210 */ /* 0x000fc60007f1e0ff */
[----:B----4-:R4:W-:Y:S04]  /*7e20*/  @!P1 STG.E.U8 desc[UR50][R6.64+0x19], R3 ;  /* 0x0000190306009986 */ /* 0x0109e8000c101132 */
[----:B----4-:R4:W5:Y:S01]  /*7e30*/  LDL.LU.64 R6, [R1+0x3e8] ;  /* 0x0003e80001067983 */ /* 0x0109620000300a00 */
[----:B---3--:R-:W-:Y:S02]  /*7e40*/  IADD3.X R15, R15, R9, R10, P0, !PT ;  /* 0x000000090f0f7210 */ /* 0x008fe400007fe40a */
[----:B--2---:R-:W-:-:S04]  /*7e50*/  ISETP.GE.AND P1, PT, R11, 0x181, PT ;  /* 0x000001810b00780c */ /* 0x004fc80003f26270 */
[----:B------:R-:W-:-:S13]  /*7e60*/  ISETP.LT.OR P0, PT, R0, 0x1, !P1 ;  /* 0x000000010000780c */ /* 0x000fda0004f01670 */
[----:B------:R-:W2:Y:S01]  /*7e70*/  @!P0 LDG.E.U8 R16, desc[UR50][R14.64] ;  /* 0x000000320e108981 */ /* 0x000ea2000c1e1100 */
[----:B------:R-:W-:Y:S02]  /*7e80*/  IMAD.U32 R8, RZ, RZ, UR13 ;  /* 0x0000000dff087e24 */ /* 0x000fe4000f8e00ff */
[----:B------:R-:W-:Y:S02]  /*7e90*/  IMAD.U32 R10, RZ, RZ, UR12 ;  /* 0x0000000cff0a7e24 */ /* 0x000fe4000f8e00ff */
[----:B------:R-:W-:Y:S02]  /*7ea0*/  IMAD R9, R8, 0x180, RZ ;  /* 0x0000018008097824 */ /* 0x000fe400078e02ff */
[----:B------:R-:W-:Y:S01]  /*7eb0*/  IMAD.WIDE.U32 R10, R10, 0x180, R4 ;  /* 0x000001800a0a7825 */ /* 0x000fe200078e0004 */
[----:B--2---:R-:W-:-:S05]  /*7ec0*/  @!P0 PRMT R3, R16, 0x8880, RZ ;  /* 0x0000888010038816 */ /* 0x004fca00000000ff */
[----:B------:R-:W-:Y:S02]  /*7ed0*/  @!P0 IMAD R2, R3, R18, RZ ;  /* 0x0000001203028224 */ /* 0x000fe400078e02ff */
[----:B------:R-:W2:Y:S01]  /*7ee0*/  LDL.LU R3, [R1+0x2c0] ;  /* 0x0002c00001037983 */ /* 0x000ea20000300800 */
[----:B------:R-:W-:Y:S01]  /*7ef0*/  IMAD.IADD R9, R11, 0x1, R9 ;  /* 0x000000010b097824 */ /* 0x000fe200078e0209 */
[----:B------:R-:W-:Y:S01]  /*7f00*/  ISETP.LT.OR P5, PT, R0, 0x2, !P1 ;  /* 0x000000020000780c */ /* 0x000fe20004fa1670 */
[----:B------:R-:W-:Y:S01]  /*7f10*/  @!P0 IMAD.MOV.U32 R8, RZ, RZ, R10 ;  /* 0x000000ffff088224 */ /* 0x000fe200078e000a */
[----:B------:R-:W-:Y:S01]  /*7f20*/  BSSY B1, `(.L_x_133) ;  /* 0x0000007000017945 */ /* 0x000fe20003800000 */
[----:B--2---:R-:W-:-:S05]  /*7f30*/  @!P0 IMAD R3, R3, R17, R2 ;  /* 0x0000001103038224 */ /* 0x004fca00078e0202 */
[----:B------:R4:W-:Y:S05]  /*7f40*/  @!P0 STG.E.U8 desc[UR50][R8.64], R3 ;  /* 0x0000000308008986 */ /* 0x0009ea000c101132 */
[----:B------:R-:W-:Y:S05]  /*7f50*/  @P5 BRA `(.L_x_134) ;  /* 0x00000000000c5947 */ /* 0x000fea0003800000 */
[----:B------:R-:W2:Y:S02]  /*7f60*/  LDG.E.U8 R16, desc[UR50][R14.64+0x1] ;  /* 0x000001320e107981 */ /* 0x000ea4000c1e1100 */
[----:B--2---:R-:W-:-:S05]  /*7f70*/  PRMT R2, R16, 0x8880, RZ ;  /* 0x0000888010027816 */ /* 0x004fca00000000ff */
[----:B------:R-:W-:-:S07]  /*7f80*/  IMAD R2, R2, R18, RZ ;  /* 0x0000001202027224 */ /* 0x000fce00078e02ff */
.L_x_134:
[----:B------:R-:W-:Y:S05]  /*7f90*/  BSYNC B1 ;  /* 0x0000000000017941 */ /* 0x000fea0003800000 */
.L_x_133:
[----:B----4-:R-:W2:Y:S04]  /*7fa0*/  LDL.LU R3, [R1+0x2c4] ;  /* 0x0002c40001037983 */ /* 0x010ea80000300800 */
[----:B------:R3:W-:Y:S04]  /*7fb0*/  STL.64 [R1+0x3e8], R4 ;  /* 0x0003e80401007387 */ /* 0x0007e80000100a00 */
[----:B---3--:R-:W3:Y:S01]  /*7fc0*/  LDL.LU R5, [R1+0x3c8] ;  /* 0x0003c80001057983 */ /* 0x008ee20000300800 */
[----:B------:R-:W-:-:S04]  /*7fd0*/  LOP3.LUT R19, R19, 0xffffffbf, RZ, 0xc0, !PT ;  /* 0xffffffbf13137812 */ /* 0x000fc800078ec0ff */
[----:B------:R-:W-:Y:S01]  /*7fe0*/  @P1 LOP3.LUT R19, R19, 0x40, RZ, 0xfc, !PT ;  /* 0x0000004013131812 */ /* 0x000fe200078efcff */
[----:B--2---:R-:W-:Y:S01]  /*7ff0*/  @!P5 IMAD R3, R3, R17, R2 ;  /* 0x000000110303d224 */ /* 0x004fe200078e0202 */
[----:B---3--:R-:W-:-:S04]  /*8000*/  ISETP.GE.AND P0, PT, R5, 0x189, PT ;  /* 0x000001890500780c */ /* 0x008fc80003f06270 */
[----:B------:R-:W-:-:S13]  /*8010*/  ISETP.LT.OR P4, PT, R0, 0x1, !P0 ;  /* 0x000000010000780c */ /* 0x000fda0004781670 */
[----:B------:R-:W-:-:S04]  /*8020*/  @!P4 IADD3 R4, P1, R10, UR41, RZ ;  /* 0x000000290a04cc10 */ /* 0x000fc8000ff3e0ff */
[----:B------:R-:W-:Y:S01]  /*8030*/  @!P4 IADD3.X R5, R9, UR40, RZ, P1, !PT ;  /* 0x000000280905cc10 */ /* 0x000fe20008ffe4ff */
[----:B------:R-:W-:Y:S01]  /*8040*/  BSSY B1, `(.L_x_135) ;  /* 0x000000b000017945 */ /* 0x000fe20003800000 */
[----:B------:R-:W-:-:S03]  /*8050*/  LOP3.LUT P1, RZ, R19, 0x40, RZ, 0xc0, !PT ;  /* 0x0000004013ff7812 */ /* 0x000fc6000782c0ff */
[----:B------:R2:W-:Y:S02]  /*8060*/  @!P4 STL.64 [R1+0x300], R4 ;  /* 0x000300040100c387 */ /* 0x0005e40000100a00 */
[----:B--2---:R-:W-:Y:S02]  /*8070*/  @!P5 IMAD.MOV.U32 R4, RZ, RZ, R10 ;  /* 0x000000ffff04d224 */ /* 0x004fe400078e000a */
[----:B------:R-:W-:-:S05]  /*8080*/  @!P5 IMAD.MOV.U32 R5, RZ, RZ, R9 ;  /* 0x000000ffff05d224 */ /* 0x000fca00078e0009 */
[----:B------:R2:W-:Y:S04]  /*8090*/  @!P5 STG.E.U8 desc[UR50][R4.64+0x1], R3 ;  /* 0x000001030400d986 */ /* 0x0005e8000c101132 */
[----:B--2---:R2:W5:Y:S01]  /*80a0*/  LDL.LU.64 R4, [R1+0x3e8] ;  /* 0x0003e80001047983 */ /* 0x0045620000300a00 */
[----:B------:R-:W-:Y:S05]  /*80b0*/  @P4 BRA `(.L_x_136) ;  /* 0x00000000000c4947 */ /* 0x000fea0003800000 */
[----:B------:R-:W3:Y:S02]  /*80c0*/  LDG.E.U8 R16, desc[UR50][R20.64] ;  /* 0x0000003214107981 */ /* 0x000ee4000c1e1100 */
[----:B---3--:R-:W-:-:S05]  /*80d0*/  PRMT R2, R16, 0x8880, RZ ;  /* 0x0000888010027816 */ /* 0x008fca00000000ff */
[----:B------:R-:W-:-:S07]  /*80e0*/  IMAD R2, R2, R18, RZ ;  /* 0x0000001202027224 */ /* 0x000fce00078e02ff */
.L_x_136:
[----:B------:R-:W-:Y:S05]  /*80f0*/  BSYNC B1 ;  /* 0x0000000000017941 */ /* 0x000fea0003800000 */
.L_x_135:
[----:B-----5:R-:W-:Y:S04]  /*8100*/  STL.64 [R1+0x3f0], R6 ;  /* 0x0003f00601007387 */ /* 0x020fe80000100a00 */
[----:B------:R-:W3:Y:S04]  /*8110*/  LDL.LU R3, [R1+0x2c8] ;  /* 0x0002c80001037983 */ /* 0x000ee80000300800 */
[----:B------:R4:W-:Y:S04]  /*8120*/  STL.64 [R1+0x3e8], R4 ;  /* 0x0003e80401007387 */ /* 0x0009e80000100a00 */
[----:B----4-:R-:W4:Y:S01]  /*8130*/  LDL.LU.64 R4, [R1+0x300] ;  /* 0x0003000001047983 */ /* 0x010f220000300a00 */
[----:B------:R-:W-:-:S02]  /*8140*/  ISETP.LT.OR P5, PT, R0, 0x2, !P0 ;  /* 0x000000020000780c */ /* 0x000fc400047a1670 */
[----:B------:R-:W-:-:S04]  /*8150*/  LOP3.LUT R19, R19, 0xffffffbf, RZ, 0xc0, !PT ;  /* 0xffffffbf13137812 */ /* 0x000fc800078ec0ff */
[----:B------:R-:W-:-:S07]  /*8160*/  @P1 LOP3.LUT R19, R19, 0x40, RZ, 0xfc, !PT ;  /* 0x0000004013131812 */ /* 0x000fce00078efcff */
[----:B------:R-:W-:-:S04]  /*8170*/  @!P5 IADD3 R6, P1, R10, UR41, RZ ;  /* 0x000000290a06dc10 */ /* 0x000fc8000ff3e0ff */
[----:B------:R-:W-:-:S05]  /*8180*/  @!P5 IADD3.X R7, R9, UR40, RZ, P1, !PT ;  /* 0x000000280907dc10 */ /* 0x000fca0008ffe4ff */
[----:B------:R0:W-:Y:S04]  /*8190*/  @!P5 STL.64 [R1+0x2c0], R6 ;  /* 0x0002c0060100d387 */ /* 0x0001e80000100a00 */
[----:B0-----:R0:W5:Y:S01]  /*81a0*/  LDL.LU.64 R6, [R1+0x3f0] ;  /* 0x0003f00001067983 */ /* 0x0011620000300a00 */
[----:B------:R-:W-:Y:S01]  /*81b0*/  BSSY B1, `(.L_x_137) ;  /* 0x0000009000017945 */ /* 0x000fe20003800000 */
[----:B------:R-:W-:Y:S01]  /*81c0*/  LOP3.LUT P1, RZ, R19, 0x40, RZ, 0xc0, !PT ;  /* 0x0000004013ff7812 */ /* 0x000fe2000782c0ff */
[----:B---3--:R-:W-:-:S05]  /*81d0*/  @!P4 IMAD R3, R3, R17, R2 ;  /* 0x000000110303c224 */ /* 0x008fca00078e0202 */
[----:B----4-:R3:W-:Y:S04]  /*81e0*/  @!P4 STG.E.U8 desc[UR50][R4.64], R3 ;  /* 0x000000030400c986 */ /* 0x0107e8000c101132 */
[----:B---3--:R0:W5:Y:S01]  /*81f0*/  LDL.LU.64 R4, [R1+0x3e8] ;  /* 0x0003e80001047983 */ /* 0x0081620000300a00 */
[----:B------:R-:W-:Y:S05]  /*8200*/  @P5 BRA `(.L_x_138) ;  /* 0x00000000000c5947 */ /* 0x000fea0003800000 */
[----:B------:R-:W3:Y:S02]  /*8210*/  LDG.E.U8 R16, desc[UR50][R20.64+0x1] ;  /* 0x0000013214107981 */ /* 0x000ee4000c1e1100 */
[----:B---3--:R-:W-:-:S05]  /*8220*/  PRMT R2, R16, 0x8880, RZ ;  /* 0x0000888010027816 */ /* 0x008fca00000000ff */
[----:B------:R-:W-:-:S07]  /*8230*/  IMAD R2, R2, R18, RZ ;  /* 0x0000001202027224 */ /* 0x000fce00078e02ff */
.L_x_138:
[----:B------:R-:W-:Y:S05]  /*8240*/  BSYNC B1 ;  /* 0x0000000000017941 */ /* 0x000fea0003800000 */
.L_x_137:
[----:B------:R-:W3:Y:S04]  /*8250*/  LDL.LU R3, [R1+0x2cc] ;  /* 0x0002cc0001037983 */ /* 0x000ee80000300800 */
[----:B-----5:R4:W-:Y:S04]  /*8260*/  STL.64 [R1+0x3e8], R4 ;  /* 0x0003e80401007387 */ /* 0x0209e80000100a00 */
[----:B----4-:R-:W4:Y:S01]  /*8270*/  LDL.LU.64 R4, [R1+0x2c0] ;  /* 0x0002c00001047983 */ /* 0x010f220000300a00 */
[----:B---3--:R-:W-:-:S05]  /*8280*/  @!P5 IMAD R3, R3, R17, R2 ;  /* 0x000000110303d224 */ /* 0x008fca00078e0202 */
[----:B----4-:R3:W-:Y:S04]  /*8290*/  @!P5 STG.E.U8 desc[UR50][R4.64+0x1], R3 ;  /* 0x000001030400d986 */ /* 0x0107e8000c101132 */
[----:B---3--:R3:W5:Y:S01]  /*82a0*/  LDL.LU.64 R4, [R1+0x3e8] ;  /* 0x0003e80001047983 */ /* 0x0087620000300a00 */
[----:B------:R-:W-:Y:S01]  /*82b0*/  ISETP.LT.OR P4, PT, R0, 0x9, !P1 ;  /* 0x000000090000780c */ /* 0x000fe20004f81670 */
[----:B------:R-:W-:-:S12]  /*82c0*/  BSSY B1, `(.L_x_139) ;  /* 0x0000005000017945 */ /* 0x000fd80003800000 */
[----:B---3--:R-:W-:Y:S05]  /*82d0*/  @P4 BRA `(.L_x_140) ;  /* 0x00000000000c4947 */ /* 0x008fea0003800000 */
[----:B------:R-:W3:Y:S02]  /*82e0*/  LDG.E.U8 R16, desc[UR50][R14.64+0x8] ;  /* 0x000008320e107981 */ /* 0x000ee4000c1e1100 */
[----:B---3--:R-:W-:-:S05]  /*82f0*/  PRMT R2, R16, 0x8880, RZ ;  /* 0x0000888010027816 */ /* 0x008fca00000000ff */
[----:B------:R-:W-:-:S07]  /*8300*/  IMAD R2, R2, R18, RZ ;  /* 0x0000001202027224 */ /* 0x000fce00078e02ff */
.L_x_140:
[----:B------:R-:W-:Y:S05]  /*8310*/  BSYNC B1 ;  /* 0x0000000000017941 */ /* 0x000fea0003800000 */
.L_x_139:
[----:B------:R-:W3:Y:S04]  /*8320*/  LDL.LU R3, [R1+0x2d0] ;  /* 0x0002d00001037983 */ /* 0x000ee80000300800 */
[----:B-----5:R4:W-:Y:S02]  /*8330*/  STL.64 [R1+0x3e8], R4 ;  /* 0x0003e80401007387 */ /* 0x0209e40000100a00 */
[----:B----4-:R-:W-:Y:S02]  /*8340*/  @!P4 IMAD.MOV.U32 R4, RZ, RZ, R10 ;  /* 0x000000ffff04c224 */ /* 0x010fe400078e000a */
[----:B------:R-:W-:Y:S02]  /*8350*/  @!P4 IMAD.MOV.U32 R5, RZ, RZ, R9 ;  /* 0x000000ffff05c224 */ /* 0x000fe400078e0009 */
[----:B---3--:R-:W-:-:S05]  /*8360*/  @!P4 IMAD R3, R3, R17, R2 ;  /* 0x000000110303c224 */ /* 0x008fca00078e0202 */
[----:B------:R3:W-:Y:S04]  /*8370*/  @!P4 STG.E.U8 desc[UR50][R4.64+0x8], R3 ;  /* 0x000008030400c986 */ /* 0x0007e8000c101132 */
[----:B---3--:R3:W5:Y:S01]  /*8380*/  LDL.LU.64 R4, [R1+0x3e8] ;  /* 0x0003e80001047983 */ /* 0x0087620000300a00 */
[----:B------:R-:W-:Y:S01]  /*8390*/  ISETP.LT.OR P5, PT, R0, 0xa, !P1 ;  /* 0x0000000a0000780c */ /* 0x000fe20004fa1670 */
[----:B------:R-:W-:-:S12]  /*83a0*/  BSSY B1, `(.L_x_141) ;  /* 0x0000005000017945 */ /* 0x000fd80003800000 */
[----:B---3--:R-:W-:Y:S05]  /*83b0*/  @P5 BRA `(.L_x_142) ;  /* 0x00000000000c5947 */ /* 0x008fea0003800000 */
[----:B------:R-:W3:Y:S02]  /*83c0*/  LDG.E.U8 R16, desc[UR50][R14.64+0x9] ;  /* 0x000009320e107981 */ /* 0x000ee4000c1e1100 */
[----:B---3--:R-:W-:-:S05]  /*83d0*/  PRMT R2, R16, 0x8880, RZ ;  /* 0x0000888010027816 */ /* 0x008fca00000000ff */
[----:B------:R-:W-:-:S07]  /*83e0*/  IMAD R2, R2, R18, RZ ;  /* 0x0000001202027224 */ /* 0x000fce00078e02ff */
.L_x_142:
[----:B------:R-:W-:Y:S05]  /*83f0*/  BSYNC B1 ;  /* 0x0000000000017941 */ /* 0x000fea0003800000 */
.L_x_141:
[----:B------:R-:W3:Y:S01]  /*8400*/  LDL.LU R3, [R1+0x2d4] ;  /* 0x0002d40001037983 */ /* 0x000ee20000300800 */
[----:B------:R-:W-:Y:S02]  /*8410*/  ISETP.LT.OR P4, PT, R0, 0x9, !P0 ;  /* 0x000000090000780c */ /* 0x000fe40004781670 */
[----:B------:R-:W-:Y:S01]  /*8420*/  LOP3.LUT R19, R19, 0xffffffbf, RZ, 0xc0, !PT ;  /* 0xffffffbf13137812 */ /* 0x000fe200078ec0ff */
[----:B-----5:R4:W-:Y:S03]  /*8430*/  STL.64 [R1+0x3e8], R4 ;  /* 0x0003e80401007387 */ /* 0x0209e60000100a00 */
[----:B------:R-:W-:-:S07]  /*8440*/  @P1 LOP3.LUT R19, R19, 0x40, RZ, 0xfc, !PT ;  /* 0x0000004013131812 */ /* 0x000fce00078efcff */
[----:B----4-:R-:W-:-:S04]  /*8450*/  @!P4 IADD3 R4, P1, R10, UR41, RZ ;  /* 0x000000290a04cc10 */ /* 0x010fc8000ff3e0ff */
[----:B------:R-:W-:Y:S01]  /*8460*/  @!P4 IADD3.X R5, R9, UR40, RZ, P1, !PT ;  /* 0x000000280905cc10 */ /* 0x000fe20008ffe4ff */
[----:B------:R-:W-:Y:S01]  /*8470*/  BSSY B1, `(.L_x_143) ;  /* 0x000000c000017945 */ /* 0x000fe20003800000 */
[----:B------:R-:W-:-:S03]  /*8480*/  LOP3.LUT P1, RZ, R19, 0x40, RZ, 0xc0, !PT ;  /* 0x0000004013ff7812 */ /* 0x000fc6000782c0ff */
[----:B------:R4:W-:Y:S02]  /*8490*/  @!P4 STL.64 [R1+0x2c8], R4 ;  /* 0x0002c8040100c387 */ /* 0x0009e40000100a00 */
[----:B----4-:R-:W-:Y:S02]  /*84a0*/  @!P5 IMAD.MOV.U32 R4, RZ, RZ, R10 ;  /* 0x000000ffff04d224 */ /* 0x010fe400078e000a */
[----:B------:R-:W-:Y:S02]  /*84b0*/  @!P5 IMAD.MOV.U32 R5, RZ, RZ, R9 ;  /* 0x000000ffff05d224 */ /* 0x000fe400078e0009 */
[----:B---3--:R-:W-:-:S05]  /*84c0*/  @!P5 IMAD R3, R3, R17, R2 ;  /* 0x000000110303d224 */ /* 0x008fca00078e0202 */
[----:B------:R3:W-:Y:S04]  /*84d0*/  @!P5 STG.E.U8 desc[UR50][R4.64+0x9], R3 ;  /* 0x000009030400d986 */ /* 0x0007e8000c101132 */
[----:B---3--:R3:W5:Y:S01]  /*84e0*/  LDL.LU.64 R4, [R1+0x3e8] ;  /* 0x0003e80001047983 */ /* 0x0087620000300a00 */
[----:B------:R-:W-:Y:S05]  /*84f0*/  @P4 BRA `(.L_x_144) ;  /* 0x00000000000c4947 */ /* 0x000fea0003800000 */
[----:B------:R-:W4:Y:S02]  /*8500*/  LDG.E.U8 R16, desc[UR50][R20.64+0x8] ;  /* 0x0000083214107981 */ /* 0x000f24000c1e1100 */
[----:B----4-:R-:W-:-:S05]  /*8510*/  PRMT R2, R16, 0x8880, RZ ;  /* 0x0000888010027816 */ /* 0x010fca00000000ff */
[----:B------:R-:W-:-:S07]  /*8520*/  IMAD R2, R2, R18, RZ ;  /* 0x0000001202027224 */ /* 0x000fce00078e02ff */
.L_x_144:
[----:B------:R-:W-:Y:S05]  /*8530*/  BSYNC B1 ;  /* 0x0000000000017941 */ /* 0x000fea0003800000 */
.L_x_143:
[----:B------:R-:W-:Y:S04]  /*8540*/  STL.64 [R1+0x3f0], R6 ;  /* 0x0003f00601007387 */ /* 0x000fe80000100a00 */
[----:B------:R-:W4:Y:S04]  /*8550*/  LDL.LU R3, [R1+0x2d8] ;  /* 0x0002d80001037983 */ /* 0x000f280000300800 */
[----:B-----5:R0:W-:Y:S04]  /*8560*/  STL.64 [R1+0x3e8], R4 ;  /* 0x0003e80401007387 */ /* 0x0201e80000100a00 */
[----:B0-----:R-:W2:Y:S01]  /*8570*/  LDL.LU.64 R4, [R1+0x2c8] ;  /* 0x0002c80001047983 */ /* 0x001ea20000300a00 */
        /* <DEDUP_REMOVED lines=9> */
[----:B----4-:R-:W-:-:S05]  /*8610*/  @!P4 IMAD R3, R3, R17, R2 ;  /* 0x000000110303c224 */ /* 0x010fca00078e0202 */
[----:B--2---:R2:W-:Y:S04]  /*8620*/  @!P4 STG.E.U8 desc[UR50][R4.64+0x8], R3 ;  /* 0x000008030400c986 */ /* 0x0045e8000c101132 */
[----:B--2---:R0:W5:Y:S01]  /*8630*/  LDL.LU.64 R4, [R1+0x3e8] ;  /* 0x0003e80001047983 */ /* 0x0041620000300a00 */
[----:B------:R-:W-:Y:S05]  /*8640*/  @P5 BRA `(.L_x_146) ;  /* 0x00000000000c5947 */ /* 0x000fea0003800000 */
[----:B------:R-:W2:Y:S02]  /*8650*/  LDG.E.U8 R16, desc[UR50][R20.64+0x9] ;  /* 0x0000093214107981 */ /* 0x000ea4000c1e1100 */
[----:B--2---:R-:W-:-:S05]  /*8660*/  PRMT R2, R16, 0x8880, RZ ;  /* 0x0000888010027816 */ /* 0x004fca00000000ff */
[----:B------:R-:W-:-:S07]  /*8670*/  IMAD R2, R2, R18, RZ ;  /* 0x0000001202027224 */ /* 0x000fce00078e02ff */
.L_x_146:
[----:B------:R-:W-:Y:S05]  /*8680*/  BSYNC B1 ;  /* 0x0000000000017941 */ /* 0x000fea0003800000 */
.L_x_145:
        /* <DEDUP_REMOVED lines=12> */
.L_x_148:
[----:B------:R-:W-:Y:S05]  /*8750*/  BSYNC B1 ;  /* 0x0000000000017941 */ /* 0x000fea0003800000 */
.L_x_147:
[----:B------:R-:W2:Y:S04]  /*8760*/  LDL.LU R3, [R1+0x2e0] ;  /* 0x0002e00001037983 */ /* 0x000ea80000300800 */
[----:B-----5:R4:W-:Y:S02]  /*8770*/  STL.64 [R1+0x3e8], R4 ;  /* 0x0003e80401007387 */ /* 0x0209e40000100a00 */
[----:B----4-:R-:W-:Y:S02]  /*8780*/  @!P4 IMAD.MOV.U32 R4, RZ, RZ, R10 ;  /* 0x000000ffff04c224 */ /* 0x010fe400078e000a */
[----:B------:R-:W-:Y:S02]  /*8790*/  @!P4 IMAD.MOV.U32 R5, RZ, RZ, R9 ;  /* 0x000000ffff05c224 */ /* 0x000fe400078e0009 */
[----:B--2---:R-:W-:-:S05]  /*87a0*/  @!P4 IMAD R3, R3, R17, R2 ;  /* 0x000000110303c224 */ /* 0x004fca00078e0202 */
[----:B------:R2:W-:Y:S04]  /*87b0*/  @!P4 STG.E.U8 desc[UR50][R4.64+0x10], R3 ;  /* 0x000010030400c986 */ /* 0x0005e8000c101132 */
[----:B--2---:R2:W5:Y:S01]  /*87c0*/  LDL.LU.64 R4, [R1+0x3e8] ;  /* 0x0003e80001047983 */ /* 0x0045620000300a00 */
[----:B------:R-:W-:Y:S01]  /*87d0*/  ISETP.LT.OR P5, PT, R0, 0x12, !P1 ;  /* 0x000000120000780c */ /* 0x000fe20004fa1670 */
[----:B------:R-:W-:-:S12]  /*87e0*/  BSSY B1, `(.L_x_149) ;  /* 0x0000005000017945 */ /* 0x000fd80003800000 */
[----:B--2---:R-:W-:Y:S05]  /*87f0*/  @P5 BRA `(.L_x_150) ;  /* 0x00000000000c5947 */ /* 0x004fea0003800000 */
[----:B------:R-:W2:Y:S02]  /*8800*/  LDG.E.U8 R16, desc[UR50][R14.64+0x11] ;  /* 0x000011320e107981 */ /* 0x000ea4000c1e1100 */
[----:B--2---:R-:W-:-:S05]  /*8810*/  PRMT R2, R16, 0x8880, RZ ;  /* 0x0000888010027816 */ /* 0x004fca00000000ff */
[----:B------:R-:W-:-:S07]  /*8820*/  IMAD R2, R2, R18, RZ ;  /* 0x0000001202027224 */ /* 0x000fce00078e02ff */
.L_x_150:
[----:B------:R-:W-:Y:S05]  /*8830*/  BSYNC B1 ;  /* 0x0000000000017941 */ /* 0x000fea0003800000 */
.L_x_149:
[----:B------:R-:W2:Y:S01]  /*8840*/  LDL.LU R3, [R1+0x2e4] ;  /* 0x0002e40001037983 */ /* 0x000ea20000300800 */
        /* <DEDUP_REMOVED lines=11> */
[----:B--2---:R-:W-:-:S05]  /*8900*/  @!P5 IMAD R3, R3, R17, R2 ;  /* 0x000000110303d224 */ /* 0x004fca00078e0202 */
[----:B------:R2:W-:Y:S04]  /*8910*/  @!P5 STG.E.U8 desc[UR50][R4.64+0x11], R3 ;  /* 0x000011030400d986 */ /* 0x0005e8000c101132 */
[----:B--2---:R2:W5:Y:S01]  /*8920*/  LDL.LU.64 R4, [R1+0x3e8] ;  /* 0x0003e80001047983 */ /* 0x0045620000300a00 */
[----:B------:R-:W-:Y:S05]  /*8930*/  @P4 BRA `(.L_x_152) ;  /* 0x00000000000c4947 */ /* 0x000fea0003800000 */
[----:B------:R-:W4:Y:S02]  /*8940*/  LDG.E.U8 R16, desc[UR50][R20.64+0x10] ;  /* 0x0000103214107981 */ /* 0x000f24000c1e1100 */
[----:B----4-:R-:W-:-:S05]  /*8950*/  PRMT R2, R16, 0x8880, RZ ;  /* 0x0000888010027816 */ /* 0x010fca00000000ff */
[----:B------:R-:W-:-:S07]  /*8960*/  IMAD R2, R2, R18, RZ ;  /* 0x0000001202027224 */ /* 0x000fce00078e02ff */
.L_x_152:
[----:B------:R-:W-:Y:S05]  /*8970*/  BSYNC B1 ;  /* 0x0000000000017941 */ /* 0x000fea0003800000 */
.L_x_151:
        /* <DEDUP_REMOVED lines=20> */
.L_x_154:
[----:B------:R-:W-:Y:S05]  /*8ac0*/  BSYNC B1 ;  /* 0x0000000000017941 */ /* 0x000fea0003800000 */
.L_x_153:
        /* <DEDUP_REMOVED lines=12> */
.L_x_156:
[----:B------:R-:W-:Y:S05]  /*8b90*/  BSYNC B1 ;  /* 0x0000000000017941 */ /* 0x000fea0003800000 */
.L_x_155:
        /* <DEDUP_REMOVED lines=13> */
.L_x_158:
[----:B------:R-:W-:Y:S05]  /*8c70*/  BSYNC B1 ;  /* 0x0000000000017941 */ /* 0x000fea0003800000 */
.L_x_157:
        /* <DEDUP_REMOVED lines=19> */
.L_x_160:
[----:B------:R-:W-:Y:S05]  /*8db0*/  BSYNC B1 ;  /* 0x0000000000017941 */ /* 0x000fea0003800000 */
.L_x_159:
[----:B------:R-:W4:Y:S04]  /*8dc0*/  LDL.LU R3, [R1+0x2f8] ;  /* 0x0002f80001037983 */ /* 0x000f280000300800 */
[----:B-----5:R0:W-:Y:S04]  /*8dd0*/  STL.64 [R1+0x3e8], R4 ;  /* 0x0003e80401007387 */ /* 0x0201e80000100a00 */
[----:B0-----:R-:W2:Y:S01]  /*8de0*/  LDL.LU.64 R4, [R1+0x2c0] ;  /* 0x0002c00001047983 */ /* 0x001ea20000300a00 */
[----:B------:R-:W-:Y:S02]  /*8df0*/  ISETP.LT.OR P5, PT, R0, 0x1a, !P0 ;  /* 0x0000001a0000780c */ /* 0x000fe400047a1670 */
[----:B------:R-:W-:Y:S01]  /*8e00*/  LOP3.LUT R19, R19, 0xffffffbf, RZ, 0xc0, !PT ;  /* 0xffffffbf13137812 */ /* 0x000fe200078ec0ff */
[----:B------:R-:W-:Y:S03]  /*8e10*/  BSSY B1, `(.L_x_161) ;  /* 0x000000c000017945 */ /* 0x000fe60003800000 */
[----:B------:R-:W-:-:S07]  /*8e20*/  @P1 LOP3.LUT R19, R19, 0x40, RZ, 0xfc, !PT ;  /* 0x0000004013131812 */ /* 0x000fce00078efcff */
[----:B------:R-:W-:-:S04]  /*8e30*/  @!P5 IADD3 R8, P1, R10, UR41, RZ ;  /* 0x000000290a08dc10 */ /* 0x000fc8000ff3e0ff */
[----:B------:R-:W-:Y:S02]  /*8e40*/  @!P5 IADD3.X R9, R9, UR40, RZ, P1, !PT ;  /* 0x000000280909dc10 */ /* 0x000fe40008ffe4ff */
[----:B------:R-:W-:Y:S01]  /*8e50*/  LOP3.LUT P1, RZ, R19, 0x40, RZ, 0xc0, !PT ;  /* 0x0000004013ff7812 */ /* 0x000fe2000782c0ff */
[----:B----4-:R-:W-:-:S05]  /*8e60*/  @!P4 IMAD R3, R3, R17, R2 ;  /* 0x000000110303c224 */ /* 0x010fca00078e0202 */
[----:B--2---:R0:W-:Y:S04]  /*8e70*/  @!P4 STG.E.U8 desc[UR50][R4.64+0x18], R3 ;  /* 0x000018030400c986 */ /* 0x0041e8000c101132 */
[----:B0-----:R0:W5:Y:S01]  /*8e80*/  LDL.LU.64 R4, [R1+0x3e8] ;  /* 0x0003e80001047983 */ /* 0x0011620000300a00 */
[----:B------:R-:W-:Y:S05]  /*8e90*/  @P5 BRA `(.L_x_162) ;  /* 0x00000000000c5947 */ /* 0x000fea0003800000 */
[----:B------:R-:W2:Y:S02]  /*8ea0*/  LDG.E.U8 R16, desc[UR50][R20.64+0x19] ;  /* 0x0000193214107981 */ /* 0x000ea4000c1e1100 */
[----:B--2---:R-:W-:-:S05]  /*8eb0*/  PRMT R2, R16, 0x8880, RZ ;  /* 0x0000888010027816 */ /* 0x004fca00000000ff */
[----:B------:R-:W-:-:S07]  /*8ec0*/  IMAD R2, R2, R18, RZ ;  /* 0x0000001202027224 */ /* 0x000fce00078e02ff */
.L_x_162:
[----:B------:R-:W-:Y:S05]  /*8ed0*/  BSYNC B1 ;  /* 0x0000000000017941 */ /* 0x000fea0003800000 */
.L_x_161:
[----:B------:R-:W2:Y:S01]  /*8ee0*/  LDL.LU R3, [R1+0x2fc] ;  /* 0x0002fc0001037983 */ /* 0x000ea20000300800 */
[----:B------:R-:W-:Y:S01]  /*8ef0*/  BSSY B1, `(.L_x_163) ;  /* 0x000000a000017945 */ /* 0x000fe20003800000 */
[----:B--2---:R-:W-:-:S05]  /*8f00*/  @!P5 IMAD R3, R3, R17, R2 ;  /* 0x000000110303d224 */ /* 0x004fca00078e0202 */
[----:B------:R2:W-:Y:S04]  /*8f10*/  @!P5 STG.E.U8 desc[UR50][R8.64+0x19], R3 ;  /* 0x000019030800d986 */ /* 0x0005e8000c101132 */
[----:B--2---:R2:W5:Y:S01]  /*8f20*/  LDL.64 R8, [R1+0x3c0] ;  /* 0x0003c00001087983 */ /* 0x0045620000100a00 */
[----:B------:R-:W-:-:S04]  /*8f30*/  LOP3.LUT P5, RZ, R19, 0x10, RZ, 0xc0, !PT ;  /* 0x0000001013ff7812 */ /* 0x000fc800078ac0ff */
[----:B------:R-:W-:-:S13]  /*8f40*/  ISETP.LT.OR P4, PT, R0, 0x21, !P5 ;  /* 0x000000210000780c */ /* 0x000fda0006f81670 */
[----:B--2---:R-:W-:Y:S05]  /*8f50*/  @P4 BRA `(.L_x_164) ;  /* 0x00000000000c4947 */ /* 0x004fea0003800000 */
[----:B-----5:R-:W2:Y:S02]  /*8f60*/  LDG.E.U8 R16, desc[UR50][R8.64+0x20] ;  /* 0x0000203208107981 */ /* 0x020ea4000c1e1100 */
[----:B--2---:R-:W-:-:S05]  /*8f70*/  PRMT R2, R16, 0x8880, RZ ;  /* 0x0000888010027816 */ /* 0x004fca00000000ff */
[----:B------:R-:W-:-:S07]  /*8f80*/  IMAD R2, R2, R18, RZ ;  /* 0x0000001202027224 */ /* 0x000fce00078e02ff */
.L_x_164:
[----:B------:R-:W-:Y:S05]  /*8f90*/  BSYNC B1 ;  /* 0x0000000000017941 */ /* 0x000fea0003800000 */
.L_x_163:
[----:B------:R-:W2:Y:S01]  /*8fa0*/  LDL.LU R3, [R1+0x280] ;  /* 0x0002800001037983 */ /* 0x000ea20000300800 */
[----:B------:R-:W-:Y:S01]  /*8fb0*/  ISETP.LT.OR P5, PT, R0, 0x22, !P5 ;  /* 0x000000220000780c */ /* 0x000fe20006fa1670 */
[----:B------:R-:W-:Y:S01]  /*8fc0*/  BSSY B1, `(.L_x_165) ;  /* 0x0000007000017945 */ /* 0x000fe20003800000 */
[----:B--2---:R-:W-:-:S05]  /*8fd0*/  @!P4 IMAD R3, R3, R17, R2 ;  /* 0x000000110303c224 */ /* 0x004fca00078e0202 */
[----:B-----5:R2:W-:Y:S06]  /*8fe0*/  @!P4 STG.E.U8 desc[UR50][R4.64+0x20], R3 ;  /* 0x000020030400c986 */ /* 0x0205ec000c101132 */
[----:B------:R-:W-:Y:S05]  /*8ff0*/  @P5 BRA `(.L_x_166) ;  /* 0x00000000000c5947 */ /* 0x000fea0003800000 */
[----:B------:R-:W4:Y:S02]  /*9000*/  LDG.E.U8 R16, desc[UR50][R8.64+0x21] ;  /* 0x0000213208107981 */ /* 0x000f24000c1e1100 */
[----:B----4-:R-:W-:-:S05]  /*9010*/  PRMT R2, R16, 0x8880, RZ ;  /* 0x0000888010027816 */ /* 0x010fca00000000ff */
[----:B------:R-:W-:-:S07]  /*9020*/  IMAD R2, R2, R18, RZ ;  /* 0x0000001202027224 */ /* 0x000fce00078e02ff */
.L_x_166:
[----:B------:R-:W-:Y:S05]  /*9030*/  BSYNC B1 ;  /* 0x0000000000017941 */ /* 0x000fea0003800000 */
.L_x_165:
[----:B--2---:R-:W2:Y:S01]  /*9040*/  LDL.LU R3, [R1+0x284] ;  /* 0x0002840001037983 */ /* 0x004ea20000300800 */
[----:B------:R-:W-:Y:S01]  /*9050*/  ISETP.LT.OR P4, PT, R0, 0x21, !P6 ;  /* 0x000000210000780c */ /* 0x000fe20007781670 */
[----:B------:R-:W-:Y:S01]  /*9060*/  BSSY B1, `(.L_x_167) ;  /* 0x000000e000017945 */ /* 0x000fe20003800000 */
[----:B------:R-:W-:-:S04]  /*9070*/  LOP3.LUT R19, R19, 0xffffffbf, RZ, 0xc0, !PT ;  /* 0xffffffbf13137812 */ /* 0x000fc800078ec0ff */
[----:B------:R-:W-:-:S07]  /*9080*/  @P0 LOP3.LUT R19, R19, 0x40, RZ, 0xfc, !PT ;  /* 0x0000004013130812 */ /* 0x000fce00078efcff */
[----:B------:R-:W-:-:S04]  /*9090*/  @!P4 IADD3 R8, P0, R4, UR41, RZ ;  /* 0x000000290408cc10 */ /* 0x000fc8000ff1e0ff */
[----:B------:R-:W-:Y:S02]  /*90a0*/  @!P4 IADD3.X R9, R5, UR40, RZ, P0, !PT ;  /* 0x000000280509cc10 */ /* 0x000fe400087fe4ff */
[----:B------:R-:W-:-:S03]  /*90b0*/  LOP3.LUT P0, RZ, R19, 0x40, RZ, 0xc0, !PT ;  /* 0x0000004013ff7812 */ /* 0x000fc6000780c0ff */
[----:B------:R4:W-:Y:S01]  /*90c0*/  @!P4 STL.64 [R1+0x2c0], R8 ;  /* 0x0002c0080100c387 */ /* 0x0009e20000100a00 */
[----:B--2---:R-:W-:-:S05]  /*90d0*/  @!P5 IMAD R3, R3, R17, R2 ;  /* 0x000000110303d224 */ /* 0x004fca00078e0202 */
[----:B------:R4:W-:Y:S01]  /*90e0*/  @!P5 STG.E.U8 desc[UR50][R4.64+0x21], R3 ;  /* 0x000021030400d986 */ /* 0x0009e2000c101132 */
[----:B------:R-:W-:Y:S05]  /*90f0*/  @P4 BRA `(.L_x_168) ;  /* 0x0000000000104947 */ /* 0x000fea0003800000 */
[----:B----4-:R-:W2:Y:S04]  /*9100*/  LDL.64 R8, [R1+0x380] ;  /* 0x0003800001087983 */ /* 0x010ea80000100a00 */
[----:B--2---:R-:W2:Y:S02]  /*9110*/  LDG.E.U8 R16, desc[UR50][R8.64+0x20] ;  /* 0x0000203208107981 */ /* 0x004ea4000c1e1100 */
[----:B--2---:R-:W-:-:S05]  /*9120*/  PRMT R2, R16, 0x8880, RZ ;  /* 0x0000888010027816 */ /* 0x004fca00000000ff */
[----:B------:R-:W-:-:S07]  /*9130*/  IMAD R2, R2, R18, RZ ;  /* 0x0000001202027224 */ /* 0x000fce00078e02ff */
.L_x_168:
[----:B------:R-:W-:Y:S05]  /*9140*/  BSYNC B1 ;  /* 0x0000000000017941 */ /* 0x000fea0003800000 */
.L_x_167:
[----:B----4-:R-:W2:Y:S04]  /*9150*/  LDL.LU R3, [R1+0x288] ;  /* 0x0002880001037983 */ /* 0x010ea80000300800 */
[----:B------:R4:W-:Y:S04]  /*9160*/  STL.64 [R1+0x3e8], R6 ;  /* 0x0003e80601007387 */ /* 0x0009e80000100a00 */
[----:B----4-:R-:W4:Y:S01]  /*9170*/  LDL.LU.64 R6, [R1+0x2c0] ;  /* 0x0002c00001067983 */ /* 0x010f220000300a00 */
[----:B------:R-:W-:Y:S02]  /*9180*/  ISETP.LT.OR P5, PT, R0, 0x22, !P6 ;  /* 0x000000220000780c */ /* 0x000fe400077a1670 */
[----:B------:R-:W-:Y:S01]  /*9190*/  LOP3.LUT R19, R19, 0xffffffbf, RZ, 0xc0, !PT ;  /* 0xffffffbf13137812 */ /* 0x000fe200078ec0ff */
[----:B------:R-:W-:Y:S03]  /*91a0*/  BSSY B1, `(.L_x_169) ;  /* 0x000000d000017945 */ /* 0x000fe60003800000 */
[----:B------:R-:W-:-:S07]  /*91b0*/  @P0 LOP3.LUT R19, R19, 0x40, RZ, 0xfc, !PT ;  /* 0x0000004013130812 */ /* 0x000fce00078efcff */
[----:B------:R-:W-:-:S04]  /*91c0*/  @!P5 IADD3 R8, P0, R4, UR41, RZ ;  /* 0x000000290408dc10 */ /* 0x000fc8000ff1e0ff */
[----:B------:R-:W-:Y:S02]  /*91d0*/  @!P5 IADD3.X R9, R5, UR40, RZ, P0, !PT ;  /* 0x000000280509dc10 */ /* 0x000fe400087fe4ff */
[----:B------:R-:W-:Y:S01]  /*91e0*/  LOP3.LUT P0, RZ, R19, 0x40, RZ, 0xc0, !PT ;  /* 0x0000004013ff7812 */ /* 0x000fe2000780c0ff */
[----:B--2---:R-:W-:-:S05]  /*91f0*/  @!P4 IMAD R3, R3, R17, R2 ;  /* 0x000000110303c224 */ /* 0x004fca00078e0202 */
[----:B----4-:R2:W-:Y:S04]  /*9200*/  @!P4 STG.E.U8 desc[UR50][R6.64+0x20], R3 ;  /* 0x000020030600c986 */ /* 0x0105e8000c101132 */
[----:B--2---:R2:W5:Y:S01]  /*9210*/  LDL.LU.64 R6, [R1+0x3e8] ;  /* 0x0003e80001067983 */ /* 0x0045620000300a00 */
[----:B------:R-:W-:Y:S05]  /*9220*/  @P5 BRA `(.L_x_170) ;  /* 0x0000000000105947 */ /* 0x000fea0003800000 */
[----:B------:R-:W4:Y:S04]  /*9230*/  LDL.64 R2, [R1+0x380] ;  /* 0x0003800001027983 */ /* 0x000f280000100a00 */
[----:B----4-:R-:W4:Y:S02]  /*9240*/  LDG.E.U8 R16, desc[UR50][R2.64+0x21] ;  /* 0x0000213202107981 */ /* 0x010f24000c1e1100 */
[----:B----4-:R-:W-:-:S05]  /*9250*/  PRMT R2, R16, 0x8880, RZ ;  /* 0x0000888010027816 */ /* 0x010fca00000000ff */
[----:B------:R-:W-:-:S07]  /*9260*/  IMAD R2, R2, R18, RZ ;  /* 0x0000001202027224 */ /* 0x000fce00078e02ff */
.L_x_170:
[----:B------:R-:W-:Y:S05]  /*9270*/  BSYNC B1 ;  /* 0x0000000000017941 */ /* 0x000fea0003800000 */
.L_x_169:
[----:B------:R-:W4:Y:S01]  /*9280*/  LDL.LU R3, [R1+0x28c] ;  /* 0x00028c0001037983 */ /* 0x000f220000300800 */
[----:B------:R-:W-:Y:S01]  /*9290*/  BSSY B1, `(.L_x_171) ;  /* 0x000000a000017945 */ /* 0x000fe20003800000 */
[----:B----4-:R-:W-:-:S05]  /*92a0*/  @!P5 IMAD R3, R3, R17, R2 ;  /* 0x000000110303d224 */ /* 0x010fca00078e0202 */
[----:B------:R4:W-:Y:S04]  /*92b0*/  @!P5 STG.E.U8 desc[UR50][R8.64+0x21], R3 ;  /* 0x000021030800d986 */ /* 0x0009e8000c101132 */
[----:B----4-:R4:W5:Y:S01]  /*92c0*/  LDL.64 R8, [R1+0x3c0] ;  /* 0x0003c00001087983 */ /* 0x0109620000100a00 */
[----:B------:R-:W-:-:S04]  /*92d0*/  LOP3.LUT P5, RZ, R19, 0x10, RZ, 0xc0, !PT ;  /* 0x0000001013ff7812 */ /* 0x000fc800078ac0ff */
[----:B------:R-:W-:-:S13]  /*92e0*/  ISETP.LT.OR P4, PT, R0, 0x29, !P5 ;  /* 0x000000290000780c */ /* 0x000fda0006f81670 */
[----:B----4-:R-:W-:Y:S05]  /*92f0*/  @P4 BRA `(.L_x_172) ;  /* 0x00000000000c4947 */ /* 0x010fea0003800000 */
[----:B-----5:R-:W4:Y:S02]  /*9300*/  LDG.E.U8 R16, desc[UR50][R8.64+0x28] ;  /* 0x0000283208107981 */ /* 0x020f24000c1e1100 */
[----:B----4-:R-:W-:-:S05]  /*9310*/  PRMT R2, R16, 0x8880, RZ ;  /* 0x0000888010027816 */ /* 0x010fca00000000ff */
[----:B------:R-:W-:-:S07]  /*9320*/  IMAD R2, R2, R18, RZ ;  /* 0x0000001202027224 */ /* 0x000fce00078e02ff */
.L_x_172:
[----:B------:R-:W-:Y:S05]  /*9330*/  BSYNC B1 ;  /* 0x0000000000017941 */ /* 0x000fea0003800000 */
.L_x_171:
[----:B------:R-:W4:Y:S01]  /*9340*/  LDL.LU R3, [R1+0x290] ;  /* 0x0002900001037983 */ /* 0x000f220000300800 */
[----:B------:R-:W-:Y:S01]  /*9350*/  ISETP.LT.OR P5, PT, R0, 0x2a, !P5 ;  /* 0x0000002a0000780c */ /* 0x000fe20006fa1670 */
[----:B------:R-:W-:Y:S01]  /*9360*/  BSSY B1, `(.L_x_173) ;  /* 0x0000007000017945 */ /* 0x000fe20003800000 */
[----:B----4-:R-:W-:-:S05]  /*9370*/  @!P4 IMAD R3, R3, R17, R2 ;  /* 0x000000110303c224 */ /* 0x010fca00078e0202 */
[----:B------:R4:W-:Y:S06]  /*9380*/  @!P4 STG.E.U8 desc[UR50][R4.64+0x28], R3 ;  /* 0x000028030400c986 */ /* 0x0009ec000c101132 */
[----:B------:R-:W-:Y:S05]  /*9390*/  @P5 BRA `(.L_x_174) ;  /* 0x00000000000c5947 */ /* 0x000fea0003800000 */
[----:B-----5:R-:W2:Y:S02]  /*93a0*/  LDG.E.U8 R16, desc[UR50][R8.64+0x29] ;  /* 0x0000293208107981 */ /* 0x020ea4000c1e1100 */
[----:B--2---:R-:W-:-:S05]  /*93b0*/  PRMT R2, R16, 0x8880, RZ ;  /* 0x0000888010027816 */ /* 0x004fca00000000ff */
[----:B------:R-:W-:-:S07]  /*93c0*/  IMAD R2, R2, R18, RZ ;  /* 0x0000001202027224 */ /* 0x000fce00078e02ff */
.L_x_174:
[----:B------:R-:W-:Y:S05]  /*93d0*/  BSYNC B1 ;  /* 0x0000000000017941 */ /* 0x000fea0003800000 */
.L_x_173:
[----:B----4-:R-:W4:Y:S01]  /*93e0*/  LDL.LU R3, [R1+0x294] ;  /* 0x0002940001037983 */ /* 0x010f220000300800 */
[----:B------:R-:W-:Y:S01]  /*93f0*/  ISETP.LT.OR P4, PT, R0, 0x29, !P6 ;  /* 0x000000290000780c */ /* 0x000fe20007781670 */
[----:B------:R-:W-:Y:S01]  /*9400*/  BSSY B1, `(.L_x_175) ;  /* 0x000000e000017945 */ /* 0x000fe20003800000 */
[----:B------:R-:W-:-:S04]  /*9410*/  LOP3.LUT R19, R19, 0xffffffbf, RZ, 0xc0, !PT ;  /* 0xffffffbf13137812 */ /* 0x000fc800078ec0ff */
[----:B------:R-:W-:-:S07]  /*9420*/  @P0 LOP3.LUT R19, R19, 0x40, RZ, 0xfc, !PT ;  /* 0x0000004013130812 */ /* 0x000fce00078efcff */
[----:B-----5:R-:W-:-:S04]  /*9430*/  @!P4 IADD3 R8, P0, R4, UR41, RZ ;  /* 0x000000290408cc10 */ /* 0x020fc8000ff1e0ff */
[----:B------:R-:W-:Y:S02]  /*9440*/  @!P4 IADD3.X R9, R5, UR40, RZ, P0, !PT ;  /* 0x000000280509cc10 */ /* 0x000fe400087fe4ff */
[----:B------:R-:W-:-:S03]  /*9450*/  LOP3.LUT P0, RZ, R19, 0x40, RZ, 0xc0, !PT ;  /* 0x0000004013ff7812 */ /* 0x000fc6000780c0ff */
[----:B------:R0:W-:Y:S01]  /*9460*/  @!P4 STL.64 [R1+0x280], R8 ;  /* 0x000280080100c387 */ /* 0x0001e20000100a00 */
[----:B----4-:R-:W-:-:S05]  /*9470*/  @!P5 IMAD R3, R3, R17, R2 ;  /* 0x000000110303d224 */ /* 0x010fca00078e0202 */
[----:B------:R0:W-:Y:S01]  /*9480*/  @!P5 STG.E.U8 desc[UR50][R4.64+0x29], R3 ;  /* 0x000029030400d986 */ /* 0x0001e2000c101132 */
[----:B------:R-:W-:Y:S05]  /*9490*/  @P4 BRA `(.L_x_176) ;  /* 0x0000000000104947 */ /* 0x000fea0003800000 */
[----:B0-----:R-:W4:Y:S04]  /*94a0*/  LDL.64 R8, [R1+0x380] ;  /* 0x0003800001087983 */ /* 0x001f280000100a00 */
[----:B----4-:R-:W4:Y:S02]  /*94b0*/  LDG.E.U8 R16, desc[UR50][R8.64+0x28] ;  /* 0x0000283208107981 */ /* 0x010f24000c1e1100 */
[----:B----4-:R-:W-:-:S05]  /*94c0*/  PRMT R2, R16, 0x8880, RZ ;  /* 0x0000888010027816 */ /* 0x010fca00000000ff */
[----:B------:R-:W-:-:S07]  /*94d0*/  IMAD R2, R2, R18, RZ ;  /* 0x0000001202027224 */ /* 0x000fce00078e02ff */
.L_x_176:
[----:B------:R-:W-:Y:S05]  /*94e0*/  BSYNC B1 ;  /* 0x0000000000017941 */ /* 0x000fea0003800000 */
.L_x_175:
[----:B0-----:R-:W4:Y:S04]  /*94f0*/  LDL.LU R3, [R1+0x298] ;  /* 0x0002980001037983 */ /* 0x001f280000300800 */
[----:B------:R0:W-:Y:S04]  /*9500*/  STL.64 [R1+0x3e8], R6 ;  /* 0x0003e80601007387 */ /* 0x0001e80000100a00 */
        /* <DEDUP_REMOVED lines=12> */
[----:B------:R-:W2:Y:S04]  /*95d0*/  LDL.64 R2, [R1+0x380] ;  /* 0x0003800001027983 */ /* 0x000ea80000100a00 */
[----:B--2---:R-:W2:Y:S02]  /*95e0*/  LDG.E.U8 R16, desc[UR50][R2.64+0x29] ;  /* 0x0000293202107981 */ /* 0x004ea4000c1e1100 */
[----:B--2---:R-:W-:-:S05]  /*95f0*/  PRMT R2, R16, 0x8880, RZ ;  /* 0x0000888010027816 */ /* 0x004fca00000000ff */
[----:B------:R-:W-:-:S07]  /*9600*/  IMAD R2, R2, R18, RZ ;  /* 0x0000001202027224 */ /* 0x000fce00078e02ff */
.L_x_178:
[----:B------:R-:W-:Y:S05]  /*9610*/  BSYNC B1 ;  /* 0x0000000000017941 */ /* 0x000fea0003800000 */
.L_x_177:
        /* <DEDUP_REMOVED lines=11> */
.L_x_180:
[----:B------:R-:W-:Y:S05]  /*96d0*/  BSYNC B1 ;  /* 0x0000000000017941 */ /* 0x000fea0003800000 */
.L_x_179:
[----:B------:R-:W2:Y:S01]  /*96e0*/  LDL.LU R3, [R1+0x2a0] ;  /* 0x0002a00001037983 */ /* 0x000ea20000300800 */
[----:B------:R-:W-:Y:S01]  /*96f0*/  ISETP.LT.OR P5, PT, R0, 0x32, !P5 ;  /* 0x000000320000780c */ /* 0x000fe20006fa1670 */
[----:B------:R-:W-:Y:S01]  /*9700*/  BSSY B1, `(.L_x_181) ;  /* 0x0000007000017945 */ /* 0x000fe20003800000 */
[----:B--2---:R-:W-:-:S05]  /*9710*/  @!P4 IMAD R3, R3, R17, R2 ;  /* 0x000000110303c224 */ /* 0x004fca00078e0202 */
[----:B------:R2:W-:Y:S06]  /*9720*/  @!P4 STG.E.U8 desc[UR50][R4.64+0x30], R3 ;  /* 0x000030030400c986 */ /* 0x0005ec000c101132 */
[----:B------:R-:W-:Y:S05]  /*9730*/  @P5 BRA `(.L_x_182) ;  /* 0x00000000000c5947 */ /* 0x000fea0003800000 */
[----:B-----5:R-:W4:Y:S02]  /*9740*/  LDG.E.U8 R16, desc[UR50][R8.64+0x31] ;  /* 0x0000313208107981 */ /* 0x020f24000c1e1100 */
[----:B----4-:R-:W-:-:S05]  /*9750*/  PRMT R2, R16, 0x8880, RZ ;  /* 0x0000888010027816 */ /* 0x010fca00000000ff */
[----:B------:R-:W-:-:S07]  /*9760*/  IMAD R2, R2, R18, RZ ;  /* 0x0000001202027224 */ /* 0x000fce00078e02ff */
.L_x_182:
[----:B------:R-:W-:Y:S05]  /*9770*/  BSYNC B1 ;  /* 0x0000000000017941 */ /* 0x000fea0003800000 */
.L_x_181:
[----:B--2---:R-:W2:Y:S01]  /*9780*/  LDL.LU R3, [R1+0x2a4] ;  /* 0x0002a40001037983 */ /* 0x004ea20000300800 */
        /* <DEDUP_REMOVED lines=15> */
.L_x_184:
[----:B------:R-:W-:Y:S05]  /*9880*/  BSYNC B1 ;  /* 0x0000000000017941 */ /* 0x000fea0003800000 */
.L_x_183:
        /* <DEDUP_REMOVED lines=18> */
.L_x_186:
[----:B------:R-:W-:Y:S05]  /*99b0*/  BSYNC B1 ;  /* 0x0000000000017941 */ /* 0x000fea0003800000 */
.L_x_185:
        /* <DEDUP_REMOVED lines=11> */
.L_x_188:
[----:B------:R-:W-:Y:S05]  /*9a70*/  BSYNC B1 ;  /* 0x0000000000017941 */ /* 0x000fea0003800000 */
.L_x_187:
        /* <DEDUP_REMOVED lines=9> */
.L_x_190:
[----:B------:R-:W-:Y:S05]  /*9b10*/  BSYNC B1 ;  /* 0x0000000000017941 */ /* 0x000fea0003800000 */
.L_x_189:
        /* <DEDUP_REMOVED lines=16> */
.L_x_192:
[----:B------:R-:W-:Y:S05]  /*9c20*/  BSYNC B1 ;  /* 0x0000000000017941 */ /* 0x000fea0003800000 */
.L_x_191:
        /* <DEDUP_REMOVED lines=18> */
.L_x_194:
[----:B------:R-:W-:Y:S05]  /*9d50*/  BSYNC B1 ;  /* 0x0000000000017941 */ /* 0x000fea0003800000 */
.L_x_193:
[----:B------:R-:W2:Y:S01]  /*9d60*/  LDL.LU R3, [R1+0x2bc] ;  /* 0x0002bc0001037983 */ /* 0x000ea20000300800 */
[----:B------:R-:W-:Y:S01]  /*9d70*/  LOP3.LUT P4, RZ, R19, 0x8, RZ, 0xc0, !PT ;  /* 0x0000000813ff7812 */ /* 0x000fe2000788c0ff */
[----:B------:R-:W-:Y:S03]  /*9d80*/  BSSY B1, `(.L_x_195) ;  /* 0x0000008000017945 */ /* 0x000fe60003800000 */
[----:B------:R-:W-:Y:S01]  /*9d90*/  ISETP.LT.OR P4, PT, R0, 0x21, !P4 ;  /* 0x000000210000780c */ /* 0x000fe20006781670 */
[----:B--2---:R-:W-:-:S05]  /*9da0*/  @!P5 IMAD R3, R3, R17, R2 ;  /* 0x000000110303d224 */ /* 0x004fca00078e0202 */
[----:B------:R2:W-:Y:S07]  /*9db0*/  @!P5 STG.E.U8 desc[UR50][R8.64+0x39], R3 ;  /* 0x000039030800d986 */ /* 0x0005ee000c101132 */
[----:B------:R-:W-:Y:S05]  /*9dc0*/  @P4 BRA `(.L_x_196) ;  /* 0x00000000000c4947 */ /* 0x000fea0003800000 */
[----:B------:R-:W4:Y:S02]  /*9dd0*/  LDG.E.U8 R16, desc[UR50][R236.64+0x20] ;  /* 0x00002032ec107981 */ /* 0x000f24000c1e1100 */
[----:B----4-:R-:W-:-:S05]  /*9de0*/  PRMT R2, R16, 0x8880, RZ ;  /* 0x0000888010027816 */ /* 0x010fca00000000ff */
[----:B------:R-:W-:-:S07]  /*9df0*/  IMAD R2, R2, R18, RZ ;  /* 0x0000001202027224 */ /* 0x000fce00078e02ff */
.L_x_196:
[----:B------:R-:W-:Y:S05]  /*9e00*/  BSYNC B1 ;  /* 0x0000000000017941 */ /* 0x000fea0003800000 */
.L_x_195:
[----:B--2---:R-:W2:Y:S01]  /*9e10*/  LDL.LU R3, [R1+0x240] ;  /* 0x0002400001037983 */ /* 0x004ea20000300800 */
[----:B------:R-:W-:-:S03]  /*9e20*/  LOP3.LUT R19, R19, 0xfffeffff, RZ, 0xc0, !PT ;  /* 0xfffeffff13137812 */ /* 0x000fc600078ec0ff */
[----:B------:R-:W4:Y:S01]  /*9e30*/  LDL.LU R8, [R1+0x244] ;  /* 0x0002440001087983 */ /* 0x000f220000300800 */
[----:B------:R-:W-:-:S03]  /*9e40*/  @P1 LOP3.LUT R19, R19, 0x10000, RZ, 0xfc, !PT ;  /* 0x0001000013131812 */ /* 0x000fc600078efcff */
[----:B------:R0:W-:Y:S01]  /*9e50*/  STL.64 [R1+0x410], R28 ;  /* 0x0004101c01007387 */ /* 0x0001e20000100a00 */
[----:B------:R-:W-:-:S04]  /*9e60*/  LOP3.LUT R19, R19, 0xffff7fff, RZ, 0xc0, !PT ;  /* 0xffff7fff13137812 */ /* 0x000fc800078ec0ff */
[----:B------:R-:W-:-:S04]  /*9e70*/  @P0 LOP3.LUT R19, R19, 0x8000, RZ, 0xfc, !PT ;  /* 0x0000800013130812 */ /* 0x000fc800078efcff */
[----:B------:R-:W-:Y:S01]  /*9e80*/  LOP3.LUT P0, RZ, R19, 0x8, RZ, 0xc0, !PT ;  /* 0x0000000813ff7812 */ /* 0x000fe2000780c0ff */
[----:B0-----:R-:W3:Y:S04]  /*9e90*/  LDL.LU R28, [R1+0x278] ;  /* 0x00027800011c7983 */ /* 0x001ee80000300800 */
[----:B------:R-:W3:Y:S04]  /*9ea0*/  LDL.LU R29, [R1+0x27c] ;  /* 0x00027c00011d7983 */ /* 0x000ee80000300800 */
[----:B------:R0:W-:Y:S04]  /*9eb0*/  STL.64 [R1+0x408], R30 ;  /* 0x0004081e01007387 */ /* 0x0001e80000100a00 */
[----:B0-----:R-:W3:Y:S04]  /*9ec0*/  LDL.LU R30, [R1+0x270] ;  /* 0x00027000011e7983 */ /* 0x001ee80000300800 */
[----:B------:R-:W3:Y:S04]  /*9ed0*/  LDL.LU R31, [R1+0x274] ;  /* 0x00027400011f7983 */ /* 0x000ee80000300800 */
[----:B------:R-:W-:Y:S04]  /*9ee0*/  STL.64 [R1+0x400], R32 ;  /* 0x0004002001007387 */ /* 0x000fe80000100a00 */
[----:B------:R-:W-:Y:S04]  /*9ef0*/  STL.64 [R1+0x3f8], R34 ;  /* 0x0003f82201007387 */ /* 0x000fe80000100a00 */
[----:B------:R0:W-:Y:S04]  /*9f00*/  STL.64 [R1+0x3f0], R36 ;  /* 0x0003f02401007387 */ /* 0x0001e80000100a00 */
[----:B0-----:R-:W3:Y:S04]  /*9f10*/  LDL.LU R36, [R1+0x268] ;  /* 0x0002680001247983 */ /* 0x001ee80000300800 */
[----:B------:R-:W3:Y:S04]  /*9f20*/  LDL.LU R37, [R1+0x26c] ;  /* 0x00026c0001257983 */ /* 0x000ee80000300800 */
[----:B------:R0:W-:Y:S04]  /*9f30*/  STL.64 [R1+0x3e8], R38 ;  /* 0x0003e82601007387 */ /* 0x0001e80000100a00 */
[----:B0-----:R-:W3:Y:S04]  /*9f40*/  LDL.LU R38, [R1+0x260] ;  /* 0x0002600001267983 */ /* 0x001ee80000300800 */
[----:B------:R-:W3:Y:S01]  /*9f50*/  LDL.LU R39, [R1+0x264] ;  /* 0x0002640001277983 */ /* 0x000ee20000300800 */
[----:B------:R-:W-:-:S13]  /*9f60*/  ISETP.LT.OR P1, PT, R0, 0x41, !P6 ;  /* 0x000000410000780c */ /* 0x000fda0007721670 */
[----:B------:R-:W-:-:S04]  /*9f70*/  @!P1 IADD3 R32, P5, R4, UR41, RZ ;  /* 0x0000002904209c10 */ /* 0x000fc8000ffbe0ff */
[----:B------:R-:W-:Y:S02]  /*9f80*/  @!P1 IADD3.X R33, R5, UR40, RZ, P5, !PT ;  /* 0x0000002805219c10 */ /* 0x000fe4000affe4ff */
[----:B------:R-:W-:-:S13]  /*9f90*/  ISETP.LT.OR P1, PT, R0, 0x42, !P6 ;  /* 0x000000420000780c */ /* 0x000fda0007721670 */
[----:B------:R-:W-:-:S04]  /*9fa0*/  @!P1 IADD3 R34, P5, R4, UR41, RZ ;  /* 0x0000002904229c10 */ /* 0x000fc8000ffbe0ff */
[----:B------:R-:W-:Y:S02]  /*9fb0*/  @!P1 IADD3.X R35, R5, UR40, RZ, P5, !PT ;  /* 0x0000002805239c10 */ /* 0x000fe4000affe4ff */
[----:B------:R-:W-:Y:S01]  /*9fc0*/  LOP3.LUT P1, RZ, R19, 0x10000, RZ, 0xc0, !PT ;  /* 0x0001000013ff7812 */ /* 0x000fe2000782c0ff */
[----:B--2---:R-:W-:-:S05]  /*9fd0*/  @!P4 IMAD R3, R3, R17, R2 ;  /* 0x000000110303c224 */ /* 0x004fca00078e0202 */
[----:B------:R0:W-:Y:S01]  /*9fe0*/  @!P4 STG.E.U8 desc[UR50][R12.64+0x20], R3 ;  /* 0x000020030c00c986 */ /* 0x0001e2000c101132 */
[----:B------:R-:W-:-:S13]  /*9ff0*/  ISETP.LT.OR P4, PT, R0, 0x22, !P0 ;  /* 0x000000220000780c */ /* 0x000fda0004781670 */
[----:B------:R-:W0:Y:S02]  /*a000*/  @!P4 LDG.E.U8 R16, desc[UR50][R236.64+0x21] ;  /* 0x00002132ec10c981 */ /* 0x000e24000c1e1100 */
[----:B0-----:R-:W-:-:S05]  /*a010*/  @!P4 PRMT R3, R16, 0x8880, RZ ;  /* 0x000088801003c816 */ /* 0x001fca00000000ff */
[----:B------:R-:W-:-:S04]  /*a020*/  @!P4 IMAD R2, R3, R18, RZ ;  /* 0x000000120302c224 */ /* 0x000fc800078e02ff */
[----:B----4-:R-:W-:-:S05]  /*a030*/  @!P4 IMAD R3, R8, R17, R2 ;  /* 0x000000110803c224 */ /* 0x010fca00078e0202 */
[----:B------:R0:W-:Y:S01]  /*a040*/  @!P4 STG.E.U8 desc[UR50][R12.64+0x21], R3 ;  /* 0x000021030c00c986 */ /* 0x0001e2000c101132 */
[----:B------:R-:W-:-:S13]  /*a050*/  ISETP.LT.OR P4, PT, R0, 0x21, !P3 ;  /* 0x000000210000780c */ /* 0x000fda0005f81670 */
[----:B------:R-:W0:Y:S01]  /*a060*/  @!P4 LDG.E.U8 R16, desc[UR50][R234.64+0x20] ;  /* 0x00002032ea10c981 */ /* 0x000e22000c1e1100 */
[----:B------:R-:W-:-:S04]  /*a070*/  @!P4 IADD3 R8, P5, R12, UR41, RZ ;  /* 0x000000290c08cc10 */ /* 0x000fc8000ffbe0ff */
[----:B------:R-:W-:Y:S02]  /*a080*/  @!P4 IADD3.X R9, R13, UR40, RZ, P5, !PT ;  /* 0x000000280d09cc10 */ /* 0x000fe4000affe4ff */
[----:B0-----:R-:W-:-:S05]  /*a090*/  @!P4 PRMT R3, R16, 0x8880, RZ ;  /* 0x000088801003c816 */ /* 0x001fca00000000ff */
[----:B------:R-:W-:Y:S02]  /*a0a0*/  @!P4 IMAD R2, R3, R18, RZ ;  /* 0x000000120302c224 */ /* 0x000fe400078e02ff */
[----:B------:R-:W2:Y:S02]  /*a0b0*/  LDL.LU R3, [R1+0x248] ;  /* 0x0002480001037983 */ /* 0x000ea40000300800 */
[----:B--2---:R-:W-:-:S05]  /*a0c0*/  @!P4 IMAD R3, R3, R17, R2 ;  /* 0x000000110303c224 */ /* 0x004fca00078e0202 */
[----:B------:R0:W-:Y:S01]  /*a0d0*/  @!P4 STG.E.U8 desc[UR50][R8.64+0x20], R3 ;  /* 0x000020030800c986 */ /* 0x0001e2000c101132 */
[----:B------:R-:W-:-:S13]  /*a0e0*/  ISETP.LT.OR P4, PT, R0, 0x22, !P3 ;  /* 0x000000220000780c */ /* 0x000fda0005f81670 */
[----:B------:R-:W0:Y:S02]  /*a0f0*/  @!P4 LDG.E.U8 R16, desc[UR50][R234.64+0x21] ;  /* 0x00002132ea10c981 */ /* 0x000e24000c1e1100 */
[----:B0-----:R-:W-:-:S05]  /*a100*/  @!P4 PRMT R3, R16, 0x8880, RZ ;  /* 0x000088801003c816 */ /* 0x001fca00000000ff */
[----:B------:R-:W-:Y:S02]  /*a110*/  @!P4 IMAD R2, R3, R18, RZ ;  /* 0x000000120302c224 */ /* 0x000fe400078e02ff */
[----:B------:R-:W2:Y:S01]  /*a120*/  LDL.LU R3, [R1+0x24c] ;  /* 0x00024c0001037983 */ /* 0x000ea20000300800 */
[----:B------:R-:W-:-:S04]  /*a130*/  @!P4 IADD3 R8, P5, R12, UR41, RZ ;  /* 0x000000290c08cc10 */ /* 0x000fc8000ffbe0ff */
[----:B------:R-:W-:Y:S01]  /*a140*/  @!P4 IADD3.X R9, R13, UR40, RZ, P5, !PT ;  /* 0x000000280d09cc10 */ /* 0x000fe2000affe4ff */
[----:B--2---:R-:W-:-:S05]  /*a150*/  @!P4 IMAD R3, R3, R17, R2 ;  /* 0x000000110303c224 */ /* 0x004fca00078e0202 */
[----:B------:R0:W-:Y:S01]  /*a160*/  @!P4 STG.E.U8 desc[UR50][R8.64+0x21], R3 ;  /* 0x000021030800c986 */ /* 0x0001e2000c101132 */
[----:B------:R-:W-:-:S03]  /*a170*/  ISETP.LT.OR P4, PT, R0, 0x29, !P0 ;  /* 0x000000290000780c */ /* 0x000fc60004781670 */
[----:B0-----:R-:W2:Y:S10]  /*a180*/  LDL.LU R8, [R1+0x250] ;  /* 0x0002500001087983 */ /* 0x001eb40000300800 */
[----:B------:R-:W4:Y:S04]  /*a190*/  @!P4 LDG.E.U8 R16, desc[UR50][R236.64+0x28] ;  /* 0x00002832ec10c981 */ /* 0x000f28000c1e1100 */
[----:B------:R-:W3:Y:S01]  /*a1a0*/  LDL.LU R9, [R1+0x254] ;  /* 0x0002540001097983 */ /* 0x000ee20000300800 */
[----:B----4-:R-:W-:-:S05]  /*a1b0*/  @!P4 PRMT R3, R16, 0x8880, RZ ;  /* 0x000088801003c816 */ /* 0x010fca00000000ff */
[----:B------:R-:W-:-:S04]  /*a1c0*/  @!P4 IMAD R2, R3, R18, RZ ;  /* 0x000000120302c224 */ /* 0x000fc800078e02ff */
[----:B--2---:R-:W-:-:S05]  /*a1d0*/  @!P4 IMAD R3, R8, R17, R2 ;  /* 0x000000110803c224 */ /* 0x004fca00078e0202 */
[----:B------:R0:W-:Y:S01]  /*a1e0*/  @!P4 STG.E.U8 desc[UR50][R12.64+0x28], R3 ;  /* 0x000028030c00c986 */ /* 0x0001e2000c101132 */
[----:B------:R-:W-:-:S13]  /*a1f0*/  ISETP.LT.OR P4, PT, R0, 0x2a, !P0 ;  /* 0x0000002a0000780c */ /* 0x000fda0004781670 */
[----:B------:R-:W0:Y:S02]  /*a200*/  @!P4 LDG.E.U8 R16, desc[UR50][R236.64+0x29] ;  /* 0x00002932ec10c981 */ /* 0x000e24000c1e1100 */
[----:B0-----:R-:W-:-:S05]  /*a210*/  @!P4 PRMT R3, R16, 0x8880, RZ ;  /* 0x000088801003c816 */ /* 0x001fca00000000ff */
[----:B------:R-:W-:-:S04]  /*a220*/  @!P4 IMAD R2, R3, R18, RZ ;  /* 0x000000120302c224 */ /* 0x000fc800078e02ff */
[----:B---3--:R-:W-:-:S05]  /*a230*/  @!P4 IMAD R3, R9, R17, R2 ;  /* 0x000000110903c224 */ /* 0x008fca00078e0202 */
        /* <DEDUP_REMOVED lines=22> */
[----:B------:R-:W-:-:S04]  /*a3a0*/  @!P4 IMAD R2, R3, R18, RZ ;  /* 0x000000120302c224 */ /* 0x000fc800078e02ff */
[----:B------:R-:W-:Y:S02]  /*a3b0*/  @!P4 IMAD R3, R38, R17, R2 ;  /* 0x000000112603c224 */ /* 0x000fe400078e0202 */
[----:B------:R-:W2:Y:S04]  /*a3c0*/  LDL.LU R38, [R1+0x22c] ;  /* 0x00022c0001267983 */ /* 0x000ea80000300800 */
[----:B------:R0:W-:Y:S01]  /*a3d0*/  @!P4 STG.E.U8 desc[UR50][R12.64+0x30], R3 ;  /* 0x000030030c00c986 */ /* 0x0001e2000c101132 */
[----:B------:R-:W-:-:S13]  /*a3e0*/  ISETP.LT.OR P4, PT, R0, 0x32, !P0 ;  /* 0x000000320000780c */ /* 0x000fda0004781670 */
[----:B------:R-:W0:Y:S02]  /*a3f0*/  @!P4 LDG.E.U8 R16, desc[UR50][R236.64+0x31] ;  /* 0x00003132ec10c981 */ /* 0x000e24000c1e1100 */
[----:B0-----:R-:W-:-:S05]  /*a400*/  @!P4 PRMT R3, R16, 0x8880, RZ ;  /* 0x000088801003c816 */ /* 0x001fca00000000ff */
[----:B------:R-:W-:-:S04]  /*a410*/  @!P4 IMAD R2, R3, R18, RZ ;  /* 0x000000120302c224 */ /* 0x000fc800078e02ff */
[----:B------:R-:W-:Y:S02]  /*a420*/  @!P4 IMAD R3, R39, R17, R2 ;  /* 0x000000112703c224 */ /* 0x000fe400078e0202 */
[----:B------:R-:W3:Y:S04]  /*a430*/  LDL.LU R39, [R1+0x230] ;  /* 0x0002300001277983 */ /* 0x000ee80000300800 */
[----:B------:R0:W-:Y:S01]  /*a440*/  @!P4 STG.E.U8 desc[UR50][R12.64+0x31], R3 ;  /* 0x000031030c00c986 */ /* 0x0001e2000c101132 */
[----:B------:R-:W-:-:S13]  /*a450*/  ISETP.LT.OR P4, PT, R0, 0x31, !P3 ;  /* 0x000000310000780c */ /* 0x000fda0005f81670 */
[----:B------:R-:W0:Y:S01]  /*a460*/  @!P4 LDG.E.U8 R16, desc[UR50][R234.64+0x30] ;  /* 0x00003032ea10c981 */ /* 0x000e22000c1e1100 */
[----:B------:R-:W-:-:S04]  /*a470*/  @!P4 IADD3 R8, P5, R12, UR41, RZ ;  /* 0x000000290c08cc10 */ /* 0x000fc8000ffbe0ff */
[----:B------:R-:W-:Y:S02]  /*a480*/  @!P4 IADD3.X R9, R13, UR40, RZ, P5, !PT ;  /* 0x000000280d09cc10 */ /* 0x000fe4000affe4ff */
[----:B0-----:R-:W-:-:S05]  /*a490*/  @!P4 PRMT R3, R16, 0x8880, RZ ;  /* 0x000088801003c816 */ /* 0x001fca00000000ff */
[----:B------:R-:W-:-:S04]  /*a4a0*/  @!P4 IMAD R2, R3, R18, RZ ;  /* 0x000000120302c224 */ /* 0x000fc800078e02ff */
[----:B------:R-:W-:-:S05]  /*a4b0*/  @!P4 IMAD R3, R36, R17, R2 ;  /* 0x000000112403c224 */ /* 0x000fca00078e0202 */
[----:B------:R0:W-:Y:S01]  /*a4c0*/  @!P4 STG.E.U8 desc[UR50][R8.64+0x30], R3 ;  /* 0x000030030800c986 */ /* 0x0001e2000c101132 */
[----:B------:R-:W-:-:S13]  /*a4d0*/  ISETP.LT.OR P4, PT, R0, 0x32, !P3 ;  /* 0x000000320000780c */ /* 0x000fda0005f81670 */
[----:B------:R-:W4:Y:S01]  /*a4e0*/  @!P4 LDG.E.U8 R16, desc[UR50][R234.64+0x31] ;  /* 0x00003132ea10c981 */ /* 0x000f22000c1e1100 */
[----:B0-----:R-:W-:-:S04]  /*a4f0*/  @!P4 IADD3 R8, P5, R12, UR41, RZ ;  /* 0x000000290c08cc10 */ /* 0x001fc8000ffbe0ff */
[----:B------:R-:W-:Y:S02]  /*a500*/  @!P4 IADD3.X R9, R13, UR40, RZ, P5, !PT ;  /* 0x000000280d09cc10 */ /* 0x000fe4000affe4ff */
[----:B----4-:R-:W-:-:S05]  /*a510*/  @!P4 PRMT R3, R16, 0x8880, RZ ;  /* 0x000088801003c816 */ /* 0x010fca00000000ff */
[----:B------:R-:W-:-:S04]  /*a520*/  @!P4 IMAD R2, R3, R18, RZ ;  /* 0x000000120302c224 */ /* 0x000fc800078e02ff */
[----:B------:R-:W-:Y:S02]  /*a530*/  @!P4 IMAD R3, R37, R17, R2 ;  /* 0x000000112503c224 */ /* 0x000fe400078e0202 */
[----:B------:R-:W4:Y:S04]  /*a540*/  LDL.LU R37, [R1+0x234] ;  /* 0x0002340001257983 */ /* 0x000f280000300800 */
[----:B------:R0:W-:Y:S01]  /*a550*/  @!P4 STG.E.U8 desc[UR50][R8.64+0x31], R3 ;  /* 0x000031030800c986 */ /* 0x0001e2000c101132 */
[----:B------:R-:W-:-:S13]  /*a560*/  ISETP.LT.OR P4, PT, R0, 0x39, !P0 ;  /* 0x000000390000780c */ /* 0x000fda0004781670 */
[----:B------:R-:W0:Y:S02]  /*a570*/  @!P4 LDG.E.U8 R16, desc[UR50][R236.64+0x38] ;  /* 0x00003832ec10c981 */ /* 0x000e24000c1e1100 */
[----:B0-----:R-:W-:-:S05]  /*a580*/  @!P4 PRMT R3, R16, 0x8880, RZ ;  /* 0x000088801003c816 */ /* 0x001fca00000000ff */
        /* <DEDUP_REMOVED lines=8> */
[----:B------:R-:W-:-:S05]  /*a610*/  @!P4 IMAD R3, R31, R17, R2 ;  /* 0x000000111f03c224 */ /* 0x000fca00078e0202 */
[----:B------:R0:W-:Y:S01]  /*a620*/  @!P4 STG.E.U8 desc[UR50][R12.64+0x39], R3 ;  /* 0x000039030c00c986 */ /* 0x0001e2000c101132 */
[----:B------:R-:W-:-:S13]  /*a630*/  ISETP.LT.OR P4, PT, R0, 0x39, !P3 ;  /* 0x000000390000780c */ /* 0x000fda0005f81670 */
[----:B------:R-:W0:Y:S01]  /*a640*/  @!P4 LDG.E.U8 R16, desc[UR50][R234.64+0x38] ;  /* 0x00003832ea10c981 */ /* 0x000e22000c1e1100 */
[----:B------:R-:W-:-:S04]  /*a650*/  @!P4 IADD3 R8, P5, R12, UR41, RZ ;  /* 0x000000290c08cc10 */ /* 0x000fc8000ffbe0ff */
[----:B------:R-:W-:Y:S02]  /*a660*/  @!P4 IADD3.X R9, R13, UR40, RZ, P5, !PT ;  /* 0x000000280d09cc10 */ /* 0x000fe4000affe4ff */
[----:B0-----:R-:W-:-:S05]  /*a670*/  @!P4 PRMT R3, R16, 0x8880, RZ ;  /* 0x000088801003c816 */ /* 0x001fca00000000ff */
[----:B------:R-:W-:-:S04]  /*a680*/  @!P4 IMAD R2, R3, R18, RZ ;  /* 0x000000120302c224 */ /* 0x000fc800078e02ff */
[----:B------:R-:W-:Y:S01]  /*a690*/  @!P4 IMAD R3, R28, R17, R2 ;  /* 0x000000111c03c224 */ /* 0x000fe200078e0202 */
[C---:B------:R-:W-:Y:S01]  /*a6a0*/  LOP3.LUT P0, RZ, R19.reuse, 0x8000, RZ, 0xc0, !PT ;  /* 0x0000800013ff7812 */ /* 0x040fe2000780c0ff */
[----:B------:R-:W4:Y:S04]  /*a6b0*/  LDL.LU R28, [R1+0x23c] ;  /* 0x00023c00011c7983 */ /* 0x000f280000300800 */
[----:B------:R0:W-:Y:S01]  /*a6c0*/  @!P4 STG.E.U8 desc[UR50][R8.64+0x38], R3 ;  /* 0x000038030800c986 */ /* 0x0001e2000c101132 */
[----:B------:R-:W-:Y:S02]  /*a6d0*/  ISETP.LT.OR P4, PT, R0, 0x3a, !P3 ;  /* 0x0000003a0000780c */ /* 0x000fe40005f81670 */
[----:B------:R-:W-:Y:S01]  /*a6e0*/  LOP3.LUT R19, R19, 0xffffdfff, RZ, 0xc0, !PT ;  /* 0xffffdfff13137812 */ /* 0x000fe200078ec0ff */
[----:B------:R-:W4:Y:S10]  /*a6f0*/  LDL.LU R31, [R1+0x1c0] ;  /* 0x0001c000011f7983 */ /* 0x000f340000300800 */
[----:B------:R-:W2:Y:S01]  /*a700*/  @!P4 LDG.E.U8 R16, desc[UR50][R234.64+0x39] ;  /* 0x00003932ea10c981 */ /* 0x000ea2000c1e1100 */
[----:B0-----:R-:W-:-:S02]  /*a710*/  @!P4 IADD3 R8, P5, R12, UR41, RZ ;  /* 0x000000290c08cc10 */ /* 0x001fc4000ffbe0ff */
[----:B------:R-:W-:Y:S02]  /*a720*/  @P3 LOP3.LUT R19, R19, 0x2000, RZ, 0xfc, !PT ;  /* 0x0000200013133812 */ /* 0x000fe400078efcff */
[----:B------:R-:W-:Y:S02]  /*a730*/  @!P4 IADD3.X R9, R13, UR40, RZ, P5, !PT ;  /* 0x000000280d09cc10 */ /* 0x000fe4000affe4ff */
[----:B------:R-:W-:Y:S02]  /*a740*/  LOP3.LUT P3, RZ, R19, 0x4, RZ, 0xc0, !PT ;  /* 0x0000000413ff7812 */ /* 0x000fe4000786c0ff */
[----:B--2---:R-:W-:-:S05]  /*a750*/  @!P4 PRMT R3, R16, 0x8880, RZ ;  /* 0x000088801003c816 */ /* 0x004fca00000000ff */
[----:B------:R-:W-:-:S04]  /*a760*/  @!P4 IMAD R2, R3, R18, RZ ;  /* 0x000000120302c224 */ /* 0x000fc800078e02ff */
[----:B------:R-:W-:Y:S02]  /*a770*/  @!P4 IMAD R3, R29, R17, R2 ;  /* 0x000000111d03c224 */ /* 0x000fe400078e0202 */
[----:B------:R-:W2:Y:S04]  /*a780*/  LDL.LU R29, [R1+0x1c4] ;  /* 0x0001c400011d7983 */ /* 0x000ea80000300800 */
[----:B------:R0:W-:Y:S01]  /*a790*/  @!P4 STG.E.U8 desc[UR50][R8.64+0x39], R3 ;  /* 0x000039030800c986 */ /* 0x0001e2000c101132 */
[----:B------:R-:W-:-:S03]  /*a7a0*/  ISETP.LT.OR P4, PT, R0, 0x21, !P3 ;  /* 0x000000210000780c */ /* 0x000fc60005f81670 */
[----:B------:R-:W2:Y:S04]  /*a7b0*/  LDL.LU R36, [R1+0x1c8] ;  /* 0x0001c80001247983 */ /* 0x000ea80000300800 */
[----:B0-----:R-:W3:Y:S06]  /*a7c0*/  LDL.LU R8, [R1+0x200] ;  /* 0x0002000001087983 */ /* 0x001eec0000300800 */
[----:B------:R-:W4:Y:S04]  /*a7d0*/  @!P4 LDG.E.U8 R16, desc[UR50][R232.64+0x20] ;  /* 0x00002032e810c981 */ /* 0x000f28000c1e1100 */
[----:B------:R-:W2:Y:S01]  /*a7e0*/  LDL.LU R9, [R1+0x204] ;  /* 0x0002040001097983 */ /* 0x000ea20000300800 */
[----:B----4-:R-:W-:-:S05]  /*a7f0*/  @!P4 PRMT R3, R16, 0x8880, RZ ;  /* 0x000088801003c816 */ /* 0x010fca00000000ff */
[----:B------:R-:W-:-:S04]  /*a800*/  @!P4 IMAD R2, R3, R18, RZ ;  /* 0x000000120302c224 */ /* 0x000fc800078e02ff */
[----:B---3--:R-:W-:-:S05]  /*a810*/  @!P4 IMAD R3, R8, R17, R2 ;  /* 0x000000110803c224 */ /* 0x008fca00078e0202 */
[----:B-----5:R0:W-:Y:S01]  /*a820*/  @!P4 STG.E.U8 desc[UR50][R6.64+0x20], R3 ;  /* 0x000020030600c986 */ /* 0x0201e2000c101132 */
[----:B------:R-:W-:-:S13]  /*a830*/  ISETP.LT.OR P4, PT, R0, 0x22, !P3 ;  /* 0x000000220000780c */ /* 0x000fda0005f81670 */
[----:B------:R-:W0:Y:S02]  /*a840*/  @!P4 LDG.E.U8 R16, desc[UR50][R232.64+0x21] ;  /* 0x00002132e810c981 */ /* 0x000e24000c1e1100 */
[----:B0-----:R-:W-:-:S05]  /*a850*/  @!P4 PRMT R3, R16, 0x8880, RZ ;  /* 0x000088801003c816 */ /* 0x001fca00000000ff */
[----:B------:R-:W-:-:S04]  /*a860*/  @!P4 IMAD R2, R3, R18, RZ ;  /* 0x000000120302c224 */ /* 0x000fc800078e02ff */
        /* <DEDUP_REMOVED lines=22> */
[----:B------:R-:W3:Y:S04]  /*a9d0*/  @!P4 LDG.E.U8 R16, desc[UR50][R232.64+0x28] ;  /* 0x00002832e810c981 */ /* 0x000ee8000c1e1100 */
[----:B------:R-:W4:Y:S01]  /*a9e0*/  LDL.LU R9, [R1+0x214] ;  /* 0x0002140001097983 */ /* 0x000f220000300800 */
[----:B---3--:R-:W-:-:S05]  /*a9f0*/  @!P4 PRMT R3, R16, 0x8880, RZ ;  /* 0x000088801003c816 */ /* 0x008fca00000000ff */
[----:B------:R-:W-:-:S04]  /*aa00*/  @!P4 IMAD R2, R3, R18, RZ ;  /* 0x000000120302c224 */ /* 0x000fc800078e02ff */
        /* <DEDUP_REMOVED lines=50> */
[----:B------:R-:W2:Y:S01]  /*ad30*/  @!P4 LDG.E.U8 R16, desc[UR50][R22.64+0x31] ;  /* 0x000031321610c981 */ /* 0x000ea2000c1e1100 */
[----:B0-----:R-:W-:-:S04]  /*ad40*/  @!P4 IADD3 R8, P5, R6, UR41, RZ ;  /* 0x000000290608cc10 */ /* 0x001fc8000ffbe0ff */
[----:B------:R-:W-:Y:S02]  /*ad50*/  @!P4 IADD3.X R9, R7, UR40, RZ, P5, !PT ;  /* 0x000000280709cc10 */ /* 0x000fe4000affe4ff */
[----:B--2---:R-:W-:-:S05]  /*ad60*/  @!P4 PRMT R3, R16, 0x8880, RZ ;  /* 0x000088801003c816 */ /* 0x004fca00000000ff */
[----:B------:R-:W-:-:S04]  /*ad70*/  @!P4 IMAD R2, R3, R18, RZ ;  /* 0x000000120302c224 */ /* 0x000fc800078e02ff */
[----:B------:R-:W-:-:S05]  /*ad80*/  @!P4 IMAD R3, R38, R17, R2 ;  /* 0x000000112603c224 */ /* 0x000fca00078e0202 */
        /* <DEDUP_REMOVED lines=23> */
[----:B------:R-:W3:Y:S01]  /*af00*/  @!P4 LDG.E.U8 R16, desc[UR50][R22.64+0x39] ;  /* 0x000039321610c981 */ /* 0x000ee2000c1e1100 */
[----:B0-----:R-:W-:-:S04]  /*af10*/  @!P4 IADD3 R8, P5, R6, UR41, RZ ;  /* 0x000000290608cc10 */ /* 0x001fc8000ffbe0ff */
[----:B------:R-:W-:Y:S02]  /*af20*/  @!P4 IADD3.X R9, R7, UR40, RZ, P5, !PT ;  /* 0x000000280709cc10 */ /* 0x000fe4000affe4ff */
[----:B---3--:R-:W-:-:S05]  /*af30*/  @!P4 PRMT R3, R16, 0x8880, RZ ;  /* 0x000088801003c816 */ /* 0x008fca00000000ff */
[----:B------:R-:W-:-:S04]  /*af40*/  @!P4 IMAD R2, R3, R18, RZ ;  /* 0x000000120302c224 */ /* 0x000fc800078e02ff */
[----:B------:R-:W-:-:S05]  /*af50*/  @!P4 IMAD R3, R28, R17, R2 ;  /* 0x000000111c03c224 */ /* 0x000fca00078e0202 */
[----:B------:R0:W-:Y:S01]  /*af60*/  @!P4 STG.E.U8 desc[UR50][R8.64+0x39], R3 ;  /* 0x000039030800c986 */ /* 0x0001e2000c101132 */
[----:B------:R-:W-:-:S13]  /*af70*/  ISETP.LT.OR P4, PT, R0, 0x21, !P1 ;  /* 0x000000210000780c */ /* 0x000fda0004f81670 */
[----:B------:R-:W3:Y:S01]  /*af80*/  @!P4 LDG.E.U8 R16, desc[UR50][R14.64+0x20] ;  /* 0x000020320e10c981 */ /* 0x000ee2000c1e1100 */
[----:B------:R-:W-:-:S04]  /*af90*/  IMAD.U32 R28, RZ, RZ, UR13 ;  /* 0x0000000dff1c7e24 */ /* 0x000fc8000f8e00ff */
[----:B------:R-:W-:Y:S02]  /*afa0*/  IMAD R28, R28, 0x180, RZ ;  /* 0x000001801c1c7824 */ /* 0x000fe400078e02ff */
[----:B0-----:R-:W-:Y:S02]  /*afb0*/  @!P4 IMAD.MOV.U32 R8, RZ, RZ, R10 ;  /* 0x000000ffff08c224 */ /* 0x001fe400078e000a */
[----:B------:R-:W-:Y:S02]  /*afc0*/  IMAD.IADD R9, R28, 0x1, R11 ;  /* 0x000000011c097824 */ /* 0x000fe400078e020b */
[----:B------:R-:W4:Y:S01]  /*afd0*/  LDL.LU R28, [R1+0x1d0] ;  /* 0x0001d000011c7983 */ /* 0x000f220000300800 */
[----:B---3--:R-:W-:-:S05]  /*afe0*/  @!P4 PRMT R3, R16, 0x8880, RZ ;  /* 0x000088801003c816 */ /* 0x008fca00000000ff */
[----:B------:R-:W-:-:S04]  /*aff0*/  @!P4 IMAD R2, R3, R18, RZ ;  /* 0x000000120302c224 */ /* 0x000fc800078e02ff */
[----:B------:R-:W-:-:S05]  /*b000*/  @!P4 IMAD R3, R31, R17, R2 ;  /* 0x000000111f03c224 */ /* 0x000fca00078e0202 */
[----:B------:R0:W-:Y:S01]  /*b010*/  @!P4 STG.E.U8 desc[UR50][R8.64+0x20], R3 ;  /* 0x000020030800c986 */ /* 0x0001e2000c101132 */
[----:B------:R-:W-:-:S13]  /*b020*/  ISETP.LT.OR P4, PT, R0, 0x22, !P1 ;  /* 0x000000220000780c */ /* 0x000fda0004f81670 */
[----:B------:R-:W0:Y:S01]  /*b030*/  @!P4 LDG.E.U8 R16, desc[UR50][R14.64+0x21] ;  /* 0x000021320e10c981 */ /* 0x000e22000c1e1100 */
[----:B------:R-:W-:Y:S02]  /*b040*/  @!P4 IMAD.MOV.U32 R30, RZ, RZ, R10 ;  /* 0x000000ffff1ec224 */ /* 0x000fe400078e000a */
[----:B------:R-:W-:Y:S01]  /*b050*/  @!P4 IMAD.MOV.U32 R31, RZ, RZ, R9 ;  /* 0x000000ffff1fc224 */ /* 0x000fe200078e0009 */
[----:B0-----:R-:W-:-:S05]  /*b060*/  @!P4 PRMT R3, R16, 0x8880, RZ ;  /* 0x000088801003c816 */ /* 0x001fca00000000ff */
[----:B------:R-:W-:-:S04]  /*b070*/  @!P4 IMAD R2, R3, R18, RZ ;  /* 0x000000120302c224 */ /* 0x000fc800078e02ff */
[----:B------:R-:W-:Y:S02]  /*b080*/  @!P4 IMAD R3, R29, R17, R2 ;  /* 0x000000111d03c224 */ /* 0x000fe400078e0202 */
[----:B------:R-:W3:Y:S04]  /*b090*/  LDL.LU R29, [R1+0x1d4] ;  /* 0x0001d400011d7983 */ /* 0x000ee80000300800 */
[----:B------:R0:W-:Y:S01]  /*b0a0*/  @!P4 STG.E.U8 desc[UR50][R30.64+0x21], R3 ;  /* 0x000021031e00c986 */ /* 0x0001e2000c101132 */
[----:B------:R-:W-:-:S13]  /*b0b0*/  ISETP.LT.OR P4, PT, R0, 0x21, !P0 ;  /* 0x000000210000780c */ /* 0x000fda0004781670 */
[----:B------:R-:W2:Y:S01]  /*b0c0*/  @!P4 LDG.E.U8 R16, desc[UR50][R20.64+0x20] ;  /* 0x000020321410c981 */ /* 0x000ea2000c1e1100 */
[----:B0-----:R-:W-:-:S04]  /*b0d0*/  @!P4 IADD3 R30, P5, R10, UR41, RZ ;  /* 0x000000290a1ecc10 */ /* 0x001fc8000ffbe0ff */
[----:B------:R-:W-:Y:S02]  /*b0e0*/  @!P4 IADD3.X R31, R9, UR40, RZ, P5, !PT ;  /* 0x00000028091fcc10 */ /* 0x000fe4000affe4ff */
[----:B--2---:R-:W-:-:S05]  /*b0f0*/  @!P4 PRMT R3, R16, 0x8880, RZ ;  /* 0x000088801003c816 */ /* 0x004fca00000000ff */
[----:B------:R-:W-:-:S04]  /*b100*/  @!P4 IMAD R2, R3, R18, RZ ;  /* 0x000000120302c224 */ /* 0x000fc800078e02ff */
[----:B------:R-:W-:Y:S02]  /*b110*/  @!P4 IMAD R3, R36, R17, R2 ;  /* 0x000000112403c224 */ /* 0x000fe400078e0202 */
[----:B------:R-:W2:Y:S04]  /*b120*/  LDL.LU R36, [R1+0x1d8] ;  /* 0x0001d80001247983 */ /* 0x000ea80000300800 */
        /* <DEDUP_REMOVED lines=11> */
[----:B------:R-:W3:Y:S01]  /*b1e0*/  @!P4 LDG.E.U8 R16, desc[UR50][R14.64+0x28] ;  /* 0x000028320e10c981 */ /* 0x000ee2000c1e1100 */
[----:B0-----:R-:W-:Y:S02]  /*b1f0*/  @!P4 IMAD.MOV.U32 R30, RZ, RZ, R10 ;  /* 0x000000ffff1ec224 */ /* 0x001fe400078e000a */
[----:B------:R-:W-:Y:S01]  /*b200*/  @!P4 IMAD.MOV.U32 R31, RZ, RZ, R9 ;  /* 0x000000ffff1fc224 */ /* 0x000fe200078e0009 */
[----:B---3--:R-:W-:-:S05]  /*b210*/  @!P4 PRMT R3, R16, 0x8880, RZ ;  /* 0x000088801003c816 */ /* 0x008fca00000000ff */
[----:B------:R-:W-:-:S04]  /*b220*/  @!P4 IMAD R2, R3, R18, RZ ;  /* 0x000000120302c224 */ /* 0x000fc800078e02ff */
[----:B------:R-:W-:Y:S02]  /*b230*/  @!P4 IMAD R3, R28, R17, R2 ;  /* 0x000000111c03c224 */ /* 0x000fe400078e0202 */
[----:B------:R-:W3:Y:S04]  /*b240*/  LDL.LU R28, [R1+0x1e0] ;  /* 0x0001e000011c7983 */ /* 0x000ee80000300800 */
[----:B------:R0:W-:Y:S01]  /*b250*/  @!P4 STG.E.U8 desc[UR50][R30.64+0x28], R3 ;  /* 0x000028031e00c986 */ /* 0x0001e2000c101132 */
[----:B------:R-:W-:-:S13]  /*b260*/  ISETP.LT.OR P4, PT, R0, 0x2a, !P1 ;  /* 0x0000002a0000780c */ /* 0x000fda0004f81670 */
[----:B------:R-:W2:Y:S01]  /*b270*/  @!P4 LDG.E.U8 R16, desc[UR50][R14.64+0x29] ;  /* 0x000029320e10c981 */ /* 0x000ea2000c1e1100 */
[----:B0-----:R-:W-:Y:S02]  /*b280*/  @!P4 IMAD.MOV.U32 R30, RZ, RZ, R10 ;  /* 0x000000ffff1ec224 */ /* 0x001fe400078e000a */
[----:B------:R-:W-:Y:S01]  /*b290*/  @!P4 IMAD.MOV.U32 R31, RZ, RZ, R9 ;  /* 0x000000ffff1fc224 */ /* 0x000fe200078e0009 */
        /* <DEDUP_REMOVED lines=16> */
[----:B0-----:R-:W-:-:S04]  /*b3a0*/  @!P4 IADD3 R30, P5, R10, UR41, RZ ;  /* 0x000000290a1ecc10 */ /* 0x001fc8000ffbe0ff */
[----:B------:R-:W-:Y:S02]  /*b3b0*/  @!P4 IADD3.X R31, R9, UR40, RZ, P5, !PT ;  /* 0x00000028091fcc10 */ /* 0x000fe4000affe4ff */
        /* <DEDUP_REMOVED lines=16> */
[----:B0-----:R-:W-:Y:S02]  /*b4c0*/  @!P4 IMAD.MOV.U32 R30, RZ, RZ, R10 ;  /* 0x000000ffff1ec224 */ /* 0x001fe400078e000a */
[----:B------:R-:W-:Y:S01]  /*b4d0*/  @!P4 IMAD.MOV.U32 R31, RZ, RZ, R9 ;  /* 0x000000ffff1fc224 */ /* 0x000fe200078e0009 */
        /* <DEDUP_REMOVED lines=23> */
[----:B0-----:R-:W-:Y:S02]  /*b650*/  @!P4 IMAD.MOV.U32 R30, RZ, RZ, R10 ;  /* 0x000000ffff1ec224 */ /* 0x001fe400078e000a */
[----:B------:R-:W-:Y:S01]  /*b660*/  @!P4 IMAD.MOV.U32 R31, RZ, RZ, R9 ;  /* 0x000000ffff1fc224 */ /* 0x000fe200078e0009 */
[----:B---3--:R-:W-:-:S05]  /*b670*/  @!P4 PRMT R3, R16, 0x8880, RZ ;  /* 0x000088801003c816 */ /* 0x008fca00000000ff */
[----:B------:R-:W-:-:S04]  /*b680*/  @!P4 IMAD R2, R3, R18, RZ ;  /* 0x000000120302c224 */ /* 0x000fc800078e02ff */
[----:B--2---:R-:W-:Y:S02]  /*b690*/  @!P4 IMAD R3, R28, R17, R2 ;  /* 0x000000111c03c224 */ /* 0x004fe400078e0202 */
[----:B------:R-:W2:Y:S04]  /*b6a0*/  LDL.LU R28, [R1+0x180] ;  /* 0x00018000011c7983 */ /* 0x000ea80000300800 */
[----:B------:R0:W-:Y:S01]  /*b6b0*/  @!P4 STG.E.U8 desc[UR50][R30.64+0x38], R3 ;  /* 0x000038031e00c986 */ /* 0x0001e2000c101132 */
[----:B------:R-:W-:-:S03]  /*b6c0*/  ISETP.LT.OR P4, PT, R0, 0x3a, !P1 ;  /* 0x0000003a0000780c */ /* 0x000fc60004f81670 */
[----:B------:R-:W3:Y:S10]  /*b6d0*/  LDL.LU.64 R36, [R1+0x3c0] ;  /* 0x0003c00001247983 */ /* 0x000ef40000300a00 */
[----:B------:R-:W4:Y:S01]  /*b6e0*/  @!P4 LDG.E.U8 R16, desc[UR50][R14.64+0x39] ;  /* 0x000039320e10c981 */ /* 0x000f22000c1e1100 */
[----:B0-----:R-:W-:-:S02]  /*b6f0*/  @!P4 IMAD.MOV.U32 R30, RZ, RZ, R10 ;  /* 0x000000ffff1ec224 */ /* 0x001fc400078e000a */
[----:B------:R-:W-:Y:S01]  /*b700*/  @!P4 IMAD.MOV.U32 R31, RZ, RZ, R9 ;  /* 0x000000ffff1fc224 */ /* 0x000fe200078e0009 */
[----:B----4-:R-:W-:-:S05]  /*b710*/  @!P4 PRMT R3, R16, 0x8880, RZ ;  /* 0x000088801003c816 */ /* 0x010fca00000000ff */
[----:B------:R-:W-:-:S04]  /*b720*/  @!P4 IMAD R2, R3, R18, RZ ;  /* 0x000000120302c224 */ /* 0x000fc800078e02ff */
[----:B------:R-:W-:Y:S02]  /*b730*/  @!P4 IMAD R3, R29, R17, R2 ;  /* 0x000000111d03c224 */ /* 0x000fe400078e0202 */
[----:B------:R-:W4:Y:S04]  /*b740*/  LDL.LU R29, [R1+0x184] ;  /* 0x00018400011d7983 */ /* 0x000f280000300800 */
[----:B------:R0:W-:Y:S01]  /*b750*/  @!P4 STG.E.U8 desc[UR50][R30.64+0x39], R3 ;  /* 0x000039031e00c986 */ /* 0x0001e2000c101132 */
[----:B------:R-:W-:-:S03]  /*b760*/  ISETP.LT.OR P4, PT, R0, 0x39, !P0 ;  /* 0x000000390000780c */ /* 0x000fc60004781670 */
[----:B------:R-:W4:Y:S10]  /*b770*/  LDL.LU.64 R38, [R1+0x380] ;  /* 0x0003800001267983 */ /* 0x000f340000300a00 */
        /* <DEDUP_REMOVED lines=9> */
[----:B------:R-:W0:Y:S01]  /*b810*/  @!P4 LDG.E.U8 R16, desc[UR50][R20.64+0x39] ;  /* 0x000039321410c981 */ /* 0x000e22000c1e1100 */
[----:B------:R-:W-:Y:S02]  /*b820*/  LOP3.LUT R19, R19, 0xffffefff, RZ, 0xc0, !PT ;  /* 0xffffefff13137812 */ /* 0x000fe400078ec0ff */
[----:B0-----:R-:W-:-:S05]  /*b830*/  @!P4 PRMT R3, R16, 0x8880, RZ ;  /* 0x000088801003c816 */ /* 0x001fca00000000ff */
[----:B------:R-:W-:Y:S02]  /*b840*/  @!P4 IMAD R2, R3, R18, RZ ;  /* 0x000000120302c224 */ /* 0x000fe400078e02ff */
[----:B------:R-:W2:Y:S01]  /*b850*/  LDL.LU R3, [R1+0x1fc] ;  /* 0x0001fc0001037983 */ /* 0x000ea20000300800 */
[----:B------:R-:W-:Y:S02]  /*b860*/  @P2 LOP3.LUT R19, R19, 0x1000, RZ, 0xfc, !PT ;  /* 0x0000100013132812 */ /* 0x000fe400078efcff */
[----:B------:R-:W-:Y:S02]  /*b870*/  @!P4 IADD3 R30, P5, R10, UR41, RZ ;  /* 0x000000290a1ecc10 */ /* 0x000fe4000ffbe0ff */
[----:B------:R-:W-:Y:S02]  /*b880*/  LOP3.LUT R19, R19, 0xffffbfff, RZ, 0xc0, !PT ;  /* 0xffffbfff13137812 */ /* 0x000fe400078ec0ff */
[----:B------:R-:W-:Y:S02]  /*b890*/  @!P4 IADD3.X R31, R9, UR40, RZ, P5, !PT ;  /* 0x00000028091fcc10 */ /* 0x000fe4000affe4ff */
[----:B------:R-:W-:-:S04]  /*b8a0*/  @P1 LOP3.LUT R19, R19, 0x4000, RZ, 0xfc, !PT ;  /* 0x0000400013131812 */ /* 0x000fc800078efcff */
[----:B------:R-:W-:Y:S01]  /*b8b0*/  LOP3.LUT P1, RZ, R19, 0x10, RZ, 0xc0, !PT ;  /* 0x0000001013ff7812 */ /* 0x000fe2000782c0ff */
[----:B--2---:R-:W-:-:S05]  /*b8c0*/  @!P4 IMAD R3, R3, R17, R2 ;  /* 0x000000110303c224 */ /* 0x004fca00078e0202 */
[----:B------:R0:W-:Y:S01]  /*b8d0*/  @!P4 STG.E.U8 desc[UR50][R30.64+0x39], R3 ;  /* 0x000039031e00c986 */ /* 0x0001e2000c101132 */
[C---:B------:R-:W-:Y:S02]  /*b8e0*/  ISETP.LT.OR P4, PT, R0.reuse, 0x41, !P1 ;  /* 0x000000410000780c */ /* 0x040fe40004f81670 */
[----:B------:R-:W-:Y:S01]  /*b8f0*/  ISETP.LT.OR P3, PT, R0, 0x41, !P6 ;  /* 0x000000410000780c */ /* 0x000fe20007761670 */
[----:B0-----:R-:W2:Y:S10]  /*b900*/  LDL.LU R30, [R1+0x190] ;  /* 0x00019000011e7983 */ /* 0x001eb40000300800 */
[----:B---3--:R-:W3:Y:S04]  /*b910*/  @!P4 LDG.E.U8 R16, desc[UR50][R36.64+0x40] ;  /* 0x000040322410c981 */ /* 0x008ee8000c1e1100 */
[----:B------:R-:W2:Y:S01]  /*b920*/  LDL.LU R31, [R1+0x194] ;  /* 0x00019400011f7983 */ /* 0x000ea20000300800 */
[----:B---3--:R-:W-:-:S05]  /*b930*/  @!P4 PRMT R3, R16, 0x8880, RZ ;  /* 0x000088801003c816 */ /* 0x008fca00000000ff */
[----:B------:R-:W-:-:S04]  /*b940*/  @!P4 IMAD R2, R3, R18, RZ ;  /* 0x000000120302c224 */ /* 0x000fc800078e02ff */
[----:B------:R-:W-:-:S05]  /*b950*/  @!P4 IMAD R3, R28, R17, R2 ;  /* 0x000000111c03c224 */ /* 0x000fca00078e0202 */
[----:B------:R0:W-:Y:S01]  /*b960*/  @!P4 STG.E.U8 desc[UR50][R4.64+0x40], R3 ;  /* 0x000040030400c986 */ /* 0x0001e2000c101132 */
[----:B------:R-:W-:-:S13]  /*b970*/  ISETP.LT.OR P4, PT, R0, 0x42, !P1 ;  /* 0x000000420000780c */ /* 0x000fda0004f81670 */
[----:B------:R-:W0:Y:S02]  /*b980*/  @!P4 LDG.E.U8 R16, desc[UR50][R36.64+0x41] ;  /* 0x000041322410c981 */ /* 0x000e24000c1e1100 */
[----:B0-----:R-:W-:-:S05]  /*b990*/  @!P4 PRMT R3, R16, 0x8880, RZ ;  /* 0x000088801003c816 */ /* 0x001fca00000000ff */
[----:B------:R-:W-:-:S04]  /*b9a0*/  @!P4 IMAD R2, R3, R18, RZ ;  /* 0x000000120302c224 */ /* 0x000fc800078e02ff */
[----:B----4-:R-:W-:-:S05]  /*b9b0*/  @!P4 IMAD R3, R29, R17, R2 ;  /* 0x000000111d03c224 */ /* 0x010fca00078e0202 */
[----:B------:R0:W-:Y:S04]  /*b9c0*/  @!P4 STG.E.U8 desc[UR50][R4.64+0x41], R3 ;  /* 0x000041030400c986 */ /* 0x0001e8000c101132 */
[----:B------:R-:W0:Y:S01]  /*b9d0*/  @!P3 LDG.E.U8 R16, desc[UR50][R38.64+0x40] ;  /* 0x000040322610b981 */ /* 0x000e22000c1e1100 */
[----:B------:R-:W-:Y:S02]  /*b9e0*/  ISETP.LT.OR P2, PT, R0, 0x42, !P6 ;  /* 0x000000420000780c */ /* 0x000fe40007741670 */
[----:B0-----:R-:W-:-:S05]  /*b9f0*/  @!P3 PRMT R3, R16, 0x8880, RZ ;  /* 0x000088801003b816 */ /* 0x001fca00000000ff */
[----:B------:R-:W-:Y:S02]  /*ba00*/  @!P3 IMAD R2, R3, R18, RZ ;  /* 0x000000120302b224 */ /* 0x000fe400078e02ff */
[----:B------:R-:W3:Y:S02]  /*ba10*/  LDL.LU R3, [R1+0x188] ;  /* 0x0001880001037983 */ /* 0x000ee40000300800 */
[----:B---3--:R-:W-:-:S05]  /*ba20*/  @!P3 IMAD R3, R3, R17, R2 ;  /* 0x000000110303b224 */ /* 0x008fca00078e0202 */
[----:B------:R0:W-:Y:S04]  /*ba30*/  @!P3 STG.E.U8 desc[UR50][R32.64+0x40], R3 ;  /* 0x000040032000b986 */ /* 0x0001e8000c101132 */
[----:B------:R-:W0:Y:S01]  /*ba40*/  @!P2 LDG.E.U8 R16, desc[UR50][R38.64+0x41] ;  /* 0x000041322610a981 */ /* 0x000e22000c1e1100 */
[C---:B------:R-:W-:Y:S02]  /*ba50*/  ISETP.LT.OR P4, PT, R0.reuse, 0x49, !P6 ;  /* 0x000000490000780c */ /* 0x040fe40007781670 */
[----:B------:R-:W-:Y:S02]  /*ba60*/  ISETP.LT.OR P3, PT, R0, 0x4a, !P6 ;  /* 0x0000004a0000780c */ /* 0x000fe40007761670 */
[----:B0-----:R-:W-:-:S05]  /*ba70*/  @!P2 PRMT R3, R16, 0x8880, RZ ;  /* 0x000088801003a816 */ /* 0x001fca00000000ff */
[----:B------:R-:W-:Y:S02]  /*ba80*/  @!P2 IMAD R2, R3, R18, RZ ;  /* 0x000000120302a224 */ /* 0x000fe400078e02ff */
[----:B------:R-:W3:Y:S02]  /*ba90*/  LDL.LU R3, [R1+0x18c] ;  /* 0x00018c0001037983 */ /* 0x000ee40000300800 */
[----:B------:R-:W-:-:S04]  /*baa0*/  @!P4 IADD3 R28, P5, R4, UR41, RZ ;  /* 0x00000029041ccc10 */ /* 0x000fc8000ffbe0ff */
[----:B------:R-:W-:Y:S02]  /*bab0*/  @!P4 IADD3.X R29, R5, UR40, RZ, P5, !PT ;  /* 0x00000028051dcc10 */ /* 0x000fe4000affe4ff */
[----:B------:R-:W-:-:S04]  /*bac0*/  @!P3 IADD3 R32, P5, R4, UR41, RZ ;  /* 0x000000290420bc10 */ /* 0x000fc8000ffbe0ff */
[----:B------:R-:W-:Y:S02]  /*bad0*/  @!P3 IADD3.X R33, R5, UR40, RZ, P5, !PT ;  /* 0x000000280521bc10 */ /* 0x000fe4000affe4ff */
[----:B------:R-:W-:Y:S01]  /*bae0*/  ISETP.LT.OR P5, PT, R0, 0x49, !P1 ;  /* 0x000000490000780c */ /* 0x000fe20004fa1670 */
[----:B---3--:R-:W-:-:S05]  /*baf0*/  @!P2 IMAD R3, R3, R17, R2 ;  /* 0x000000110303a224 */ /* 0x008fca00078e0202 */
[----:B------:R0:W-:Y:S07]  /*bb00*/  @!P2 STG.E.U8 desc[UR50][R34.64+0x41], R3 ;  /* 0x000041032200a986 */ /* 0x0001ee000c101132 */
[----:B------:R-:W3:Y:S04]  /*bb10*/  @!P5 LDG.E.U8 R16, desc[UR50][R36.64+0x48] ;  /* 0x000048322410d981 */ /* 0x000ee8000c1e1100 */
[----:B0-----:R-:W4:Y:S04]  /*bb20*/  LDL.LU R34, [R1+0x1a0] ;  /* 0x0001a00001227983 */ /* 0x001f280000300800 */
        /* <DEDUP_REMOVED lines=9> */
[----:B------:R-:W-:-:S05]  /*bbc0*/  @!P5 IMAD R3, R31, R17, R2 ;  /* 0x000000111f03d224 */ /* 0x000fca00078e0202 */
[----:B------:R0:W-:Y:S04]  /*bbd0*/  @!P5 STG.E.U8 desc[UR50][R4.64+0x49], R3 ;  /* 0x000049030400d986 */ /* 0x0001e8000c101132 */
[----:B------:R-:W0:Y:S02]  /*bbe0*/  @!P4 LDG.E.U8 R16, desc[UR50][R38.64+0x48] ;  /* 0x000048322610c981 */ /* 0x000e24000c1e1100 */
[----:B0-----:R-:W-:-:S05]  /*bbf0*/  @!P4 PRMT R3, R16, 0x8880, RZ ;  /* 0x000088801003c816 */ /* 0x001fca00000000ff */
[----:B------:R-:W-:Y:S02]  /*bc00*/  @!P4 IMAD R2, R3, R18, RZ ;  /* 0x000000120302c224 */ /* 0x000fe400078e02ff */
[----:B------:R-:W2:Y:S02]  /*bc10*/  LDL.LU R3, [R1+0x198] ;  /* 0x0001980001037983 */ /* 0x000ea40000300800 */
[----:B--2---:R-:W-:-:S05]  /*bc20*/  @!P4 IMAD R3, R3, R17, R2 ;  /* 0x000000110303c224 */ /* 0x004fca00078e0202 */
[----:B------:R0:W-:Y:S04]  /*bc30*/  @!P4 STG.E.U8 desc[UR50][R28.64+0x48], R3 ;  /* 0x000048031c00c986 */ /* 0x0001e8000c101132 */
[----:B------:R-:W0:Y:S01]  /*bc40*/  @!P3 LDG.E.U8 R16, desc[UR50][R38.64+0x49] ;  /* 0x000049322610b981 */ /* 0x000e22000c1e1100 */
[----:B------:R-:W-:-:S13]  /*bc50*/  ISETP.LT.OR P2, PT, R0, 0x51, !P6 ;  /* 0x000000510000780c */ /* 0x000fda0007741670 */
[----:B------:R-:W-:-:S04]  /*bc60*/  @!P2 IADD3 R30, P5, R4, UR41, RZ ;  /* 0x00000029041eac10 */ /* 0x000fc8000ffbe0ff */
[----:B------:R-:W-:Y:S02]  /*bc70*/  @!P2 IADD3.X R31, R5, UR40, RZ, P5, !PT ;  /* 0x00000028051fac10 */ /* 0x000fe4000affe4ff */
[----:B0-----:R-:W-:-:S05]  /*bc80*/  @!P3 PRMT R3, R16, 0x8880, RZ ;  /* 0x000088801003b816 */ /* 0x001fca00000000ff */
[----:B------:R-:W-:Y:S02]  /*bc90*/  @!P3 IMAD R2, R3, R18, RZ ;  /* 0x000000120302b224 */ /* 0x000fe400078e02ff */
[----:B------:R-:W2:Y:S01]  /*bca0*/  LDL.LU R3, [R1+0x19c] ;  /* 0x00019c0001037983 */ /* 0x000ea20000300800 */
[----:B------:R-:W-:-:S13]  /*bcb0*/  ISETP.LT.OR P5, PT, R0, 0x52, !P6 ;  /* 0x000000520000780c */ /* 0x000fda00077a1670 */
[----:B------:R-:W-:-:S04]  /*bcc0*/  @!P5 IADD3 R28, P4, R4, UR41, RZ ;  /* 0x00000029041cdc10 */ /* 0x000fc8000ff9e0ff */
[----:B------:R-:W-:Y:S02]  /*bcd0*/  @!P5 IADD3.X R29, R5, UR40, RZ, P4, !PT ;  /* 0x00000028051ddc10 */ /* 0x000fe4000a7fe4ff */
[----:B------:R-:W-:Y:S01]  /*bce0*/  ISETP.LT.OR P4, PT, R0, 0x51, !P1 ;  /* 0x000000510000780c */ /* 0x000fe20004f81670 */
[----:B--2---:R-:W-:-:S05]  /*bcf0*/  @!P3 IMAD R3, R3, R17, R2 ;  /* 0x000000110303b224 */ /* 0x004fca00078e0202 */
[----:B------:R0:W-:Y:S07]  /*bd00*/  @!P3 STG.E.U8 desc[UR50][R32.64+0x49], R3 ;  /* 0x000049032000b986 */ /* 0x0001ee000c101132 */
[----:B------:R-:W2:Y:S04]  /*bd10*/  @!P4 LDG.E.U8 R16, desc[UR50][R36.64+0x50] ;  /* 0x000050322410c981 */ /* 0x000ea8000c1e1100 */
[----:B0-----:R-:W3:Y:S04]  /*bd20*/  LDL.LU R32, [R1+0x1b0] ;  /* 0x0001b00001207983 */ /* 0x001ee80000300800 */
[----:B------:R-:W3:Y:S01]  /*bd30*/  LDL.LU R33, [R1+0x1b4] ;  /* 0x0001b40001217983 */ /* 0x000ee20000300800 */
[----:B--2---:R-:W-:-:S05]  /*bd40*/  @!P4 PRMT R3, R16, 0x8880, RZ ;  /* 0x000088801003c816 */ /* 0x004fca00000000ff */
[----:B------:R-:W-:-:S04]  /*bd50*/  @!P4 IMAD R2, R3, R18, RZ ;  /* 0x000000120302c224 */ /* 0x000fc800078e02ff */
[----:B----4-:R-:W-:-:S05]  /*bd60*/  @!P4 IMAD R3, R34, R17, R2 ;  /* 0x000000112203c224 */ /* 0x010fca00078e0202 */
        /* <DEDUP_REMOVED lines=13> */
[----:B------:R-:W0:Y:S02]  /*be40*/  @!P5 LDG.E.U8 R16, desc[UR50][R38.64+0x51] ;  /* 0x000051322610d981 */ /* 0x000e24000c1e1100 */
[----:B0-----:R-:W-:-:S05]  /*be50*/  @!P5 PRMT R3, R16, 0x8880, RZ ;  /* 0x000088801003d816 */ /* 0x001fca00000000ff */
[----:B------:R-:W-:Y:S02]  /*be60*/  @!P5 IMAD R2, R3, R18, RZ ;  /* 0x000000120302d224 */ /* 0x000fe400078e02ff */
[----:B------:R-:W2:Y:S02]  /*be70*/  LDL.LU R3, [R1+0x1ac] ;  /* 0x0001ac0001037983 */ /* 0x000ea40000300800 */
[----:B--2---:R-:W-:-:S05]  /*be80*/  @!P5 IMAD R3, R3, R17, R2 ;  /* 0x000000110303d224 */ /* 0x004fca00078e0202 */
[----:B------:R0:W-:Y:S01]  /*be90*/  @!P5 STG.E.U8 desc[UR50][R28.64+0x51], R3 ;  /* 0x000051031c00d986 */ /* 0x0001e2000c101132 */
[C---:B------:R-:W-:Y:S02]  /*bea0*/  ISETP.LT.OR P5, PT, R0.reuse, 0x59, !P1 ;  /* 0x000000590000780c */ /* 0x040fe40004fa1670 */
[----:B------:R-:W-:Y:S01]  /*beb0*/  ISETP.LT.OR P3, PT, R0, 0x59, !P6 ;  /* 0x000000590000780c */ /* 0x000fe20007761670 */
[----:B0-----:R-:W2:Y:S10]  /*bec0*/  LDL.LU R28, [R1+0x140] ;  /* 0x00014000011c7983 */ /* 0x001eb40000300800 */
[----:B------:R-:W4:Y:S04]  /*bed0*/  @!P5 LDG.E.U8 R16, desc[UR50][R36.64+0x58] ;  /* 0x000058322410d981 */ /* 0x000f28000c1e1100 */
[----:B------:R-:W2:Y:S01]  /*bee0*/  LDL.LU R29, [R1+0x144] ;  /* 0x00014400011d7983 */ /* 0x000ea20000300800 */
[----:B----4-:R-:W-:-:S05]  /*bef0*/  @!P5 PRMT R3, R16, 0x8880, RZ ;  /* 0x000088801003d816 */ /* 0x010fca00000000ff */
[----:B------:R-:W-:-:S04]  /*bf00*/  @!P5 IMAD R2, R3, R18, RZ ;  /* 0x000000120302d224 */ /* 0x000fc800078e02ff */
[----:B---3--:R-:W-:-:S05]  /*bf10*/  @!P5 IMAD R3, R32, R17, R2 ;  /* 0x000000112003d224 */ /* 0x008fca00078e0202 */
[----:B------:R0:W-:Y:S01]  /*bf20*/  @!P5 STG.E.U8 desc[UR50][R4.64+0x58], R3 ;  /* 0x000058030400d986 */ /* 0x0001e2000c101132 */
[----:B------:R-:W-:-:S13]  /*bf30*/  ISETP.LT.OR P5, PT, R0, 0x5a, !P1 ;  /* 0x0000005a0000780c */ /* 0x000fda0004fa1670 */
[----:B------:R-:W0:Y:S02]  /*bf40*/  @!P5 LDG.E.U8 R16, desc[UR50][R36.64+0x59] ;  /* 0x000059322410d981 */ /* 0x000e24000c1e1100 */
[----:B0-----:R-:W-:-:S05]  /*bf50*/  @!P5 PRMT R3, R16, 0x8880, RZ ;  /* 0x000088801003d816 */ /* 0x001fca00000000ff */
[----:B------:R-:W-:-:S04]  /*bf60*/  @!P5 IMAD R2, R3, R18, RZ ;  /* 0x000000120302d224 */ /* 0x000fc800078e02ff */
[----:B------:R-:W-:-:S05]  /*bf70*/  @!P5 IMAD R3, R33, R17, R2 ;  /* 0x000000112103d224 */ /* 0x000fca00078e0202 */
[----:B------:R0:W-:Y:S04]  /*bf80*/  @!P5 STG.E.U8 desc[UR50][R4.64+0x59], R3 ;  /* 0x000059030400d986 */ /* 0x0001e8000c101132 */
[----:B------:R-:W0:Y:S01]  /*bf90*/  @!P3 LDG.E.U8 R16, desc[UR50][R38.64+0x58] ;  /* 0x000058322610b981 */ /* 0x000e22000c1e1100 */
[----:B------:R-:W-:Y:S02]  /*bfa0*/  @!P3 IADD3 R34, P4, R4, UR41, RZ ;  /* 0x000000290422bc10 */ /* 0x000fe4000ff9e0ff */
[----:B0-----:R-:W-:-:S05]  /*bfb0*/  @!P3 PRMT R3, R16, 0x8880, RZ ;  /* 0x000088801003b816 */ /* 0x001fca00000000ff */
[----:B------:R-:W-:Y:S02]  /*bfc0*/  @!P3 IMAD R2, R3, R18, RZ ;  /* 0x000000120302b224 */ /* 0x000fe400078e02ff */
[----:B------:R-:W3:Y:S01]  /*bfd0*/  LDL.LU R3, [R1+0x1b8] ;  /* 0x0001b80001037983 */ /* 0x000ee20000300800 */
[----:B------:R-:W-:Y:S02]  /*bfe0*/  @!P3 IADD3.X R35, R5, UR40, RZ, P4, !PT ;  /* 0x000000280523bc10 */ /* 0x000fe4000a7fe4ff */
[----:B------:R-:W-:Y:S01]  /*bff0*/  ISETP.LT.OR P4, PT, R0, 0x5a, !P6 ;  /* 0x0000005a0000780c */ /* 0x000fe20007781670 */
[----:B---3--:R-:W-:-:S05]  /*c000*/  @!P3 IMAD R3, R3, R17, R2 ;  /* 0x000000110303b224 */ /* 0x008fca00078e0202 */
[----:B------:R0:W-:Y:S07]  /*c010*/  @!P3 STG.E.U8 desc[UR50][R34.64+0x58], R3 ;  /* 0x000058032200b986 */ /* 0x0001ee000c101132 */
[----:B------:R-:W0:Y:S02]  /*c020*/  @!P4 LDG.E.U8 R16, desc[UR50][R38.64+0x59] ;  /* 0x000059322610c981 */ /* 0x000e24000c1e1100 */
[----:B0-----:R-:W-:-:S05]  /*c030*/  @!P4 PRMT R3, R16, 0x8880, RZ ;  /* 0x000088801003c816 */ /* 0x001fca00000000ff */
[----:B------:R-:W-:Y:S02]  /*c040*/  @!P4 IMAD R2, R3, R18, RZ ;  /* 0x000000120302c224 */ /* 0x000fe400078e02ff */
[----:B------:R-:W3:Y:S01]  /*c050*/  LDL.LU R3, [R1+0x1bc] ;  /* 0x0001bc0001037983 */ /* 0x000ee20000300800 */
[----:B------:R-:W-:-:S04]  /*c060*/  @!P4 IADD3 R30, P2, R4, UR41, RZ ;  /* 0x00000029041ecc10 */ /* 0x000fc8000ff5e0ff */
[----:B------:R-:W-:Y:S02]  /*c070*/  @!P4 IADD3.X R31, R5, UR40, RZ, P2, !PT ;  /* 0x00000028051fcc10 */ /* 0x000fe400097fe4ff */
[----:B------:R-:W-:Y:S01]  /*c080*/  LOP3.LUT P2, RZ, R19, 0x8, RZ, 0xc0, !PT ;  /* 0x0000000813ff7812 */ /* 0x000fe2000784c0ff */
[----:B---3--:R-:W-:-:S05]  /*c090*/  @!P4 IMAD R3, R3, R17, R2 ;  /* 0x000000110303c224 */ /* 0x008fca00078e0202 */
[----:B------:R0:W-:Y:S01]  /*c0a0*/  @!P4 STG.E.U8 desc[UR50][R30.64+0x59], R3 ;  /* 0x000059031e00c986 */ /* 0x0001e2000c101132 */
[C---:B------:R-:W-:Y:S02]  /*c0b0*/  ISETP.LT.OR P4, PT, R0.reuse, 0x41, !P2 ;  /* 0x000000410000780c */ /* 0x040fe40005781670 */
[C---:B------:R-:W-:Y:S02]  /*c0c0*/  ISETP.LT.OR P1, PT, R0.reuse, 0x61, !P6 ;  /* 0x000000610000780c */ /* 0x040fe40007721670 */
[----:B------:R-:W-:Y:S01]  /*c0d0*/  ISETP.LT.OR P3, PT, R0, 0x62, !P6 ;  /* 0x000000620000780c */ /* 0x000fe20007761670 */
[----:B0-----:R-:W3:Y:S08]  /*c0e0*/  LDL.LU R30, [R1+0x150] ;  /* 0x00015000011e7983 */ /* 0x001ef00000300800 */
[----:B------:R-:W4:Y:S02]  /*c0f0*/  @!P4 LDG.E.U8 R16, desc[UR50][R236.64+0x40] ;  /* 0x00004032ec10c981 */ /* 0x000f24000c1e1100 */
[----:B------:R-:W-:-:S02]  /*c100*/  @!P1 IADD3 R32, P5, R4, UR41, RZ ;  /* 0x0000002904209c10 */ /* 0x000fc4000ffbe0ff */
[----:B------:R-:W3:Y:S01]  /*c110*/  LDL.LU R31, [R1+0x154] ;  /* 0x00015400011f7983 */ /* 0x000ee20000300800 */
[----:B----4-:R-:W-:-:S05]  /*c120*/  @!P4 PRMT R3, R16, 0x8880, RZ ;  /* 0x000088801003c816 */ /* 0x010fca00000000ff */
[----:B------:R-:W-:-:S04]  /*c130*/  @!P4 IMAD R2, R3, R18, RZ ;  /* 0x000000120302c224 */ /* 0x000fc800078e02ff */
[----:B--2---:R-:W-:-:S05]  /*c140*/  @!P4 IMAD R3, R28, R17, R2 ;  /* 0x000000111c03c224 */ /* 0x004fca00078e0202 */
[----:B------:R0:W-:Y:S01]  /*c150*/  @!P4 STG.E.U8 desc[UR50][R12.64+0x40], R3 ;  /* 0x000040030c00c986 */ /* 0x0001e2000c101132 */
[----:B------:R-:W-:-:S13]  /*c160*/  ISETP.LT.OR P4, PT, R0, 0x42, !P2 ;  /* 0x000000420000780c */ /* 0x000fda0005781670 */
[----:B------:R-:W0:Y:S01]  /*c170*/  @!P4 LDG.E.U8 R16, desc[UR50][R236.64+0x41] ;  /* 0x00004132ec10c981 */ /* 0x000e22000c1e1100 */
[----:B------:R-:W-:Y:S02]  /*c180*/  @!P1 IADD3.X R33, R5, UR40, RZ, P5, !PT ;  /* 0x0000002805219c10 */ /* 0x000fe4000affe4ff */
[----:B------:R-:W-:-:S04]  /*c190*/  @!P3 IADD3 R34, P5, R4, UR41, RZ ;  /* 0x000000290422bc10 */ /* 0x000fc8000ffbe0ff */
[----:B------:R-:W-:Y:S02]  /*c1a0*/  @!P3 IADD3.X R35, R5, UR40, RZ, P5, !PT ;  /* 0x000000280523bc10 */ /* 0x000fe4000affe4ff */
[----:B------:R-:W-:Y:S02]  /*c1b0*/  LOP3.LUT P3, RZ, R19, 0x2000, RZ, 0xc0, !PT ;  /* 0x0000200013ff7812 */ /* 0x000fe4000786c0ff */
[----:B0-----:R-:W-:-:S05]  /*c1c0*/  @!P4 PRMT R3, R16, 0x8880, RZ ;  /* 0x000088801003c816 */ /* 0x001fca00000000ff */
[----:B------:R-:W-:-:S04]  /*c1d0*/  @!P4 IMAD R2, R3, R18, RZ ;  /* 0x000000120302c224 */ /* 0x000fc800078e02ff */
[----:B------:R-:W-:-:S05]  /*c1e0*/  @!P4 IMAD R3, R29, R17, R2 ;  /* 0x000000111d03c224 */ /* 0x000fca00078e0202 */
        /* <DEDUP_REMOVED lines=37> */
[----:B------:R-:W3:Y:S01]  /*c440*/  LDL.LU R3, [R1+0x158] ;  /* 0x0001580001037983 */ /* 0x000ee20000300800 */
[----:B------:R-:W-:-:S04]  /*c450*/  @!P4 IADD3 R30, P5, R12, UR41, RZ ;  /* 0x000000290c1ecc10 */ /* 0x000fc8000ffbe0ff */
[----:B------:R-:W-:Y:S01]  /*c460*/  @!P4 IADD3.X R31, R13, UR40, RZ, P5, !PT ;  /* 0x000000280d1fcc10 */ /* 0x000fe2000affe4ff */
[----:B---3--:R-:W-:-:S05]  /*c470*/  @!P4 IMAD R3, R3, R17, R2 ;  /* 0x000000110303c224 */ /* 0x008fca00078e0202 */
        /* <DEDUP_REMOVED lines=10> */
[----:B------:R-:W-:-:S03]  /*c520*/  ISETP.LT.OR P4, PT, R0, 0x51, !P2 ;  /* 0x000000510000780c */ /* 0x000fc60005781670 */
[----:B0-----:R-:W3:Y:S10]  /*c530*/  LDL.LU R30, [R1+0x170] ;  /* 0x00017000011e7983 */ /* 0x001ef40000300800 */
        /* <DEDUP_REMOVED lines=54> */
[----:B------:R-:W0:Y:S01]  /*c8a0*/  @!P4 LDG.E.U8 R16, desc[UR50][R234.64+0x59] ;  /* 0x00005932ea10c981 */ /* 0x000e22000c1e1100 */
[----:B------:R-:W-:Y:S02]  /*c8b0*/  LOP3.LUT P1, RZ, R19, 0x4000, RZ, 0xc0, !PT ;  /* 0x0000400013ff7812 */ /* 0x000fe4000782c0ff */
[----:B0-----:R-:W-:-:S05]  /*c8c0*/  @!P4 PRMT R3, R16, 0x8880, RZ ;  /* 0x000088801003c816 */ /* 0x001fca00000000ff */
[----:B------:R-:W-:Y:S02]  /*c8d0*/  @!P4 IMAD R2, R3, R18, RZ ;  /* 0x000000120302c224 */ /* 0x000fe400078e02ff */
[----:B------:R-:W3:Y:S01]  /*c8e0*/  LDL.LU R3, [R1+0x17c] ;  /* 0x00017c0001037983 */ /* 0x000ee20000300800 */
[C---:B------:R-:W-:Y:S02]  /*c8f0*/  LOP3.LUT P2, RZ, R19.reuse, 0x1000, RZ, 0xc0, !PT ;  /* 0x0000100013ff7812 */ /* 0x040fe4000784c0ff */
[----:B------:R-:W-:Y:S02]  /*c900*/  LOP3.LUT R19, R19, 0xfffffbff, RZ, 0xc0, !PT ;  /* 0xfffffbff13137812 */ /* 0x000fe400078ec0ff */
[----:B------:R-:W-:Y:S02]  /*c910*/  @!P4 IADD3 R30, P5, R12, UR41, RZ ;  /* 0x000000290c1ecc10 */ /* 0x000fe4000ffbe0ff */
[----:B------:R-:W-:Y:S02]  /*c920*/  @P3 LOP3.LUT R19, R19, 0x400, RZ, 0xfc, !PT ;  /* 0x0000040013133812 */ /* 0x000fe400078efcff */
[----:B------:R-:W-:-:S02]  /*c930*/  @!P4 IADD3.X R31, R13, UR40, RZ, P5, !PT ;  /* 0x000000280d1fcc10 */ /* 0x000fc4000affe4ff */
[----:B------:R-:W-:Y:S01]  /*c940*/  LOP3.LUT P3, RZ, R19, 0x4, RZ, 0xc0, !PT ;  /* 0x0000000413ff7812 */ /* 0x000fe2000786c0ff */
        /* <DEDUP_REMOVED lines=149> */
[----:B------:R-:W0:Y:S02]  /*d2a0*/  @!P4 LDG.E.U8 R16, desc[UR50][R20.64+0x40] ;  /* 0x000040321410c981 */ /* 0x000e24000c1e1100 */
[----:B0-----:R-:W-:-:S05]  /*d2b0*/  @!P4 PRMT R3, R16, 0x8880, RZ ;  /* 0x000088801003c816 */ /* 0x001fca00000000ff */
[----:B------:R-:W-:Y:S02]  /*d2c0*/  @!P4 IMAD R2, R3, R18, RZ ;  /* 0x000000120302c224 */ /* 0x000fe400078e02ff */
[----:B------:R-:W4:Y:S01]  /*d2d0*/  LDL.LU R3, [R1+0xc8] ;  /* 0x0000c80001037983 */ /* 0x000f220000300800 */
[----:B------:R-:W-:-:S04]  /*d2e0*/  @!P4 IADD3 R30, P5, R10, UR41, RZ ;  /* 0x000000290a1ecc10 */ /* 0x000fc8000ffbe0ff */
[----:B------:R-:W-:Y:S01]  /*d2f0*/  @!P4 IADD3.X R31, R9, UR40, RZ, P5, !PT ;  /* 0x00000028091fcc10 */ /* 0x000fe2000affe4ff */
[----:B----4-:R-:W-:-:S05]  /*d300*/  @!P4 IMAD R3, R3, R17, R2 ;  /* 0x000000110303c224 */ /* 0x010fca00078e0202 */
        /* <DEDUP_REMOVED lines=11> */
[----:B------:R-:W4:Y:S01]  /*d3c0*/  @!P4 LDG.E.U8 R16, desc[UR50][R14.64+0x48] ;  /* 0x000048320e10c981 */ /* 0x000f22000c1e1100 */
[----:B0-----:R-:W-:Y:S02]  /*d3d0*/  @!P4 IMAD.MOV.U32 R30, RZ, RZ, R10 ;  /* 0x000000ffff1ec224 */ /* 0x001fe400078e000a */
[----:B------:R-:W-:Y:S01]  /*d3e0*/  @!P4 IMAD.MOV.U32 R31, RZ, RZ, R9 ;  /* 0x000000ffff1fc224 */ /* 0x000fe200078e0009 */
[----:B----4-:R-:W-:-:S05]  /*d3f0*/  @!P4 PRMT R3, R16, 0x8880, RZ ;  /* 0x000088801003c816 */ /* 0x010fca00000000ff */
[----:B------:R-:W-:-:S04]  /*d400*/  @!P4 IMAD R2, R3, R18, RZ ;  /* 0x000000120302c224 */ /* 0x000fc800078e02ff */
[----:B--2---:R-:W-:Y:S02]  /*d410*/  @!P4 IMAD R3, R28, R17, R2 ;  /* 0x000000111c03c224 */ /* 0x004fe400078e0202 */
        /* <DEDUP_REMOVED lines=8> */
[----:B---3--:R-:W-:Y:S02]  /*d4a0*/  @!P4 IMAD R3, R29, R17, R2 ;  /* 0x000000111d03c224 */ /* 0x008fe400078e0202 */
        /* <DEDUP_REMOVED lines=84> */
[----:B------:R-:W0:Y:S01]  /*d9f0*/  @!P4 LDG.E.U8 R16, desc[UR50][R20.64+0x59] ;  /* 0x000059321410c981 */ /* 0x000e22000c1e1100 */
[----:B------:R-:W-:Y:S02]  /*da00*/  LOP3.LUT R19, R19, 0xfffffdff, RZ, 0xc0, !PT ;  /* 0xfffffdff13137812 */ /* 0x000fe400078ec0ff */
[----:B0-----:R-:W-:-:S05]  /*da10*/  @!P4 PRMT R3, R16, 0x8880, RZ ;  /* 0x000088801003c816 */ /* 0x001fca00000000ff */
[----:B------:R-:W-:Y:S02]  /*da20*/  @!P4 IMAD R2, R3, R18, RZ ;  /* 0x000000120302c224 */ /* 0x000fe400078e02ff */
[----:B------:R-:W4:Y:S01]  /*da30*/  LDL.LU R3, [R1+0xfc] ;  /* 0x0000fc0001037983 */ /* 0x000f220000300800 */
[----:B------:R-:W-:Y:S02]  /*da40*/  @P2 LOP3.LUT R19, R19, 0x200, RZ, 0xfc, !PT ;  /* 0x0000020013132812 */ /* 0x000fe400078efcff */
[----:B------:R-:W-:Y:S02]  /*da50*/  @!P4 IADD3 R30, P5, R10, UR41, RZ ;  /* 0x000000290a1ecc10 */ /* 0x000fe4000ffbe0ff */
[----:B------:R-:W-:Y:S02]  /*da60*/  LOP3.LUT R19, R19, 0xfffff7ff, RZ, 0xc0, !PT ;  /* 0xfffff7ff13137812 */ /* 0x000fe400078ec0ff */
[----:B------:R-:W-:Y:S02]  /*da70*/  @!P4 IADD3.X R31, R9, UR40, RZ, P5, !PT ;  /* 0x00000028091fcc10 */ /* 0x000fe4000affe4ff */
[----:B------:R-:W-:-:S04]  /*da80*/  @P1 LOP3.LUT R19, R19, 0x800, RZ, 0xfc, !PT ;  /* 0x0000080013131812 */ /* 0x000fc800078efcff */
[----:B------:R-:W-:Y:S01]  /*da90*/  LOP3.LUT P1, RZ, R19, 0x10, RZ, 0xc0, !PT ;  /* 0x0000001013ff7812 */ /* 0x000fe2000782c0ff */
[----:B----4-:R-:W-:-:S05]  /*daa0*/  @!P4 IMAD R3, R3, R17, R2 ;  /* 0x000000110303c224 */ /* 0x010fca00078e0202 */
[----:B------:R0:W-:Y:S01]  /*dab0*/  @!P4 STG.E.U8 desc[UR50][R30.64+0x59], R3 ;  /* 0x000059031e00c986 */ /* 0x0001e2000c101132 */
[C---:B------:R-:W-:Y:S02]  /*dac0*/  ISETP.LT.OR P4, PT, R0.reuse, 0x61, !P1 ;  /* 0x000000610000780c */ /* 0x040fe40004f81670 */
[----:B------:R-:W-:Y:S01]  /*dad0*/  ISETP.LT.OR P3, PT, R0, 0x61, !P6 ;  /* 0x000000610000780c */ /* 0x000fe20007761670 */
[----:B0-----:R-:W4:Y:S10]  /*dae0*/  LDL.LU R30, [R1+0x90] ;  /* 0x00009000011e7983 */ /* 0x001f340000300800 */
[----:B------:R-:W2:Y:S04]  /*daf0*/  @!P4 LDG.E.U8 R16, desc[UR50][R36.64+0x60] ;  /* 0x000060322410c981 */ /* 0x000ea8000c1e1100 */
[----:B------:R-:W4:Y:S01]  /*db00*/  LDL.LU R31, [R1+0x94] ;  /* 0x00009400011f7983 */ /* 0x000f220000300800 */
        /* <DEDUP_REMOVED lines=8> */
[----:B---3--:R-:W-:-:S05]  /*db90*/  @!P4 IMAD R3, R29, R17, R2 ;  /* 0x000000111d03c224 */ /* 0x008fca00078e0202 */
[----:B------:R0:W-:Y:S04]  /*dba0*/  @!P4 STG.E.U8 desc[UR50][R4.64+0x61], R3 ;  /* 0x000061030400c986 */ /* 0x0001e8000c101132 */
[----:B------:R-:W0:Y:S01]  /*dbb0*/  @!P3 LDG.E.U8 R16, desc[UR50][R38.64+0x60] ;  /* 0x000060322610b981 */ /* 0x000e22000c1e1100 */
[----:B------:R-:W-:Y:S02]  /*dbc0*/  ISETP.LT.OR P2, PT, R0, 0x62, !P6 ;  /* 0x000000620000780c */ /* 0x000fe40007741670 */
[----:B0-----:R-:W-:-:S05]  /*dbd0*/  @!P3 PRMT R3, R16, 0x8880, RZ ;  /* 0x000088801003b816 */ /* 0x001fca00000000ff */
[----:B------:R-:W-:Y:S02]  /*dbe0*/  @!P3 IMAD R2, R3, R18, RZ ;  /* 0x000000120302b224 */ /* 0x000fe400078e02ff */
[----:B------:R-:W2:Y:S02]  /*dbf0*/  LDL.LU R3, [R1+0x88] ;  /* 0x0000880001037983 */ /* 0x000ea40000300800 */
[----:B--2---:R-:W-:-:S05]  /*dc00*/  @!P3 IMAD R3, R3, R17, R2 ;  /* 0x000000110303b224 */ /* 0x004fca00078e0202 */
[----:B------:R0:W-:Y:S04]  /*dc10*/  @!P3 STG.E.U8 desc[UR50][R32.64+0x60], R3 ;  /* 0x000060032000b986 */ /* 0x0001e8000c101132 */
[----:B------:R-:W0:Y:S01]  /*dc20*/  @!P2 LDG.E.U8 R16, desc[UR50][R38.64+0x61] ;  /* 0x000061322610a981 */ /* 0x000e22000c1e1100 */
[C---:B------:R-:W-:Y:S02]  /*dc30*/  ISETP.LT.OR P4, PT, R0.reuse, 0x69, !P6 ;  /* 0x000000690000780c */ /* 0x040fe40007781670 */
[----:B------:R-:W-:Y:S02]  /*dc40*/  ISETP.LT.OR P3, PT, R0, 0x6a, !P6 ;  /* 0x0000006a0000780c */ /* 0x000fe40007761670 */
[----:B0-----:R-:W-:-:S05]  /*dc50*/  @!P2 PRMT R3, R16, 0x8880, RZ ;  /* 0x000088801003a816 */ /* 0x001fca00000000ff */
[----:B------:R-:W-:Y:S02]  /*dc60*/  @!P2 IMAD R2, R3, R18, RZ ;  /* 0x000000120302a224 */ /* 0x000fe400078e02ff */
[----:B------:R-:W2:Y:S02]  /*dc70*/  LDL.LU R3, [R1+0x8c] ;  /* 0x00008c0001037983 */ /* 0x000ea40000300800 */
[----:B------:R-:W-:-:S04]  /*dc80*/  @!P4 IADD3 R28, P5, R4, UR41, RZ ;  /* 0x00000029041ccc10 */ /* 0x000fc8000ffbe0ff */
[----:B------:R-:W-:Y:S02]  /*dc90*/  @!P4 IADD3.X R29, R5, UR40, RZ, P5, !PT ;  /* 0x00000028051dcc10 */ /* 0x000fe4000affe4ff */
        /* <DEDUP_REMOVED lines=38> */
[----:B0-----:R-:W4:Y:S04]  /*df00*/  LDL.LU R32, [R1+0xb0] ;  /* 0x0000b00001207983 */ /* 0x001f280000300800 */
[----:B------:R-:W4:Y:S01]  /*df10*/  LDL.LU R33, [R1+0xb4] ;  /* 0x0000b40001217983 */ /* 0x000f220000300800 */
[----:B--2---:R-:W-:-:S05]  /*df20*/  @!P4 PRMT R3, R16, 0x8880, RZ ;  /* 0x000088801003c816 */ /* 0x004fca00000000ff */
        /* <DEDUP_REMOVED lines=24> */
[----:B------:R-:W3:Y:S04]  /*e0b0*/  @!P5 LDG.E.U8 R16, desc[UR50][R36.64+0x78] ;  /* 0x000078322410d981 */ /* 0x000ee8000c1e1100 */
[----:B------:R-:W2:Y:S01]  /*e0c0*/  LDL.LU R29, [R1+0x44] ;  /* 0x00004400011d7983 */ /* 0x000ea20000300800 */
[----:B---3--:R-:W-:-:S05]  /*e0d0*/  @!P5 PRMT R3, R16, 0x8880, RZ ;  /* 0x000088801003d816 */ /* 0x008fca00000000ff */
        /* <DEDUP_REMOVED lines=131> */
[----:B0-----:R-:W2:Y:S10]  /*e910*/  LDL.LU R28, [R1] ;  /* 0x00000000011c7983 */ /* 0x001eb40000300800 */
        /* <DEDUP_REMOVED lines=132> */
[----:B0-----:R-:W2:Y:S10]  /*f160*/  LDL.LU.64 R28, [R1+0x410] ;  /* 0x00041000011c7983 */ /* 0x001eb40000300a00 */
[----:B------:R-:W4:Y:S02]  /*f170*/  @!P4 LDG.E.U8 R16, desc[UR50][R232.64+0x78] ;  /* 0x00007832e810c981 */ /* 0x000f24000c1e1100 */
        /* <DEDUP_REMOVED lines=34> */
[----:B------:R-:W-:-:S05]  /*f3a0*/  @!P4 IMAD R216, R216, R17, R2 ;  /* 0x00000011d8d8c224 */ /* 0x000fca00078e0202 */
[----:B------:R0:W-:Y:S01]  /*f3b0*/  @!P4 STG.E.U8 desc[UR50][R30.64+0x60], R216 ;  /* 0x000060d81e00c986 */ /* 0x0001e2000c101132 */
[C---:B------:R-:W-:Y:S02]  /*f3c0*/  ISETP.LT.OR P4, PT, R0.reuse, 0x62, !P1 ;  /* 0x000000620000780c */ /* 0x040fe40004f81670 */
[----:B------:R-:W-:Y:S02]  /*f3d0*/  LOP3.LUT R19, R19, 0xffffffbf, RZ, 0xc0, !PT ;  /* 0xffffffbf13137812 */ /* 0x000fe400078ec0ff */
[----:B------:R-:W-:Y:S01]  /*f3e0*/  ISETP.LT.OR P3, PT, R0, 0x81, !P6 ;  /* 0x000000810000780c */ /* 0x000fe20007761670 */
[----:B0-----:R-:W3:Y:S08]  /*f3f0*/  LDL.LU.64 R30, [R1+0x408] ;  /* 0x00040800011e7983 */ /* 0x001ef00000300a00 */
[----:B------:R-:W4:Y:S01]  /*f400*/  @!P4 LDG.E.U8 R16, desc[UR50][R14.64+0x61] ;  /* 0x000061320e10c981 */ /* 0x000f22000c1e1100 */
[----:B------:R-:W-:Y:S01]  /*f410*/  @!P4 IMAD.MOV.U32 R216, RZ, RZ, R10 ;  /* 0x000000ffffd8c224 */ /* 0x000fe200078e000a */
[----:B----4-:R-:W-:-:S05]  /*f420*/  @!P4 PRMT R3, R16, 0x8880, RZ ;  /* 0x000088801003c816 */ /* 0x010fca00000000ff */
[----:B------:R-:W-:-:S04]  /*f430*/  @!P4 IMAD R2, R3, R18, RZ ;  /* 0x000000120302c224 */ /* 0x000fc800078e02ff */
[----:B------:R-:W-:Y:S02]  /*f440*/  @!P4 IMAD R3, R217, R17, R2 ;  /* 0x00000011d903c224 */ /* 0x000fe400078e0202 */
[----:B------:R-:W-:-:S05]  /*f450*/  @!P4 IMAD.MOV.U32 R217, RZ, RZ, R9 ;  /* 0x000000ffffd9c224 */ /* 0x000fca00078e0009 */
[----:B------:R0:W-:Y:S01]  /*f460*/  @!P4 STG.E.U8 desc[UR50][R216.64+0x61], R3 ;  /* 0x00006103d800c986 */ /* 0x0001e2000c101132 */
[----:B------:R-:W-:-:S13]  /*f470*/  ISETP.LT.OR P4, PT, R0, 0x61, !P0 ;  /* 0x000000610000780c */ /* 0x000fda0004781670 */
[----:B------:R-:W4:Y:S01]  /*f480*/  @!P4 LDG.E.U8 R16, desc[UR50][R20.64+0x60] ;  /* 0x000060321410c981 */ /* 0x000f22000c1e1100 */
[----:B0-----:R-:W-:-:S04]  /*f490*/  @!P4 IADD3 R216, P5, R10, UR41, RZ ;  /* 0x000000290ad8cc10 */ /* 0x001fc8000ffbe0ff */
[----:B------:R-:W-:Y:S02]  /*f4a0*/  @!P4 IADD3.X R217, R9, UR40, RZ, P5, !PT ;  /* 0x0000002809d9cc10 */ /* 0x000fe4000affe4ff */
[----:B----4-:R-:W-:-:S05]  /*f4b0*/  @!P4 PRMT R3, R16, 0x8880, RZ ;  /* 0x000088801003c816 */ /* 0x010fca00000000ff */
        /* <DEDUP_REMOVED lines=13> */
[----:B0-----:R-:W-:Y:S02]  /*f590*/  @!P4 IMAD.MOV.U32 R216, RZ, RZ, R10 ;  /* 0x000000ffffd8c224 */ /* 0x001fe400078e000a */
[----:B------:R-:W-:Y:S01]  /*f5a0*/  @!P4 IMAD.MOV.U32 R217, RZ, RZ, R9 ;  /* 0x000000ffffd9c224 */ /* 0x000fe200078e0009 */
        /* <DEDUP_REMOVED lines=86> */
[----:B------:R-:W-:Y:S02]  /*fb10*/  @P2 LOP3.LUT R19, R19, 0x40, RZ, 0xfc, !PT ;  /* 0x0000004013132812 */ /* 0x000fe400078efcff */
[----:B0-----:R-:W-:Y:S02]  /*fb20*/  @!P4 IADD3 R216, P5, R10, UR41, RZ ;  /* 0x000000290ad8cc10 */ /* 0x001fe4000ffbe0ff */
[----:B------:R-:W-:Y:S02]  /*fb30*/  LOP3.LUT R19, R19, 0xfffffeff, RZ, 0xc0, !PT ;  /* 0xfffffeff13137812 */ /* 0x000fe400078ec0ff */
[----:B------:R-:W-:Y:S02]  /*fb40*/  @!P4 IADD3.X R217, R9, UR40, RZ, P5, !PT ;  /* 0x0000002809d9cc10 */ /* 0x000fe4000affe4ff */
[----:B------:R-:W-:-:S04]  /*fb50*/  @P1 LOP3.LUT R19, R19, 0x100, RZ, 0xfc, !PT ;  /* 0x0000010013131812 */ /* 0x000fc800078efcff */
[----:B------:R-:W-:Y:S02]  /*fb60*/  LOP3.LUT P1, RZ, R19, 0x10, RZ, 0xc0, !PT ;  /* 0x0000001013ff7812 */ /* 0x000fe4000782c0ff */
[----:B----4-:R-:W-:-:S05]  /*fb70*/  @!P4 PRMT R3, R16, 0x8880, RZ ;  /* 0x000088801003c816 */ /* 0x010fca00000000ff */
[----:B------:R-:W-:-:S04]  /*fb80*/  @!P4 IMAD R2, R3, R18, RZ ;  /* 0x000000120302c224 */ /* 0x000fc800078e02ff */
[----:B------:R-:W-:-:S05]  /*fb90*/  @!P4 IMAD R231, R231, R17, R2 ;  /* 0x00000011e7e7c224 */ /* 0x000fca00078e0202 */
[----:B------:R-:W-:Y:S01]  /*fba0*/  @!P4 STG.E.U8 desc[UR50][R216.64+0x79], R231 ;  /* 0x000079e7d800c986 */ /* 0x000fe2000c101132 */
[----:B------:R-:W-:-:S13]  /*fbb0*/  ISETP.LT.OR P4, PT, R0, 0x81, !P1 ;  /* 0x000000810000780c */ /* 0x000fda0004f81670 */
[----:B------:R-:W4:Y:S02]  /*fbc0*/  @!P4 LDG.E.U8 R16, desc[UR50][R36.64+0x80] ;  /* 0x000080322410c981 */ /* 0x000f24000c1e1100 */
[----:B----4-:R-:W-:-:S05]  /*fbd0*/  @!P4 PRMT R3, R16, 0x8880, RZ ;  /* 0x000088801003c816 */ /* 0x010fca00000000ff */
[----:B------:R-:W-:-:S04]  /*fbe0*/  @!P4 IMAD R2, R3, R18, RZ ;  /* 0x000000120302c224 */ /* 0x000fc800078e02ff */
[----:B------:R-:W-:-:S05]  /*fbf0*/  @!P4 IMAD R200, R200, R17, R2 ;  /* 0x00000011c8c8c224 */ /* 0x000fca00078e0202 */
[----:B------:R0:W-:Y:S01]  /*fc00*/  @!P4 STG.E.U8 desc[UR50][R4.64+0x80], R200 ;  /* 0x000080c80400c986 */ /* 0x0001e2000c101132 */
[----:B------:R-:W-:-:S13]  /*fc10*/  ISETP.LT.OR P4, PT, R0, 0x82, !P1 ;  /* 0x000000820000780c */ /* 0x000fda0004f81670 */
[----:B------:R-:W4:Y:S02]  /*fc20*/  @!P4 LDG.E.U8 R16, desc[UR50][R36.64+0x81] ;  /* 0x000081322410c981 */ /* 0x000f24000c1e1100 */
[----:B----4-:R-:W-:-:S05]  /*fc30*/  @!P4 PRMT R3, R16, 0x8880, RZ ;  /* 0x000088801003c816 */ /* 0x010fca00000000ff */
[----:B------:R-:W-:-:S04]  /*fc40*/  @!P4 IMAD R2, R3, R18, RZ ;  /* 0x000000120302c224 */ /* 0x000fc800078e02ff */
[----:B------:R-:W-:-:S05]  /*fc50*/  @!P4 IMAD R201, R201, R17, R2 ;  /* 0x00000011c9c9c224 */ /* 0x000fca00078e0202 */
[----:B------:R4:W-:Y:S04]  /*fc60*/  @!P4 STG.E.U8 desc[UR50][R4.64+0x81], R201 ;  /* 0x000081c90400c986 */ /* 0x0009e8000c101132 */
[----:B------:R-:W2:Y:S01]  /*fc70*/  @!P3 LDG.E.U8 R16, desc[UR50][R38.64+0x80] ;  /* 0x000080322610b981 */ /* 0x000ea2000c1e1100 */
[C---:B------:R-:W-:Y:S02]  /*fc80*/  ISETP.LT.OR P2, PT, R0.reuse, 0x82, !P6 ;  /* 0x000000820000780c */ /* 0x040fe40007741670 */
[----:B------:R-:W-:Y:S02]  /*fc90*/  ISETP.LT.OR P4, PT, R0, 0x89, !P6 ;  /* 0x000000890000780c */ /* 0x000fe40007781670 */
[----:B--2---:R-:W-:-:S05]  /*fca0*/  @!P3 PRMT R3, R16, 0x8880, RZ ;  /* 0x000088801003b816 */ /* 0x004fca00000000ff */
[----:B------:R-:W-:-:S04]  /*fcb0*/  @!P3 IMAD R2, R3, R18, RZ ;  /* 0x000000120302b224 */ /* 0x000fc800078e02ff */
[----:B------:R-:W-:-:S05]  /*fcc0*/  @!P3 IMAD R202, R202, R17, R2 ;  /* 0x00000011cacab224 */ /* 0x000fca00078e0202 */
[----:B------:R2:W-:Y:S04]  /*fcd0*/  @!P3 STG.E.U8 desc[UR50][R32.64+0x80], R202 ;  /* 0x000080ca2000b986 */ /* 0x0005e8000c101132 */
[----:B------:R-:W3:Y:S01]  /*fce0*/  @!P2 LDG.E.U8 R16, desc[UR50][R38.64+0x81] ;  /* 0x000081322610a981 */ /* 0x000ee2000c1e1100 */
[----:B------:R-:W-:Y:S02]  /*fcf0*/  ISETP.LT.OR P3, PT, R0, 0x8a, !P6 ;  /* 0x0000008a0000780c */ /* 0x000fe40007761670 */
[----:B0-----:R-:W-:-:S04]  /*fd00*/  @!P4 IADD3 R200, P5, R4, UR41, RZ ;  /* 0x0000002904c8cc10 */ /* 0x001fc8000ffbe0ff */
[----:B----4-:R-:W-:Y:S01]  /*fd10*/  @!P4 IADD3.X R201, R5, UR40, RZ, P5, !PT ;  /* 0x0000002805c9cc10 */ /* 0x010fe2000affe4ff */
[----:B--2---:R-:W2:Y:S06]  /*fd20*/  LDL.LU.64 R32, [R1+0x400] ;  /* 0x0004000001207983 */ /* 0x004eac0000300a00 */
[----:B------:R-:W-:-:S04]  /*fd30*/  @!P3 IADD3 R216, P5, R4, UR41, RZ ;  /* 0x0000002904d8bc10 */ /* 0x000fc8000ffbe0ff */
[----:B------:R-:W-:Y:S02]  /*fd40*/  @!P3 IADD3.X R217, R5, UR40, RZ, P5, !PT ;  /* 0x0000002805d9bc10 */ /* 0x000fe4000affe4ff */
[----:B------:R-:W-:Y:S02]  /*fd50*/  ISETP.LT.OR P5, PT, R0, 0x89, !P1 ;  /* 0x000000890000780c */ /* 0x000fe40004fa1670 */
[----:B---3--:R-:W-:-:S05]  /*fd60*/  @!P2 PRMT R3, R16, 0x8880, RZ ;  /* 0x000088801003a816 */ /* 0x008fca00000000ff */
[----:B------:R-:W-:-:S04]  /*fd70*/  @!P2 IMAD R2, R3, R18, RZ ;  /* 0x000000120302a224 */ /* 0x000fc800078e02ff */
[----:B------:R-:W-:-:S05]  /*fd80*/  @!P2 IMAD R203, R203, R17, R2 ;  /* 0x00000011cbcba224 */ /* 0x000fca00078e0202 */
[----:B------:R0:W-:Y:S04]  /*fd90*/  @!P2 STG.E.U8 desc[UR50][R34.64+0x81], R203 ;  /* 0x000081cb2200a986 */ /* 0x0001e8000c101132 */
[----:B------:R-:W3:Y:S04]  /*fda0*/  @!P5 LDG.E.U8 R16, desc[UR50][R36.64+0x88] ;  /* 0x000088322410d981 */ /* 0x000ee8000c1e1100 */
[----:B0-----:R-:W4:Y:S01]  /*fdb0*/  LDL.LU.64 R34, [R1+0x3f8] ;  /* 0x0003f80001227983 */ /* 0x001f220000300a00 */
[----:B---3--:R-:W-:-:S05]  /*fdc0*/  @!P5 PRMT R3, R16, 0x8880, RZ ;  /* 0x000088801003d816 */ /* 0x008fca00000000ff */
[----:B------:R-:W-:-:S04]  /*fdd0*/  @!P5 IMAD R2, R3, R18, RZ ;  /* 0x000000120302d224 */ /* 0x000fc800078e02ff */
[----:B------:R-:W-:-:S05]  /*fde0*/  @!P5 IMAD R3, R204, R17, R2 ;  /* 0x00000011cc03d224 */ /* 0x000fca00078e0202 */
[----:B------:R0:W-:Y:S01]  /*fdf0*/  @!P5 STG.E.U8 desc[UR50][R4.64+0x88], R3 ;  /* 0x000088030400d986 */ /* 0x0001e2000c101132 */
[----:B------:R-:W-:-:S13]  /*fe00*/  ISETP.LT.OR P5, PT, R0, 0x8a, !P1 ;  /* 0x0000008a0000780c */ /* 0x000fda0004fa1670 */
[----:B------:R-:W3:Y:S02]  /*fe10*/  @!P5 LDG.E.U8 R16, desc[UR50][R36.64+0x89] ;  /* 0x000089322410d981 */ /* 0x000ee4000c1e1100 */
[----:B---3--:R-:W-:-:S05]  /*fe20*/  @!P5 PRMT R202, R16, 0x8880, RZ ;  /* 0x0000888010cad816 */ /* 0x008fca00000000ff */
[----:B------:R-:W-:-:S04]  /*fe30*/  @!P5 IMAD.MOV.U32 R203, RZ, RZ, R202 ;  /* 0x000000ffffcbd224 */ /* 0x000fc800078e00ca */
[----:B------:R-:W-:-:S04]  /*fe40*/  @!P5 IMAD R2, R203, R18, RZ ;  /* 0x00000012cb02d224 */ /* 0x000fc800078e02ff */
[----:B------:R-:W-:-:S05]  /*fe50*/  @!P5 IMAD R205, R205, R17, R2 ;  /* 0x00000011cdcdd224 */ /* 0x000fca00078e0202 */
[----:B------:R-:W-:Y:S04]  /*fe60*/  @!P5 STG.E.U8 desc[UR50][R4.64+0x89], R205 ;  /* 0x000089cd0400d986 */ /* 0x000fe8000c101132 */
[----:B------:R-:W0:Y:S01]  /*fe70*/  @!P4 LDG.E.U8 R16, desc[UR50][R38.64+0x88] ;  /* 0x000088322610c981 */ /* 0x000e22000c1e1100 */
[----:B------:R-:W-:Y:S02]  /*fe80*/  ISETP.LT.OR P2, PT, R0, 0x91, !P6 ;  /* 0x000000910000780c */ /* 0x000fe40007741670 */
[----:B0-----:R-:W-:-:S05]  /*fe90*/  @!P4 PRMT R3, R16, 0x8880, RZ ;  /* 0x000088801003c816 */ /* 0x001fca00000000ff */
[----:B------:R-:W-:-:S04]  /*fea0*/  @!P4 IMAD R2, R3, R18, RZ ;  /* 0x000000120302c224 */ /* 0x000fc800078e02ff */
[----:B------:R-:W-:-:S05]  /*feb0*/  @!P4 IMAD R3, R206, R17, R2 ;  /* 0x00000011ce03c224 */ /* 0x000fca00078e0202 */
[----:B------:R0:W-:Y:S04]  /*fec0*/  @!P4 STG.E.U8 desc[UR50][R200.64+0x88], R3 ;  /* 0x00008803c800c986 */ /* 0x0001e8000c101132 */
[----:B------:R-:W3:Y:S01]  /*fed0*/  @!P3 LDG.E.U8 R16, desc[UR50][R38.64+0x89] ;  /* 0x000089322610b981 */ /* 0x000ee2000c1e1100 */
[----:B------:R-:W-:-:S04]  /*fee0*/  @!P2 IADD3 R202, P5, R4, UR41, RZ ;  /* 0x0000002904caac10 */ /* 0x000fc8000ffbe0ff */
[----:B------:R-:W-:Y:S02]  /*fef0*/  @!P2 IADD3.X R203, R5, UR40, RZ, P5, !PT ;  /* 0x0000002805cbac10 */ /* 0x000fe4000affe4ff */
[----:B------:R-:W-:-:S13]  /*ff00*/  ISETP.LT.OR P5, PT, R0, 0x92, !P6 ;  /* 0x000000920000780c */ /* 0x000fda00077a1670 */
[----:B0-----:R-:W-:-:S04]  /*ff10*/  @!P5 IADD3 R200, P4, R4, UR41, RZ ;  /* 0x0000002904c8dc10 */ /* 0x001fc8000ff9e0ff */
[----:B------:R-:W-:Y:S02]  /*ff20*/  @!P5 IADD3.X R201, R5, UR40, RZ, P4, !PT ;  /* 0x0000002805c9dc10 */ /* 0x000fe4000a7fe4ff */
[----:B------:R-:W-:Y:S02]  /*ff30*/  ISETP.LT.OR P4, PT, R0, 0x91, !P1 ;  /* 0x000000910000780c */ /* 0x000fe40004f81670 */
[----:B---3--:R-:W-:-:S05]  /*ff40*/  @!P3 PRMT R205, R16, 0x8880, RZ ;  /* 0x0000888010cdb816 */ /* 0x008fca00000000ff */
[----:B------:R-:W-:-:S04]  /*ff50*/  @!P3 IMAD R2, R205, R18, RZ ;  /* 0x00000012cd02b224 */ /* 0x000fc800078e02ff */
[----:B------:R-:W-:-:S05]  /*ff60*/  @!P3 IMAD R207, R207, R17, R2 ;  /* 0x00000011cfcfb224 */ /* 0x000fca00078e0202 */
[----:B------:R-:W-:Y:S04]  /*ff70*/  @!P3 STG.E.U8 desc[UR50][R216.64+0x89], R207 ;  /* 0x000089cfd800b986 */ /* 0x000fe8000c101132 */
[----:B------:R-:W3:Y:S02]  /*ff80*/  @!P4 LDG.E.U8 R16, desc[UR50][R36.64+0x90] ;  /* 0x000090322410c981 */ /* 0x000ee4000c1e1100 */
[----:B---3--:R-:W-:-:S05]  /*ff90*/  @!P4 PRMT R3, R16, 0x8880, RZ ;  /* 0x000088801003c816 */ /* 0x008fca00000000ff */
[----:B------:R-:W-:-:S04]  /*ffa0*/  @!P4 IMAD R2, R3, R18, RZ ;  /* 0x000000120302c224 */ /* 0x000fc800078e02ff */
[----:B------:R-:W-:-:S05]  /*ffb0*/  @!P4 IMAD R3, R208, R17, R2 ;  /* 0x00000011d003c224 */ /* 0x000fca00078e0202 */
[----:B------:R0:W-:Y:S01]  /*ffc0*/  @!P4 STG.E.U8 desc[UR50][R4.64+0x90], R3 ;  /* 0x000090030400c986 */ /* 0x0001e2000c101132 */
[----:B------:R-:W-:-:S13]  /*ffd0*/  ISETP.LT.OR P4, PT, R0, 0x92, !P1 ;  /* 0x000000920000780c */ /* 0x000fda0004f81670 */
[----:B------:R-:W3:Y:S02]  /*ffe0*/  @!P4 LDG.E.U8 R16, desc[UR50][R36.64+0x91] ;  /* 0x000091322410c981 */ /* 0x000ee4000c1e1100 */
[----:B---3--:R-:W-:-:S05]  /*fff0*/  @!P4 PRMT R205, R16, 0x8880, RZ ;  /* 0x0000888010cdc816 */ /* 0x008fca00000000ff */
[----:B------:R-:W-:-:S04]  /*10000*/  @!P4 IMAD R2, R205, R18, RZ ;  /* 0x00000012cd02c224 */ /* 0x000fc800078e02ff */
[----:B------:R-:W-:-:S05]  /*10010*/  @!P4 IMAD R209, R209, R17, R2 ;  /* 0x00000011d1d1c224 */ /* 0x000fca00078e0202 */
[----:B------:R-:W-:Y:S04]  /*10020*/  @!P4 STG.E.U8 desc[UR50][R4.64+0x91], R209 ;  /* 0x000091d10400c986 */ /* 0x000fe8000c101132 */
[----:B------:R-:W0:Y:S02]  /*10030*/  @!P2 LDG.E.U8 R16, desc[UR50][R38.64+0x90] ;  /* 0x000090322610a981 */ /* 0x000e24000c1e1100 */
[----:B0-----:R-:W-:-:S05]  /*10040*/  @!P2 PRMT R3, R16, 0x8880, RZ ;  /* 0x000088801003a816 */ /* 0x001fca00000000ff */
[----:B------:R-:W-:-:S04]  /*10050*/  @!P2 IMAD R2, R3, R18, RZ ;  /* 0x000000120302a224 */ /* 0x000fc800078e02ff */
[----:B------:R-:W-:-:S05]  /*10060*/  @!P2 IMAD R3, R210, R17, R2 ;  /* 0x00000011d203a224 */ /* 0x000fca00078e0202 */
[----:B------:R0:W-:Y:S04]  /*10070*/  @!P2 STG.E.U8 desc[UR50][R202.64+0x90], R3 ;  /* 0x00009003ca00a986 */ /* 0x0001e8000c101132 */
[----:B------:R-:W3:Y:S02]  /*10080*/  @!P5 LDG.E.U8 R16, desc[UR50][R38.64+0x91] ;  /* 0x000091322610d981 */ /* 0x000ee4000c1e1100 */
        /* <DEDUP_REMOVED lines=11> */
[----:B------:R-:W2:Y:S01]  /*10140*/  @!P5 LDG.E.U8 R16, desc[UR50][R36.64+0x99] ;  /* 0x000099322410d981 */ /* 0x000ea2000c1e1100 */
[----:B------:R-:W-:Y:S02]  /*10150*/  ISETP.LT.OR P3, PT, R0, 0x99, !P6 ;  /* 0x000000990000780c */ /* 0x000fe40007761670 */
[----:B--2---:R-:W-:-:S05]  /*10160*/  @!P5 PRMT R206, R16, 0x8880, RZ ;  /* 0x0000888010ced816 */ /* 0x004fca00000000ff */
[----:B---3--:R-:W-:-:S04]  /*10170*/  @!P5 IMAD.MOV.U32 R201, RZ, RZ, R206 ;  /* 0x000000ffffc9d224 */ /* 0x008fc800078e00ce */
[----:B------:R-:W-:-:S04]  /*10180*/  @!P5 IMAD R2, R201, R18, RZ ;  /* 0x00000012c902d224 */ /* 0x000fc800078e02ff */
[----:B------:R-:W-:-:S05]  /*10190*/  @!P5 IMAD R213, R213, R17, R2 ;  /* 0x00000011d5d5d224 */ /* 0x000fca00078e0202 */
[----:B------:R-:W-:Y:S04]  /*101a0*/  @!P5 STG.E.U8 desc[UR50][R4.64+0x99], R213 ;  /* 0x000099d50400d986 */ /* 0x000fe8000c101132 */
[----:B------:R-:W0:Y:S01]  /*101b0*/  @!P3 LDG.E.U8 R16, desc[UR50][R38.64+0x98] ;  /* 0x000098322610b981 */ /* 0x000e22000c1e1100 */
[----:B------:R-:W-:-:S04]  /*101c0*/  @!P3 IADD3 R204, P4, R4, UR41, RZ ;  /* 0x0000002904ccbc10 */ /* 0x000fc8000ff9e0ff */
[----:B------:R-:W-:Y:S02]  /*101d0*/  @!P3 IADD3.X R205, R5, UR40, RZ, P4, !PT ;  /* 0x0000002805cdbc10 */ /* 0x000fe4000a7fe4ff */
[----:B------:R-:W-:Y:S02]  /*101e0*/  ISETP.LT.OR P4, PT, R0, 0x9a, !P6 ;  /* 0x0000009a0000780c */ /* 0x000fe40007781670 */
[----:B0-----:R-:W-:-:S05]  /*101f0*/  @!P3 PRMT R3, R16, 0x8880, RZ ;  /* 0x000088801003b816 */ /* 0x001fca00000000ff */
[----:B------:R-:W-:-:S04]  /*10200*/  @!P3 IMAD R2, R3, R18, RZ ;  /* 0x000000120302b224 */ /* 0x000fc800078e02ff */
[----:B------:R-:W-:-:S05]  /*10210*/  @!P3 IMAD R3, R214, R17, R2 ;  /* 0x00000011d603b224 */ /* 0x000fca00078e0202 */
[----:B------:R0:W-:Y:S04]  /*10220*/  @!P3 STG.E.U8 desc[UR50][R204.64+0x98], R3 ;  /* 0x00009803cc00b986 */ /* 0x0001e8000c101132 */
[----:B------:R-:W2:Y:S01]  /*10230*/  @!P4 LDG.E.U8 R16, desc[UR50][R38.64+0x99] ;  /* 0x000099322610c981 */ /* 0x000ea2000c1e1100 */
[----:B------:R-:W-:-:S04]  /*10240*/  @!P4 IADD3 R202, P2, R4, UR41, RZ ;  /* 0x0000002904cacc10 */ /* 0x000fc8000ff5e0ff */
[----:B------:R-:W-:Y:S02]  /*10250*/  @!P4 IADD3.X R203, R5, UR40, RZ, P2, !PT ;  /* 0x0000002805cbcc10 */ /* 0x000fe400097fe4ff */
[----:B------:R-:W-:Y:S02]  /*10260*/  LOP3.LUT P2, RZ, R19, 0x8, RZ, 0xc0, !PT ;  /* 0x0000000813ff7812 */ /* 0x000fe4000784c0ff */
        /* <DEDUP_REMOVED lines=11> */
[----:B------:R-:W3:Y:S01]  /*10320*/  @!P4 LDG.E.U8 R16, desc[UR50][R236.64+0x81] ;  /* 0x00008132ec10c981 */ /* 0x000ee2000c1e1100 */
[C---:B------:R-:W-:Y:S02]  /*10330*/  ISETP.LT.OR P1, PT, R0.reuse, 0xa1, !P6 ;  /* 0x000000a10000780c */ /* 0x040fe40007721670 */
[----:B------:R-:W-:-:S11]  /*10340*/  ISETP.LT.OR P3, PT, R0, 0xa2, !P6 ;  /* 0x000000a20000780c */ /* 0x000fd60007761670 */
[----:B------:R-:W-:-:S04]  /*10350*/  @!P1 IADD3 R200, P5, R4, UR41, RZ ;  /* 0x0000002904c89c10 */ /* 0x000fc8000ffbe0ff */
[----:B------:R-:W-:Y:S02]  /*10360*/  @!P1 IADD3.X R201, R5, UR40, RZ, P5, !PT ;  /* 0x0000002805c99c10 */ /* 0x000fe4000affe4ff */
[----:B------:R-:W-:-:S04]  /*10370*/  @!P3 IADD3 R204, P5, R4, UR41, RZ ;  /* 0x0000002904ccbc10 */ /* 0x000fc8000ffbe0ff */
[----:B------:R-:W-:Y:S02]  /*10380*/  @!P3 IADD3.X R205, R5, UR40, RZ, P5, !PT ;  /* 0x0000002805cdbc10 */ /* 0x000fe4000affe4ff */
[----:B------:R-:W-:Y:S02]  /*10390*/  LOP3.LUT P3, RZ, R19, 0x80, RZ, 0xc0, !PT ;  /* 0x0000008013ff7812 */ /* 0x000fe4000786c0ff */
[----:B---3--:R-:W-:-:S05]  /*103a0*/  @!P4 PRMT R184, R16, 0x8880, RZ ;  /* 0x0000888010b8c816 */ /* 0x008fca00000000ff */
[----:B--2---:R-:W-:-:S04]  /*103b0*/  @!P4 IMAD.MOV.U32 R203, RZ, RZ, R184 ;  /* 0x000000ffffcbc224 */ /* 0x004fc800078e00b8 */
        /* <DEDUP_REMOVED lines=13> */
[----:B------:R-:W-:-:S04]  /*10490*/  @!P4 IADD3 R202, P5, R12, UR41, RZ ;  /* 0x000000290ccacc10 */ /* 0x000fc8000ffbe0ff */
[----:B--2---:R-:W-:Y:S02]  /*104a0*/  @!P4 IADD3.X R203, R13, UR40, RZ, P5, !PT ;  /* 0x000000280dcbcc10 */ /* 0x004fe4000affe4ff */
[----:B---3--:R-:W-:-:S05]  /*104b0*/  @!P4 PRMT R207, R16, 0x8880, RZ ;  /* 0x0000888010cfc816 */ /* 0x008fca00000000ff */
[----:B------:R-:W-:-:S04]  /*104c0*/  @!P4 IMAD R2, R207, R18, RZ ;  /* 0x00000012cf02c224 */ /* 0x000fc800078e02ff */
[----:B------:R-:W-:-:S05]  /*104d0*/  @!P4 IMAD R187, R187, R17, R2 ;  /* 0x00000011bbbbc224 */ /* 0x000fca00078e0202 */
[----:B------:R-:W-:Y:S01]  /*104e0*/  @!P4 STG.E.U8 desc[UR50][R202.64+0x81], R187 ;  /* 0x000081bbca00c986 */ /* 0x000fe2000c101132 */
[----:B------:R-:W-:-:S13]  /*104f0*/  ISETP.LT.OR P4, PT, R0, 0x89, !P2 ;  /* 0x000000890000780c */ /* 0x000fda0005781670 */
[----:B------:R-:W0:Y:S02]  /*10500*/  @!P4 LDG.E.U8 R16, desc[UR50][R236.64+0x88] ;  /* 0x00008832ec10c981 */ /* 0x000e24000c1e1100 */
[----:B0-----:R-:W-:-:S05]  /*10510*/  @!P4 PRMT R3, R16, 0x8880, RZ ;  /* 0x000088801003c816 */ /* 0x001fca00000000ff */
[----:B------:R-:W-:-:S04]  /*10520*/  @!P4 IMAD R2, R3, R18, RZ ;  /* 0x000000120302c224 */ /* 0x000fc800078e02ff */
[----:B------:R-:W-:-:S05]  /*10530*/  @!P4 IMAD R3, R188, R17, R2 ;  /* 0x00000011bc03c224 */ /* 0x000fca00078e0202 */
[----:B------:R0:W-:Y:S01]  /*10540*/  @!P4 STG.E.U8 desc[UR50][R12.64+0x88], R3 ;  /* 0x000088030c00c986 */ /* 0x0001e2000c101132 */
[----:B------:R-:W-:-:S13]  /*10550*/  ISETP.LT.OR P4, PT, R0, 0x8a, !P2 ;  /* 0x0000008a0000780c */ /* 0x000fda0005781670 */
[----:B------:R-:W2:Y:S02]  /*10560*/  @!P4 LDG.E.U8 R16, desc[UR50][R236.64+0x89] ;  /* 0x00008932ec10c981 */ /* 0x000ea4000c1e1100 */
[----:B--2---:R-:W-:-:S05]  /*10570*/  @!P4 PRMT R185, R16, 0x8880, RZ ;  /* 0x0000888010b9c816 */ /* 0x004fca00000000ff */
        /* <DEDUP_REMOVED lines=12> */
[----:B------:R-:W2:Y:S01]  /*10640*/  @!P4 LDG.E.U8 R16, desc[UR50][R234.64+0x89] ;  /* 0x00008932ea10c981 */ /* 0x000ea2000c1e1100 */
[----:B------:R-:W-:-:S04]  /*10650*/  @!P4 IADD3 R186, P5, R12, UR41, RZ ;  /* 0x000000290cbacc10 */ /* 0x000fc8000ffbe0ff */
[----:B------:R-:W-:Y:S02]  /*10660*/  @!P4 IADD3.X R187, R13, UR40, RZ, P5, !PT ;  /* 0x000000280dbbcc10 */ /* 0x000fe4000affe4ff */
[----:B--2---:R-:W-:-:S05]  /*10670*/  @!P4 PRMT R189, R16, 0x8880, RZ ;  /* 0x0000888010bdc816 */ /* 0x004fca00000000ff */
        /* <DEDUP_REMOVED lines=14> */
[----:B------:R-:W-:Y:S01]  /*10760*/  @!P4 STG.E.U8 desc[UR50][R12.64+0x91], R193 ;  /* 0x000091c10c00c986 */ /* 0x000fe2000c101132 */
        /* <DEDUP_REMOVED lines=38> */
[----:B------:R-:W-:Y:S02]  /*109d0*/  @!P4 IADD3 R186, P5, R12, UR41, RZ ;  /* 0x000000290cbacc10 */ /* 0x000fe4000ffbe0ff */
[----:B0-----:R-:W-:Y:S02]  /*109e0*/  P2R R3, PR, RZ, 0x8 ;  /* 0x00000008ff037803 */ /* 0x001fe40000000000 */
[----:B------:R-:W-:Y:S02]  /*109f0*/  @!P4 IADD3.X R187, R13, UR40, RZ, P5, !PT ;  /* 0x000000280dbbcc10 */ /* 0x000fe4000affe4ff */
[----:B------:R-:W-:Y:S02]  /*10a00*/  LOP3.LUT P3, RZ, R19, 0x4, RZ, 0xc0, !PT ;  /* 0x0000000413ff7812 */ /* 0x000fe4000786c0ff */
[----:B--2---:R-:W-:-:S05]  /*10a10*/  @!P4 PRMT R189, R16, 0x8880, RZ ;  /* 0x0000888010bdc816 */ /* 0x004fca00000000ff */
        /* <DEDUP_REMOVED lines=10> */
[----:B------:R-:W3:Y:S01]  /*10ac0*/  @!P4 LDG.E.U8 R16, desc[UR50][R232.64+0x81] ;  /* 0x00008132e810c981 */ /* 0x000ee2000c1e1100 */
[----:B------:R-:W-:Y:S02]  /*10ad0*/  LOP3.LUT P2, RZ, R19, 0x40, RZ, 0xc0, !PT ;  /* 0x0000004013ff7812 */ /* 0x000fe4000784c0ff */
[----:B---3--:R-:W-:-:S05]  /*10ae0*/  @!P4 PRMT R168, R16, 0x8880, RZ ;  /* 0x0000888010a8c816 */ /* 0x008fca00000000ff */
[----:B0-----:R-:W-:-:S04]  /*10af0*/  @!P4 IMAD.MOV.U32 R187, RZ, RZ, R168 ;  /* 0x000000ffffbbc224 */ /* 0x001fc800078e00a8 */
        /* <DEDUP_REMOVED lines=58> */
[----:B------:R-:W-:Y:S01]  /*10ea0*/  @!P4 STG.E.U8 desc[UR50][R6.64+0x91], R177 ;  /* 0x000091b10600c986 */ /* 0x000fe2000c101132 */
[----:B------:R-:W-:-:S13]  /*10eb0*/  ISETP.LT.OR P4, PT, R0, 0x91, !P2 ;  /* 0x000000910000780c */ /* 0x000fda0005781670 */
[----:B------:R-:W2:Y:S01]  /*10ec0*/  @!P4 LDG.E.U8 R16, desc[UR50][R22.64+0x90] ;  /* 0x000090321610c981 */ /* 0x000ea2000c1e1100 */
[----:B------:R-:W-:-:S04]  /*10ed0*/  @!P4 IADD3 R168, P5, R6, UR41, RZ ;  /* 0x0000002906a8cc10 */ /* 0x000fc8000ffbe0ff */
[----:B------:R-:W-:Y:S02]  /*10ee0*/  @!P4 IADD3.X R169, R7, UR40, RZ, P5, !PT ;  /* 0x0000002807a9cc10 */ /* 0x000fe4000affe4ff */
[----:B--2---:R-:W-:-:S05]  /*10ef0*/  @!P4 PRMT R171, R16, 0x8880, RZ ;  /* 0x0000888010abc816 */ /* 0x004fca00000000ff */
[----:B------:R-:W-:-:S04]  /*10f00*/  @!P4 IMAD R2, R171, R18, RZ ;  /* 0x00000012ab02c224 */ /* 0x000fc800078e02ff */
[----:B0-----:R-:W-:-:S05]  /*10f10*/  @!P4 IMAD R173, R178, R17, R2 ;  /* 0x00000011b2adc224 */ /* 0x001fca00078e0202 */
        /* <DEDUP_REMOVED lines=31> */
[----:B------:R-:W-:Y:S02]  /*11110*/  @!P4 IADD3 R170, P5, R6, UR41, RZ ;  /* 0x0000002906aacc10 */ /* 0x000fe4000ffbe0ff */
[----:B------:R-:W-:Y:S02]  /*11120*/  LOP3.LUT P1, RZ, R19, 0x100, RZ, 0xc0, !PT ;  /* 0x0000010013ff7812 */ /* 0x000fe4000782c0ff */
[----:B------:R-:W-:Y:S02]  /*11130*/  @!P4 IADD3.X R171, R7, UR40, RZ, P5, !PT ;  /* 0x0000002807abcc10 */ /* 0x000fe4000affe4ff */
[----:B--2---:R-:W-:-:S05]  /*11140*/  @!P4 PRMT R175, R16, 0x8880, RZ ;  /* 0x0000888010afc816 */ /* 0x004fca00000000ff */
[----:B------:R-:W-:-:S04]  /*11150*/  @!P4 IMAD R2, R175, R18, RZ ;  /* 0x00000012af02c224 */ /* 0x000fc800078e02ff */
[----:B------:R-:W-:-:S05]  /*11160*/  @!P4 IMAD R183, R183, R17, R2 ;  /* 0x00000011b7b7c224 */ /* 0x000fca00078e0202 */
[----:B------:R2:W-:Y:S01]  /*11170*/  @!P4 STG.E.U8 desc[UR50][R170.64+0x99], R183 ;  /* 0x000099b7aa00c986 */ /* 0x0005e2000c101132 */
[----:B------:R-:W-:-:S13]  /*11180*/  ISETP.LT.OR P4, PT, R0, 0x81, !P1 ;  /* 0x000000810000780c */ /* 0x000fda0004f81670 */
[----:B------:R-:W3:Y:S01]  /*11190*/  @!P4 LDG.E.U8 R16, desc[UR50][R14.64+0x80] ;  /* 0x000080320e10c981 */ /* 0x000ee2000c1e1100 */
[----:B0-----:R-:W-:Y:S01]  /*111a0*/  @!P4 IMAD.MOV.U32 R168, RZ, RZ, R10 ;  /* 0x000000ffffa8c224 */ /* 0x001fe200078e000a */
[----:B---3--:R-:W-:-:S05]  /*111b0*/  @!P4 PRMT R169, R16, 0x8880, RZ ;  /* 0x0000888010a9c816 */ /* 0x008fca00000000ff */
[----:B------:R-:W-:Y:S02]  /*111c0*/  @!P4 IMAD R2, R169, R18, RZ ;  /* 0x00000012a902c224 */ /* 0x000fe400078e02ff */
[----:B------:R-:W-:Y:S02]  /*111d0*/  @!P4 IMAD.MOV.U32 R169, RZ, RZ, R9 ;  /* 0x000000ffffa9c224 */ /* 0x000fe400078e0009 */
[----:B------:R-:W-:-:S05]  /*111e0*/  @!P4 IMAD R173, R152, R17, R2 ;  /* 0x0000001198adc224 */ /* 0x000fca00078e0202 */
[----:B------:R0:W-:Y:S01]  /*111f0*/  @!P4 STG.E.U8 desc[UR50][R168.64+0x80], R173 ;  /* 0x000080ada800c986 */ /* 0x0001e2000c101132 */
[----:B------:R-:W-:-:S13]  /*11200*/  ISETP.LT.OR P4, PT, R0, 0x82, !P1 ;  /* 0x000000820000780c */ /* 0x000fda0004f81670 */
[----:B------:R-:W2:Y:S01]  /*11210*/  @!P4 LDG.E.U8 R16, desc[UR50][R14.64+0x81] ;  /* 0x000081320e10c981 */ /* 0x000ea2000c1e1100 */
[----:B------:R-:W-:Y:S01]  /*11220*/  @!P4 IMAD.MOV.U32 R152, RZ, RZ, R10 ;  /* 0x000000ffff98c224 */ /* 0x000fe200078e000a */
[----:B--2---:R-:W-:-:S05]  /*11230*/  @!P4 PRMT R171, R16, 0x8880, RZ ;  /* 0x0000888010abc816 */ /* 0x004fca00000000ff */
[----:B------:R-:W-:-:S04]  /*11240*/  @!P4 IMAD R2, R171, R18, RZ ;  /* 0x00000012ab02c224 */ /* 0x000fc800078e02ff */
[----:B------:R-:W-:Y:S02]  /*11250*/  @!P4 IMAD R175, R153, R17, R2 ;  /* 0x0000001199afc224 */ /* 0x000fe400078e0202 */
[----:B------:R-:W-:-:S05]  /*11260*/  @!P4 IMAD.MOV.U32 R153, RZ, RZ, R9 ;  /* 0x000000ffff99c224 */ /* 0x000fca00078e0009 */
        /* <DEDUP_REMOVED lines=8> */
[----:B------:R-:W-:Y:S01]  /*112f0*/  @!P4 STG.E.U8 desc[UR50][R170.64+0x80], R169 ;  /* 0x000080a9aa00c986 */ /* 0x000fe2000c101132 */
[----:B------:R-:W-:-:S13]  /*11300*/  ISETP.LT.OR P4, PT, R0, 0x82, !P0 ;  /* 0x000000820000780c */ /* 0x000fda0004781670 */
[----:B------:R-:W3:Y:S01]  /*11310*/  @!P4 LDG.E.U8 R16, desc[UR50][R20.64+0x81] ;  /* 0x000081321410c981 */ /* 0x000ee2000c1e1100 */
[----:B--2---:R-:W-:-:S04]  /*11320*/  @!P4 IADD3 R152, P5, R10, UR41, RZ ;  /* 0x000000290a98cc10 */ /* 0x004fc8000ffbe0ff */
[----:B------:R-:W-:Y:S02]  /*11330*/  @!P4 IADD3.X R153, R9, UR40, RZ, P5, !PT ;  /* 0x000000280999cc10 */ /* 0x000fe4000affe4ff */
[----:B---3--:R-:W-:-:S05]  /*11340*/  @!P4 PRMT R173, R16, 0x8880, RZ ;  /* 0x0000888010adc816 */ /* 0x008fca00000000ff */
[----:B------:R-:W-:-:S04]  /*11350*/  @!P4 IMAD R2, R173, R18, RZ ;  /* 0x00000012ad02c224 */ /* 0x000fc800078e02ff */
[----:B------:R-:W-:-:S05]  /*11360*/  @!P4 IMAD R155, R155, R17, R2 ;  /* 0x000000119b9bc224 */ /* 0x000fca00078e0202 */
[----:B------:R0:W-:Y:S01]  /*11370*/  @!P4 STG.E.U8 desc[UR50][R152.64+0x81], R155 ;  /* 0x0000819b9800c986 */ /* 0x0001e2000c101132 */
[----:B------:R-:W-:-:S13]  /*11380*/  ISETP.LT.OR P4, PT, R0, 0x89, !P1 ;  /* 0x000000890000780c */ /* 0x000fda0004f81670 */
[----:B------:R-:W2:Y:S01]  /*11390*/  @!P4 LDG.E.U8 R16, desc[UR50][R14.64+0x88] ;  /* 0x000088320e10c981 */ /* 0x000ea2000c1e1100 */
[----:B0-----:R-:W-:Y:S02]  /*113a0*/  @!P4 IMAD.MOV.U32 R152, RZ, RZ, R10 ;  /* 0x000000ffff98c224 */ /* 0x001fe400078e000a */
[----:B------:R-:W-:Y:S01]  /*113b0*/  @!P4 IMAD.MOV.U32 R153, RZ, RZ, R9 ;  /* 0x000000ffff99c224 */ /* 0x000fe200078e0009 */
[----:B--2---:R-:W-:-:S05]  /*113c0*/  @!P4 PRMT R169, R16, 0x8880, RZ ;  /* 0x0000888010a9c816 */ /* 0x004fca00000000ff */
        /* <DEDUP_REMOVED lines=84> */
[----:B------:R-:W3:Y:S01]  /*11910*/  @!P4 LDG.E.U8 R16, desc[UR50][R20.64+0x99] ;  /* 0x000099321410c981 */ /* 0x000ee2000c1e1100 */
[----:B0-----:R-:W-:Y:S02]  /*11920*/  @!P4 IADD3 R152, P5, R10, UR41, RZ ;  /* 0x000000290a98cc10 */ /* 0x001fe4000ffbe0ff */
[----:B------:R-:W-:Y:S02]  /*11930*/  P2R R156, PR, RZ, 0x2 ;  /* 0x00000002ff9c7803 */ /* 0x000fe40000000000 */
[----:B------:R-:W-:Y:S02]  /*11940*/  @!P4 IADD3.X R153, R9, UR40, RZ, P5, !PT ;  /* 0x000000280999cc10 */ /* 0x000fe4000affe4ff */
[----:B------:R-:W-:Y:S02]  /*11950*/  LOP3.LUT P1, RZ, R19, 0x10, RZ, 0xc0, !PT ;  /* 0x0000001013ff7812 */ /* 0x000fe4000782c0ff */
[----:B---3--:R-:W-:-:S05]  /*11960*/  @!P4 PRMT R159, R16, 0x8880, RZ ;  /* 0x00008880109fc816 */ /* 0x008fca00000000ff */
        /* <DEDUP_REMOVED lines=11> */
[----:B------:R-:W-:Y:S02]  /*11a20*/  ISETP.LT.OR P3, PT, R0, 0xa1, !P6 ;  /* 0x000000a10000780c */ /* 0x000fe40007761670 */
[----:B---3--:R-:W-:-:S05]  /*11a30*/  @!P4 PRMT R136, R16, 0x8880, RZ ;  /* 0x000088801088c816 */ /* 0x008fca00000000ff */
[----:B0-----:R-:W-:-:S04]  /*11a40*/  @!P4 IMAD.MOV.U32 R153, RZ, RZ, R136 ;  /* 0x000000ffff99c224 */ /* 0x001fc800078e0088 */
[----:B------:R-:W-:-:S04]  /*11a50*/  @!P4 IMAD R2, R153, R18, RZ ;  /* 0x000000129902c224 */ /* 0x000fc800078e02ff */
[----:B------:R-:W-:-:S05]  /*11a60*/  @!P4 IMAD R153, R137, R17, R2 ;  /* 0x000000118999c224 */ /* 0x000fca00078e0202 */
[----:B------:R0:W-:Y:S04]  /*11a70*/  @!P4 STG.E.U8 desc[UR50][R4.64+0xa1], R153 ;  /* 0x0000a1990400c986 */ /* 0x0001e8000c101132 */
[----:B------:R-:W2:Y:S01]  /*11a80*/  @!P3 LDG.E.U8 R16, desc[UR50][R38.64+0xa0] ;  /* 0x0000a0322610b981 */ /* 0x000ea2000c1e1100 */
[----:B------:R-:W-:Y:S02]  /*11a90*/  P2R R172, PR, RZ, 0x4 ;  /* 0x00000004ffac7803 */ /* 0x000fe40000000000 */
        /* <DEDUP_REMOVED lines=8> */
[----:B------:R-:W-:-:S04]  /*11b20*/  @!P4 IADD3 R136, P5, R4, UR41, RZ ;  /* 0x000000290488cc10 */ /* 0x000fc8000ffbe0ff */
[----:B------:R-:W-:-:S07]  /*11b30*/  @!P4 IADD3.X R137, R5, UR40, RZ, P5, !PT ;  /* 0x000000280589cc10 */ /* 0x000fce000affe4ff */
[----:B------:R-:W-:-:S04]  /*11b40*/  @!P3 IADD3 R152, P5, R4, UR41, RZ ;  /* 0x000000290498bc10 */ /* 0x000fc8000ffbe0ff */
[----:B0-----:R-:W-:Y:S02]  /*11b50*/  @!P3 IADD3.X R153, R5, UR40, RZ, P5, !PT ;  /* 0x000000280599bc10 */ /* 0x001fe4000affe4ff */
[----:B------:R-:W-:Y:S02]  /*11b60*/  ISETP.LT.OR P5, PT, R0, 0xa9, !P1 ;  /* 0x000000a90000780c */ /* 0x000fe40004fa1670 */
[----:B---3--:R-:W-:-:S05]  /*11b70*/  @!P2 PRMT R157, R16, 0x8880, RZ ;  /* 0x00008880109da816 */ /* 0x008fca00000000ff */
[----:B------:R-:W-:-:S04]  /*11b80*/  @!P2 IMAD R2, R157, R18, RZ ;  /* 0x000000129d02a224 */ /* 0x000fc800078e02ff */
[----:B------:R-:W-:-:S05]  /*11b90*/  @!P2 IMAD R139, R139, R17, R2 ;  /* 0x000000118b8ba224 */ /* 0x000fca00078e0202 */
[----:B------:R0:W-:Y:S04]  /*11ba0*/  @!P2 STG.E.U8 desc[UR50][R204.64+0xa1], R139 ;  /* 0x0000a18bcc00a986 */ /* 0x0001e8000c101132 */
[----:B------:R-:W2:Y:S02]  /*11bb0*/  @!P5 LDG.E.U8 R16, desc[UR50][R36.64+0xa8] ;  /* 0x0000a8322410d981 */ /* 0x000ea4000c1e1100 */
[----:B--2---:R-:W-:-:S05]  /*11bc0*/  @!P5 PRMT R155, R16, 0x8880, RZ ;  /* 0x00008880109bd816 */ /* 0x004fca00000000ff */
[----:B------:R-:W-:-:S04]  /*11bd0*/  @!P5 IMAD R2, R155, R18, RZ ;  /* 0x000000129b02d224 */ /* 0x000fc800078e02ff */
[----:B------:R-:W-:-:S05]  /*11be0*/  @!P5 IMAD R155, R140, R17, R2 ;  /* 0x000000118c9bd224 */ /* 0x000fca00078e0202 */
[----:B------:R2:W-:Y:S01]  /*11bf0*/  @!P5 STG.E.U8 desc[UR50][R4.64+0xa8], R155 ;  /* 0x0000a89b0400d986 */ /* 0x0005e2000c101132 */
[----:B------:R-:W-:-:S13]  /*11c00*/  ISETP.LT.OR P5, PT, R0, 0xaa, !P1 ;  /* 0x000000aa0000780c */ /* 0x000fda0004fa1670 */
[----:B------:R-:W3:Y:S02]  /*11c10*/  @!P5 LDG.E.U8 R16, desc[UR50][R36.64+0xa9] ;  /* 0x0000a9322410d981 */ /* 0x000ee4000c1e1100 */
[----:B---3--:R-:W-:-:S05]  /*11c20*/  @!P5 PRMT R138, R16, 0x8880, RZ ;  /* 0x00008880108ad816 */ /* 0x008fca00000000ff */
[----:B0-----:R-:W-:-:S04]  /*11c30*/  @!P5 IMAD.MOV.U32 R139, RZ, RZ, R138 ;  /* 0x000000ffff8bd224 */ /* 0x001fc800078e008a */
[----:B------:R-:W-:-:S04]  /*11c40*/  @!P5 IMAD R2, R139, R18, RZ ;  /* 0x000000128b02d224 */ /* 0x000fc800078e02ff */
[----:B------:R-:W-:-:S05]  /*11c50*/  @!P5 IMAD R141, R141, R17, R2 ;  /* 0x000000118d8dd224 */ /* 0x000fca00078e0202 */
[----:B------:R0:W-:Y:S04]  /*11c60*/  @!P5 STG.E.U8 desc[UR50][R4.64+0xa9], R141 ;  /* 0x0000a98d0400d986 */ /* 0x0001e8000c101132 */
[----:B------:R-:W2:Y:S01]  /*11c70*/  @!P4 LDG.E.U8 R16, desc[UR50][R38.64+0xa8] ;  /* 0x0000a8322610c981 */ /* 0x000ea2000c1e1100 */
[----:B------:R-:W-:Y:S02]  /*11c80*/  ISETP.LT.OR P2, PT, R0, 0xb1, !P6 ;  /* 0x000000b10000780c */ /* 0x000fe40007741670 */
[----:B--2---:R-:W-:-:S05]  /*11c90*/  @!P4 PRMT R155, R16, 0x8880, RZ ;  /* 0x00008880109bc816 */ /* 0x004fca00000000ff */
[----:B------:R-:W-:-:S04]  /*11ca0*/  @!P4 IMAD R2, R155, R18, RZ ;  /* 0x000000129b02c224 */ /* 0x000fc800078e02ff */
[----:B------:R-:W-:-:S05]  /*11cb0*/  @!P4 IMAD R155, R142, R17, R2 ;  /* 0x000000118e9bc224 */ /* 0x000fca00078e0202 */
[----:B------:R2:W-:Y:S04]  /*11cc0*/  @!P4 STG.E.U8 desc[UR50][R136.64+0xa8], R155 ;  /* 0x0000a89b8800c986 */ /* 0x0005e8000c101132 */
[----:B------:R-:W3:Y:S01]  /*11cd0*/  @!P3 LDG.E.U8 R16, desc[UR50][R38.64+0xa9] ;  /* 0x0000a9322610b981 */ /* 0x000ee2000c1e1100 */
[----:B------:R-:W-:-:S04]  /*11ce0*/  @!P2 IADD3 R138, P5, R4, UR41, RZ ;  /* 0x00000029048aac10 */ /* 0x000fc8000ffbe0ff */
[----:B------:R-:W-:Y:S02]  /*11cf0*/  @!P2 IADD3.X R139, R5, UR40, RZ, P5, !PT ;  /* 0x00000028058bac10 */ /* 0x000fe4000affe4ff */
[----:B------:R-:W-:-:S13]  /*11d00*/  ISETP.LT.OR P5, PT, R0, 0xb2, !P6 ;  /* 0x000000b20000780c */ /* 0x000fda00077a1670 */
        /* <DEDUP_REMOVED lines=18> */
[----:B------:R-:W-:Y:S04]  /*11e30*/  @!P4 STG.E.U8 desc[UR50][R4.64+0xb1], R145 ;  /* 0x0000b1910400c986 */ /* 0x000fe8000c101132 */
[----:B------:R-:W2:Y:S02]  /*11e40*/  @!P2 LDG.E.U8 R16, desc[UR50][R38.64+0xb0] ;  /* 0x0000b0322610a981 */ /* 0x000ea4000c1e1100 */
[----:B--2---:R-:W-:-:S05]  /*11e50*/  @!P2 PRMT R137, R16, 0x8880, RZ ;  /* 0x000088801089a816 */ /* 0x004fca00000000ff */
[----:B------:R-:W-:-:S04]  /*11e60*/  @!P2 IMAD R2, R137, R18, RZ ;  /* 0x000000128902a224 */ /* 0x000fc800078e02ff */
[----:B------:R-:W-:-:S05]  /*11e70*/  @!P2 IMAD R137, R146, R17, R2 ;  /* 0x000000119289a224 */ /* 0x000fca00078e0202 */
[----:B------:R0:W-:Y:S04]  /*11e80*/  @!P2 STG.E.U8 desc[UR50][R138.64+0xb0], R137 ;  /* 0x0000b0898a00a986 */ /* 0x0001e8000c101132 */
[----:B------:R-:W2:Y:S02]  /*11e90*/  @!P5 LDG.E.U8 R16, desc[UR50][R38.64+0xb1] ;  /* 0x0000b1322610d981 */ /* 0x000ea4000c1e1100 */
        /* <DEDUP_REMOVED lines=14> */
[----:B------:R-:W-:-:S04]  /*11f80*/  @!P5 IMAD R2, R137, R18, RZ ;  /* 0x000000128902d224 */ /* 0x000fc800078e02ff */
[----:B------:R-:W-:-:S05]  /*11f90*/  @!P5 IMAD R149, R149, R17, R2 ;  /* 0x000000119595d224 */ /* 0x000fca00078e0202 */
[----:B------:R-:W-:Y:S04]  /*11fa0*/  @!P5 STG.E.U8 desc[UR50][R4.64+0xb9], R149 ;  /* 0x0000b9950400d986 */ /* 0x000fe8000c101132 */
[----:B------:R-:W0:Y:S01]  /*11fb0*/  @!P3 LDG.E.U8 R16, desc[UR50][R38.64+0xb8] ;  /* 0x0000b8322610b981 */ /* 0x000e22000c1e1100 */
[----:B------:R-:W-:-:S04]  /*11fc0*/  @!P3 IADD3 R142, P4, R4, UR41, RZ ;  /* 0x00000029048ebc10 */ /* 0x000fc8000ff9e0ff */
[----:B------:R-:W-:Y:S02]  /*11fd0*/  @!P3 IADD3.X R143, R5, UR40, RZ, P4, !PT ;  /* 0x00000028058fbc10 */ /* 0x000fe4000a7fe4ff */
[C---:B------:R-:W-:Y:S02]  /*11fe0*/  ISETP.LT.OR P4, PT, R0.reuse, 0xba, !P6 ;  /* 0x000000ba0000780c */ /* 0x040fe40007781670 */
[----:B------:R-:W-:Y:S02]  /*11ff0*/  ISETP.LT.OR P1, PT, R0, 0xc1, !P6 ;  /* 0x000000c10000780c */ /* 0x000fe40007721670 */
[----:B0-----:R-:W-:-:S05]  /*12000*/  @!P3 PRMT R139, R16, 0x8880, RZ ;  /* 0x00008880108bb816 */ /* 0x001fca00000000ff */
[----:B------:R-:W-:-:S04]  /*12010*/  @!P3 IMAD R2, R139, R18, RZ ;  /* 0x000000128b02b224 */ /* 0x000fc800078e02ff */
[----:B------:R-:W-:-:S05]  /*12020*/  @!P3 IMAD R141, R150, R17, R2 ;  /* 0x00000011968db224 */ /* 0x000fca00078e0202 */
[----:B------:R0:W-:Y:S04]  /*12030*/  @!P3 STG.E.U8 desc[UR50][R142.64+0xb8], R141 ;  /* 0x0000b88d8e00b986 */ /* 0x0001e8000c101132 */
[----:B------:R-:W2:Y:S01]  /*12040*/  @!P4 LDG.E.U8 R16, desc[UR50][R38.64+0xb9] ;  /* 0x0000b9322610c981 */ /* 0x000ea2000c1e1100 */
[----:B------:R-:W-:Y:S02]  /*12050*/  ISETP.LT.OR P3, PT, R0, 0xc2, !P6 ;  /* 0x000000c20000780c */ /* 0x000fe40007761670 */
[----:B------:R-:W-:-:S04]  /*12060*/  @!P1 IADD3 R136, P5, R4, UR41, RZ ;  /* 0x0000002904889c10 */ /* 0x000fc8000ffbe0ff */
[----:B------:R-:W-:-:S07]  /*12070*/  @!P1 IADD3.X R137, R5, UR40, RZ, P5, !PT ;  /* 0x0000002805899c10 */ /* 0x000fce000affe4ff */
[----:B------:R-:W-:-:S04]  /*12080*/  @!P3 IADD3 R138, P5, R4, UR41, RZ ;  /* 0x00000029048abc10 */ /* 0x000fc8000ffbe0ff */
[----:B------:R-:W-:Y:S02]  /*12090*/  @!P3 IADD3.X R139, R5, UR40, RZ, P5, !PT ;  /* 0x00000028058bbc10 */ /* 0x000fe4000affe4ff */
[----:B------:R-:W-:Y:S02]  /*120a0*/  ISETP.NE.AND P3, PT, R3, RZ, PT ;  /* 0x000000ff0300720c */ /* 0x000fe40003f65270 */
[----:B------:R-:W-:-:S04]  /*120b0*/  @!P4 IADD3 R144, P2, R4, UR41, RZ ;  /* 0x000000290490cc10 */ /* 0x000fc8000ff5e0ff */
[----:B------:R-:W-:Y:S02]  /*120c0*/  @!P4 IADD3.X R145, R5, UR40, RZ, P2, !PT ;  /* 0x000000280591cc10 */ /* 0x000fe400097fe4ff */
[----:B------:R-:W-:Y:S02]  /*120d0*/  LOP3.LUT P2, RZ, R19, 0x8, RZ, 0xc0, !PT ;  /* 0x0000000813ff7812 */ /* 0x000fe4000784c0ff */
        /* <DEDUP_REMOVED lines=26> */
[----:B------:R-:W-:-:S04]  /*12280*/  @!P4 IADD3 R140, P5, R12, UR41, RZ ;  /* 0x000000290c8ccc10 */ /* 0x000fc8000ffbe0ff */
[----:B0-----:R-:W-:Y:S02]  /*12290*/  @!P4 IADD3.X R141, R13, UR40, RZ, P5, !PT ;  /* 0x000000280d8dcc10 */ /* 0x001fe4000affe4ff */
[----:B---3--:R-:W-:-:S05]  /*122a0*/  @!P4 PRMT R143, R16, 0x8880, RZ ;  /* 0x00008880108fc816 */ /* 0x008fca00000000ff */
        /* <DEDUP_REMOVED lines=82> */
[----:B------:R-:W-:Y:S02]  /*127d0*/  P2R R124, PR, RZ, 0x8 ;  /* 0x00000008ff7c7803 */ /* 0x000fe40000000000 */
[----:B------:R-:W-:Y:S02]  /*127e0*/  LOP3.LUT P3, RZ, R19, 0x4, RZ, 0xc0, !PT ;  /* 0x0000000413ff7812 */ /* 0x000fe4000786c0ff */
        /* <DEDUP_REMOVED lines=13> */
[----:B------:R-:W-:Y:S02]  /*128c0*/  ISETP.NE.AND P2, PT, R172, RZ, PT ;  /* 0x000000ffac00720c */ /* 0x000fe40003f45270 */
        /* <DEDUP_REMOVED lines=99> */
[----:B------:R-:W-:Y:S02]  /*12f00*/  ISETP.NE.AND P1, PT, R156, RZ, PT ;  /* 0x000000ff9c00720c */ /* 0x000fe40003f25270 */
[----:B------:R-:W-:Y:S02]  /*12f10*/  @!P4 IADD3.X R107, R7, UR40, RZ, P5, !PT ;  /* 0x00000028076bcc10 */ /* 0x000fe4000affe4ff */
[----:B--2---:R-:W-:-:S05]  /*12f20*/  @!P4 PRMT R109, R16, 0x8880, RZ ;  /* 0x00008880106dc816 */ /* 0x004fca00000000ff */
        /* <DEDUP_REMOVED lines=127> */
[----:B------:R-:W-:Y:S02]  /*13720*/  LOP3.LUT P1, RZ, R19, 0x10, RZ, 0xc0, !PT ;  /* 0x0000001013ff7812 */ /* 0x000fe4000782c0ff */
[----:B------:R-:W-:Y:S02]  /*13730*/  @!P4 IADD3.X R89, R9, UR40, RZ, P5, !PT ;  /* 0x000000280959cc10 */ /* 0x000fe4000affe4ff */
        /* <DEDUP_REMOVED lines=23> */
[----:B------:R2:W-:Y:S01]  /*138b0*/  @!P3 STG.E.U8 desc[UR50][R136.64+0xc0], R3 ;  /* 0x0000c0038800b986 */ /* 0x0005e2000c101132 */
[----:B------:R-:W-:-:S13]  /*138c0*/  ISETP.LT.OR P3, PT, R0, 0xc2, !P6 ;  /* 0x000000c20000780c */ /* 0x000fda0007761670 */
[----:B------:R-:W3:Y:S01]  /*138d0*/  @!P3 LDG.E.U8 R16, desc[UR50][R38.64+0xc1] ;  /* 0x0000c1322610b981 */ /* 0x000ee2000c1e1100 */
[----:B------:R-:W-:-:S04]  /*138e0*/  @!P5 IADD3 R72, P4, R4, UR41, RZ ;  /* 0x000000290448dc10 */ /* 0x000fc8000ff9e0ff */
[----:B------:R-:W-:Y:S02]  /*138f0*/  @!P5 IADD3.X R73, R5, UR40, RZ, P4, !PT ;  /* 0x000000280549dc10 */ /* 0x000fe4000a7fe4ff */
[----:B------:R-:W-:Y:S02]  /*13900*/  ISETP.LT.OR P4, PT, R0, 0xca, !P6 ;  /* 0x000000ca0000780c */ /* 0x000fe40007781670 */
[----:B------:R-:W-:-:S11]  /*13910*/  P2R R108, PR, RZ, 0x4 ;  /* 0x00000004ff6c7803 */ /* 0x000fd60000000000 */
        /* <DEDUP_REMOVED lines=43> */
[----:B------:R-:W-:Y:S02]  /*13bd0*/  ISETP.LT.OR P5, PT, R0, 0xd2, !P6 ;  /* 0x000000d20000780c */ /* 0x000fe400077a1670 */
[----:B------:R-:W-:-:S04]  /*13be0*/  @!P2 IADD3 R74, P3, R4, UR41, RZ ;  /* 0x00000029044aac10 */ /* 0x000fc8000ff7e0ff */
[----:B------:R-:W-:Y:S02]  /*13bf0*/  @!P2 IADD3.X R75, R5, UR40, RZ, P3, !PT ;  /* 0x00000028054bac10 */ /* 0x000fe40009ffe4ff */
[----:B0-----:R-:W-:-:S05]  /*13c00*/  @!P2 PRMT R3, R16, 0x8880, RZ ;  /* 0x000088801003a816 */ /* 0x001fca00000000ff */
[----:B------:R-:W-:-:S04]  /*13c10*/  @!P2 IMAD R2, R3, R18, RZ ;  /* 0x000000120302a224 */ /* 0x000fc800078e02ff */
[----:B------:R-:W-:-:S05]  /*13c20*/  @!P2 IMAD R3, R82, R17, R2 ;  /* 0x000000115203a224 */ /* 0x000fca00078e0202 */
[----:B------:R0:W-:Y:S04]  /*13c30*/  @!P2 STG.E.U8 desc[UR50][R74.64+0xd0], R3 ;  /* 0x0000d0034a00a986 */ /* 0x0001e8000c101132 */
        /* <DEDUP_REMOVED lines=15> */
[----:B------:R-:W-:-:S03]  /*13d30*/  ISETP.LT.OR P4, PT, R0, 0xd9, !P6 ;  /* 0x000000d90000780c */ /* 0x000fc60007781670 */
[----:B------:R-:W3:Y:S01]  /*13d40*/  LDL.LU.64 R36, [R1+0x3f0] ;  /* 0x0003f00001247983 */ /* 0x000ee20000300a00 */
        /* <DEDUP_REMOVED lines=16> */
[----:B------:R-:W-:Y:S01]  /*13e50*/  ISETP.NE.AND P3, PT, R124, RZ, PT ;  /* 0x000000ff7c00720c */ /* 0x000fe20003f65270 */
[----:B------:R-:W3:Y:S01]  /*13e60*/  LDL.LU.64 R38, [R1+0x3e8] ;  /* 0x0003e80001267983 */ /* 0x000ee20000300a00 */
        /* <DEDUP_REMOVED lines=39> */
[----:B------:R-:W4:Y:S01]  /*140e0*/  @!P4 LDG.E.U8 R16, desc[UR50][R236.64+0xc9] ;  /* 0x0000c932ec10c981 */ /* 0x000f22000c1e1100 */
[----:B------:R-:W-:Y:S02]  /*140f0*/  ISETP.LT.OR P6, PT, R0, 0xc9, !P3 ;  /* 0x000000c90000780c */ /* 0x000fe40005fc1670 */
[----:B----4-:R-:W-:-:S05]  /*14100*/  @!P4 PRMT R58, R16, 0x8880, RZ ;  /* 0x00008880103ac816 */ /* 0x010fca00000000ff */
[----:B--2---:R-:W-:-:S04]  /*14110*/  @!P4 IMAD.MOV.U32 R5, RZ, RZ, R58 ;  /* 0x000000ffff05c224 */ /* 0x004fc800078e003a */
[----:B------:R-:W-:-:S04]  /*14120*/  @!P4 IMAD R2, R5, R18, RZ ;  /* 0x000000120502c224 */ /* 0x000fc800078e02ff */
[----:B------:R-:W-:-:S05]  /*14130*/  @!P4 IMAD R61, R61, R17, R2 ;  /* 0x000000113d3dc224 */ /* 0x000fca00078e0202 */
[----:B------:R2:W-:Y:S04]  /*14140*/  @!P4 STG.E.U8 desc[UR50][R12.64+0xc9], R61 ;  /* 0x0000c93d0c00c986 */ /* 0x0005e8000c101132 */
        /* <DEDUP_REMOVED lines=28> */
[----:B------:R-:W2:Y:S01]  /*14310*/  @!P4 LDG.E.U8 R16, desc[UR50][R234.64+0xd0] ;  /* 0x0000d032ea10c981 */ /* 0x000ea2000c1e1100 */
[----:B------:R-:W-:Y:S02]  /*14320*/  ISETP.LT.OR P6, PT, R0, 0xd2, !P3 ;  /* 0x000000d20000780c */ /* 0x000fe40005fc1670 */
[----:B------:R-:W-:-:S04]  /*14330*/  @!P4 IADD3 R4, P1, R12, UR41, RZ ;  /* 0x000000290c04cc10 */ /* 0x000fc8000ff3e0ff */
[----:B------:R-:W-:Y:S02]  /*14340*/  @!P4 IADD3.X R5, R13, UR40, RZ, P1, !PT ;  /* 0x000000280d05cc10 */ /* 0x000fe40008ffe4ff */
[----:B--2---:R-:W-:-:S05]  /*14350*/  @!P4 PRMT R57, R16, 0x8880, RZ ;  /* 0x000088801039c816 */ /* 0x004fca00000000ff */
[----:B------:R-:W-:-:S04]  /*14360*/  @!P4 IMAD R2, R57, R18, RZ ;  /* 0x000000123902c224 */ /* 0x000fc800078e02ff */
[----:B0-----:R-:W-:-:S05]  /*14370*/  @!P4 IMAD R3, R66, R17, R2 ;  /* 0x000000114203c224 */ /* 0x001fca00078e0202 */
[----:B------:R0:W-:Y:S04]  /*14380*/  @!P4 STG.E.U8 desc[UR50][R4.64+0xd0], R3 ;  /* 0x0000d0030400c986 */ /* 0x0001e8000c101132 */
[----:B------:R-:W2:Y:S01]  /*14390*/  @!P6 LDG.E.U8 R16, desc[UR50][R234.64+0xd1] ;  /* 0x0000d132ea10e981 */ /* 0x000ea2000c1e1100 */
[----:B------:R-:W-:Y:S02]  /*143a0*/  ISETP.LT.OR P4, PT, R0, 0xd9, !P2 ;  /* 0x000000d90000780c */ /* 0x000fe40005781670 */
[----:B------:R-:W-:-:S04]  /*143b0*/  @!P6 IADD3 R58, P1, R12, UR41, RZ ;  /* 0x000000290c3aec10 */ /* 0x000fc8000ff3e0ff */
[----:B------:R-:W-:Y:S02]  /*143c0*/  @!P6 IADD3.X R59, R13, UR40, RZ, P1, !PT ;  /* 0x000000280d3bec10 */ /* 0x000fe40008ffe4ff */
[----:B--2---:R-:W-:-:S05]  /*143d0*/  @!P6 PRMT R57, R16, 0x8880, RZ ;  /* 0x000088801039e816 */ /* 0x004fca00000000ff */
[----:B------:R-:W-:-:S04]  /*143e0*/  @!P6 IMAD R2, R57, R18, RZ ;  /* 0x000000123902e224 */ /* 0x000fc800078e02ff */
[----:B------:R-:W-:-:S05]  /*143f0*/  @!P6 IMAD R67, R67, R17, R2 ;  /* 0x000000114343e224 */ /* 0x000fca00078e0202 */
[----:B------:R-:W-:Y:S04]  /*14400*/  @!P6 STG.E.U8 desc[UR50][R58.64+0xd1], R67 ;  /* 0x0000d1433a00e986 */ /* 0x000fe8000c101132 */
[----:B------:R-:W2:Y:S01]  /*14410*/  @!P4 LDG.E.U8 R16, desc[UR50][R236.64+0xd8] ;  /* 0x0000d832ec10c981 */ /* 0x000ea2000c1e1100 */
[----:B------:R-:W-:Y:S02]  /*14420*/  ISETP.LT.OR P5, PT, R0, 0xda, !P2 ;  /* 0x000000da0000780c */ /* 0x000fe400057a1670 */
[----:B--2---:R-:W-:-:S05]  /*14430*/  @!P4 PRMT R57, R16, 0x8880, RZ ;  /* 0x000088801039c816 */ /* 0x004fca00000000ff */
[----:B------:R-:W-:-:S04]  /*14440*/  @!P4 IMAD R2, R57, R18, RZ ;  /* 0x000000123902c224 */ /* 0x000fc800078e02ff */
[----:B0-----:R-:W-:-:S05]  /*14450*/  @!P4 IMAD R3, R68, R17, R2 ;  /* 0x000000114403c224 */ /* 0x001fca00078e0202 */
[----:B------:R0:W-:Y:S04]  /*14460*/  @!P4 STG.E.U8 desc[UR50][R12.64+0xd8], R3 ;  /* 0x0000d8030c00c986 */ /* 0x0001e8000c101132 */
[----:B------:R-:W2:Y:S01]  /*14470*/  @!P5 LDG.E.U8 R16, desc[UR50][R236.64+0xd9] ;  /* 0x0000d932ec10d981 */ /* 0x000ea2000c1e1100 */
[----:B------:R-:W-:Y:S02]  /*14480*/  ISETP.LT.OR P4, PT, R0, 0xd9, !P3 ;  /* 0x000000d90000780c */ /* 0x000fe40005f81670 */
[----:B--2---:R-:W-:-:S05]  /*14490*/  @!P5 PRMT R5, R16, 0x8880, RZ ;  /* 0x000088801005d816 */ /* 0x004fca00000000ff */
[----:B------:R-:W-:-:S04]  /*144a0*/  @!P5 IMAD R2, R5, R18, RZ ;  /* 0x000000120502d224 */ /* 0x000fc800078e02ff */
[----:B------:R-:W-:-:S05]  /*144b0*/  @!P5 IMAD R69, R69, R17, R2 ;  /* 0x000000114545d224 */ /* 0x000fca00078e0202 */
[----:B------:R2:W-:Y:S04]  /*144c0*/  @!P5 STG.E.U8 desc[UR50][R12.64+0xd9], R69 ;  /* 0x0000d9450c00d986 */ /* 0x0005e8000c101132 */
[----:B------:R-:W4:Y:S01]  /*144d0*/  @!P4 LDG.E.U8 R16, desc[UR50][R234.64+0xd8] ;  /* 0x0000d832ea10c981 */ /* 0x000f22000c1e1100 */
[----:B------:R-:W-:Y:S02]  /*144e0*/  ISETP.LT.OR P3, PT, R0, 0xda, !P3 ;  /* 0x000000da0000780c */ /* 0x000fe40005f61670 */
[----:B------:R-:W-:Y:S02]  /*144f0*/  @!P4 IADD3 R4, P5, R12, UR41, RZ ;  /* 0x000000290c04cc10 */ /* 0x000fe4000ffbe0ff */
[----:B----4-:R-:W-:-:S05]  /*14500*/  @!P4 PRMT R5, R16, 0x8880, RZ ;  /* 0x000088801005c816 */ /* 0x010fca00000000ff */
[----:B------:R-:W-:Y:S01]  /*14510*/  @!P4 IMAD R2, R5, R18, RZ ;  /* 0x000000120502c224 */ /* 0x000fe200078e02ff */
[----:B------:R-:W-:-:S03]  /*14520*/  @!P4 IADD3.X R5, R13, UR40, RZ, P5, !PT ;  /* 0x000000280d05cc10 */ /* 0x000fc6000affe4ff */
[----:B0-----:R-:W-:-:S05]  /*14530*/  @!P4 IMAD R3, R70, R17, R2 ;  /* 0x000000114603c224 */ /* 0x001fca00078e0202 */
[----:B------:R0:W-:Y:S04]  /*14540*/  @!P4 STG.E.U8 desc[UR50][R4.64+0xd8], R3 ;  /* 0x0000d8030400c986 */ /* 0x0001e8000c101132 */
[----:B------:R-:W4:Y:S01]  /*14550*/  @!P3 LDG.E.U8 R16, desc[UR50][R234.64+0xd9] ;  /* 0x0000d932ea10b981 */ /* 0x000f22000c1e1100 */
[----:B------:R-:W-:Y:S02]  /*14560*/  LOP3.LUT P6, RZ, R19, 0x4, RZ, 0xc0, !PT ;  /* 0x0000000413ff7812 */ /* 0x000fe400078cc0ff */
[----:B--2---:R-:W-:Y:S02]  /*14570*/  @!P3 IADD3 R12, P5, R12, UR41, RZ ;  /* 0x000000290c0cbc10 */ /* 0x004fe4000ffbe0ff */
[----:B------:R-:W-:Y:S02]  /*14580*/  ISETP.LT.OR P4, PT, R0, 0xc1, !P6 ;  /* 0x000000c10000780c */ /* 0x000fe40007781670 */
[----:B------:R-:W-:-:S02]  /*14590*/  @!P3 IADD3.X R13, R13, UR40, RZ, P5, !PT ;  /* 0x000000280d0dbc10 */ /* 0x000fc4000affe4ff */
[----:B----4-:R-:W-:-:S05]  /*145a0*/  @!P3 PRMT R57, R16, 0x8880, RZ ;  /* 0x000088801039b816 */ /* 0x010fca00000000ff */
        /* <DEDUP_REMOVED lines=9> */
[----:B------:R-:W2:Y:S01]  /*14640*/  @!P3 LDG.E.U8 R16, desc[UR50][R232.64+0xc1] ;  /* 0x0000c132e810b981 */ /* 0x000ea2000c1e1100 */
[----:B------:R-:W-:-:S04]  /*14650*/  ISETP.NE.AND P2, PT, R108, RZ, PT ;  /* 0x000000ff6c00720c */ /* 0x000fc80003f45270 */
[----:B------:R-:W-:Y:S02]  /*14660*/  ISETP.LT.OR P4, PT, R0, 0xc1, !P2 ;  /* 0x000000c10000780c */ /* 0x000fe40005781670 */
[----:B--2---:R-:W-:-:S05]  /*14670*/  @!P3 PRMT R5, R16, 0x8880, RZ ;  /* 0x000088801005b816 */ /* 0x004fca00000000ff */
[----:B------:R-:W-:-:S04]  /*14680*/  @!P3 IMAD R2, R5, R18, RZ ;  /* 0x000000120502b224 */ /* 0x000fc800078e02ff */
[----:B------:R-:W-:-:S05]  /*14690*/  @!P3 IMAD R41, R41, R17, R2 ;  /* 0x000000112929b224 */ /* 0x000fca00078e0202 */
[----:B------:R-:W-:Y:S04]  /*146a0*/  @!P3 STG.E.U8 desc[UR50][R6.64+0xc1], R41 ;  /* 0x0000c1290600b986 */ /* 0x000fe8000c101132 */
[----:B------:R-:W2:Y:S01]  /*146b0*/  @!P4 LDG.E.U8 R16, desc[UR50][R22.64+0xc0] ;  /* 0x0000c0321610c981 */ /* 0x000ea2000c1e1100 */
[----:B------:R-:W-:Y:S02]  /*146c0*/  ISETP.LT.OR P3, PT, R0, 0xc2, !P2 ;  /* 0x000000c20000780c */ /* 0x000fe40005761670 */
[----:B------:R-:W-:Y:S02]  /*146d0*/  @!P4 IADD3 R4, P5, R6, UR41, RZ ;  /* 0x000000290604cc10 */ /* 0x000fe4000ffbe0ff */
[----:B--2---:R-:W-:-:S05]  /*146e0*/  @!P4 PRMT R5, R16, 0x8880, RZ ;  /* 0x000088801005c816 */ /* 0x004fca00000000ff */
[----:B------:R-:W-:Y:S01]  /*146f0*/  @!P4 IMAD R2, R5, R18, RZ ;  /* 0x000000120502c224 */ /* 0x000fe200078e02ff */
[----:B------:R-:W-:-:S03]  /*14700*/  @!P4 IADD3.X R5, R7, UR40, RZ, P5, !PT ;  /* 0x000000280705cc10 */ /* 0x000fc6000affe4ff */
[----:B0-----:R-:W-:-:S05]  /*14710*/  @!P4 IMAD R3, R42, R17, R2 ;  /* 0x000000112a03c224 */ /* 0x001fca00078e0202 */
[----:B------:R0:W-:Y:S04]  /*14720*/  @!P4 STG.E.U8 desc[UR50][R4.64+0xc0], R3 ;  /* 0x0000c0030400c986 */ /* 0x0001e8000c101132 */
[----:B------:R-:W2:Y:S01]  /*14730*/  @!P3 LDG.E.U8 R16, desc[UR50][R22.64+0xc1] ;  /* 0x0000c1321610b981 */ /* 0x000ea2000c1e1100 */
[----:B------:R-:W-:Y:S02]  /*14740*/  ISETP.LT.OR P4, PT, R0, 0xc9, !P6 ;  /* 0x000000c90000780c */ /* 0x000fe40007781670 */
[----:B------:R-:W-:Y:S02]  /*14750*/  @!P3 IADD3 R12, P5, R6, UR41, RZ ;  /* 0x00000029060cbc10 */ /* 0x000fe4000ffbe0ff */
[----:B--2---:R-:W-:-:S05]  /*14760*/  @!P3 PRMT R13, R16, 0x8880, RZ ;  /* 0x00008880100db816 */ /* 0x004fca00000000ff */
[----:B------:R-:W-:Y:S01]  /*14770*/  @!P3 IMAD R2, R13, R18, RZ ;  /* 0x000000120d02b224 */ /* 0x000fe200078e02ff */
[----:B------:R-:W-:-:S03]  /*14780*/  @!P3 IADD3.X R13, R7, UR40, RZ, P5, !PT ;  /* 0x00000028070dbc10 */ /* 0x000fc6000affe4ff */
        /* <DEDUP_REMOVED lines=79> */
[----:B------:R-:W-:Y:S02]  /*14c80*/  ISETP.NE.AND P1, PT, R92, RZ, PT ;  /* 0x000000ff5c00720c */ /* 0x000fe40003f25270 */
[----:B--2---:R-:W-:Y:S02]  /*14c90*/  @!P2 IADD3 R6, P4, R6, UR41, RZ ;  /* 0x000000290606ac10 */ /* 0x004fe4000ff9e0ff */
[----:B------:R-:W-:Y:S02]  /*14ca0*/  ISETP.LT.OR P3, PT, R0, 0xc1, !P1 ;  /* 0x000000c10000780c */ /* 0x000fe40004f61670 */
[----:B------:R-:W-:-:S02]  /*14cb0*/  @!P2 IADD3.X R7, R7, UR40, RZ, P4, !PT ;  /* 0x000000280707ac10 */ /* 0x000fc4000a7fe4ff */
[----:B----4-:R-:W-:-:S05]  /*14cc0*/  @!P2 PRMT R13, R16, 0x8880, RZ ;  /* 0x00008880100da816 */ /* 0x010fca00000000ff */
[----:B------:R-:W-:-:S04]  /*14cd0*/  @!P2 IMAD R2, R13, R18, RZ ;  /* 0x000000120d02a224 */ /* 0x000fc800078e02ff */
[----:B------:R-:W-:-:S05]  /*14ce0*/  @!P2 IMAD R55, R55, R17, R2 ;  /* 0x000000113737a224 */ /* 0x000fca00078e0202 */
[----:B------:R-:W-:Y:S04]  /*14cf0*/  @!P2 STG.E.U8 desc[UR50][R6.64+0xd9], R55 ;  /* 0x0000d9370600a986 */ /* 0x000fe8000c101132 */
[----:B------:R-:W2:Y:S01]  /*14d00*/  @!P3 LDG.E.U8 R16, desc[UR50][R14.64+0xc0] ;  /* 0x0000c0320e10b981 */ /* 0x000ea2000c1e1100 */
[----:B------:R-:W-:Y:S01]  /*14d10*/  ISETP.LT.OR P2, PT, R0, 0xc2, !P1 ;  /* 0x000000c20000780c */ /* 0x000fe20004f41670 */
[----:B0-----:R-:W-:Y:S02]  /*14d20*/  @!P3 IMAD.MOV.U32 R4, RZ, RZ, R10 ;  /* 0x000000ffff04b224 */ /* 0x001fe400078e000a */
[----:B------:R-:W-:Y:S01]  /*14d30*/  @!P3 IMAD.MOV.U32 R5, RZ, RZ, R9 ;  /* 0x000000ffff05b224 */ /* 0x000fe200078e0009 */
[----:B--2---:R-:W-:-:S05]  /*14d40*/  @!P3 PRMT R3, R16, 0x8880, RZ ;  /* 0x000088801003b816 */ /* 0x004fca00000000ff */
[----:B------:R-:W-:-:S04]  /*14d50*/  @!P3 IMAD R2, R3, R18, RZ ;  /* 0x000000120302b224 */ /* 0x000fc800078e02ff */
[----:B------:R-:W-:-:S05]  /*14d60*/  @!P3 IMAD R3, R24, R17, R2 ;  /* 0x000000111803b224 */ /* 0x000fca00078e0202 */
[----:B------:R0:W-:Y:S04]  /*14d70*/  @!P3 STG.E.U8 desc[UR50][R4.64+0xc0], R3 ;  /* 0x0000c0030400b986 */ /* 0x0001e8000c101132 */
[----:B------:R-:W2:Y:S01]  /*14d80*/  @!P2 LDG.E.U8 R16, desc[UR50][R14.64+0xc1] ;  /* 0x0000c1320e10a981 */ /* 0x000ea2000c1e1100 */
[----:B------:R-:W-:Y:S01]  /*14d90*/  ISETP.LT.OR P3, PT, R0, 0xc1, !P0 ;  /* 0x000000c10000780c */ /* 0x000fe20004761670 */
[----:B0-----:R-:W-:Y:S02]  /*14da0*/  @!P2 IMAD.MOV.U32 R4, RZ, RZ, R10 ;  /* 0x000000ffff04a224 */ /* 0x001fe400078e000a */
[----:B------:R-:W-:Y:S01]  /*14db0*/  @!P2 IMAD.MOV.U32 R5, RZ, RZ, R9 ;  /* 0x000000ffff05a224 */ /* 0x000fe200078e0009 */
[----:B--2---:R-:W-:-:S05]  /*14dc0*/  @!P2 PRMT R12, R16, 0x8880, RZ ;  /* 0x00008880100ca816 */ /* 0x004fca00000000ff */
[----:B------:R-:W-:-:S04]  /*14dd0*/  @!P2 IMAD.MOV.U32 R7, RZ, RZ, R12 ;  /* 0x000000ffff07a224 */ /* 0x000fc800078e000c */
[----:B------:R-:W-:-:S04]  /*14de0*/  @!P2 IMAD R2, R7, R18, RZ ;  /* 0x000000120702a224 */ /* 0x000fc800078e02ff */
[----:B------:R-:W-:-:S05]  /*14df0*/  @!P2 IMAD R25, R25, R17, R2 ;  /* 0x000000111919a224 */ /* 0x000fca00078e0202 */
[----:B------:R0:W-:Y:S04]  /*14e00*/  @!P2 STG.E.U8 desc[UR50][R4.64+0xc1], R25 ;  /* 0x0000c1190400a986 */ /* 0x0001e8000c101132 */
[----:B------:R-:W2:Y:S01]  /*14e10*/  @!P3 LDG.E.U8 R16, desc[UR50][R20.64+0xc0] ;  /* 0x0000c0321410b981 */ /* 0x000ea2000c1e1100 */
[----:B------:R-:W-:Y:S02]  /*14e20*/  ISETP.LT.OR P2, PT, R0, 0xc2, !P0 ;  /* 0x000000c20000780c */ /* 0x000fe40004741670 */
[----:B--2---:R-:W-:-:S05]  /*14e30*/  @!P3 PRMT R6, R16, 0x8880, RZ ;  /* 0x000088801006b816 */ /* 0x004fca00000000ff */
[----:B------:R-:W-:Y:S01]  /*14e40*/  @!P3 IMAD.MOV.U32 R3, RZ, RZ, R6 ;  /* 0x000000ffff03b224 */ /* 0x000fe200078e0006 */
[----:B------:R-:W-:-:S03]  /*14e50*/  @!P3 IADD3 R6, P4, R10, UR41, RZ ;  /* 0x000000290a06bc10 */ /* 0x000fc6000ff9e0ff */
[----:B------:R-:W-:Y:S01]  /*14e60*/  @!P3 IMAD R2, R3, R18, RZ ;  /* 0x000000120302b224 */ /* 0x000fe200078e02ff */
[----:B------:R-:W-:-:S03]  /*14e70*/  @!P3 IADD3.X R7, R9, UR40, RZ, P4, !PT ;  /* 0x000000280907bc10 */ /* 0x000fc6000a7fe4ff */
[----:B------:R-:W-:-:S05]  /*14e80*/  @!P3 IMAD R3, R26, R17, R2 ;  /* 0x000000111a03b224 */ /* 0x000fca00078e0202 */
[----:B------:R-:W-:Y:S04]  /*14e90*/  @!P3 STG.E.U8 desc[UR50][R6.64+0xc0], R3 ;  /* 0x0000c0030600b986 */ /* 0x000fe8000c101132 */
[----:B------:R-:W2:Y:S01]  /*14ea0*/  @!P2 LDG.E.U8 R16, desc[UR50][R20.64+0xc1] ;  /* 0x0000c1321410a981 */ /* 0x000ea2000c1e1100 */
[----:B------:R-:W-:Y:S02]  /*14eb0*/  ISETP.LT.OR P3, PT, R0, 0xc9, !P1 ;  /* 0x000000c90000780c */ /* 0x000fe40004f61670 */
[----:B0-----:R-:W-:Y:S02]  /*14ec0*/  @!P2 IADD3 R4, P4, R10, UR41, RZ ;  /* 0x000000290a04ac10 */ /* 0x001fe4000ff9e0ff */
[----:B--2---:R-:W-:-:S05]  /*14ed0*/  @!P2 PRMT R5, R16, 0x8880, RZ ;  /* 0x000088801005a816 */ /* 0x004fca00000000ff */
[----:B------:R-:W-:Y:S01]  /*14ee0*/  @!P2 IMAD R2, R5, R18, RZ ;  /* 0x000000120502a224 */ /* 0x000fe200078e02ff */
[----:B------:R-:W-:-:S03]  /*14ef0*/  @!P2 IADD3.X R5, R9, UR40, RZ, P4, !PT ;  /* 0x000000280905ac10 */ /* 0x000fc6000a7fe4ff */
[----:B------:R-:W-:-:S05]  /*14f00*/  @!P2 IMAD R27, R27, R17, R2 ;  /* 0x000000111b1ba224 */ /* 0x000fca00078e0202 */
[----:B------:R0:W-:Y:S04]  /*14f10*/  @!P2 STG.E.U8 desc[UR50][R4.64+0xc1], R27 ;  /* 0x0000c11b0400a986 */ /* 0x0001e8000c101132 */
        /* <DEDUP_REMOVED lines=72> */
[----:B---3--:R-:W-:-:S05]  /*153a0*/  @!P3 IMAD R3, R36, R17, R2 ;  /* 0x000000112403b224 */ /* 0x008fca00078e0202 */
        /* <DEDUP_REMOVED lines=17> */
[----:B------:R2:W-:Y:S04]  /*154c0*/  @!P2 STG.E.U8 desc[UR50][R6.64+0xd8], R3 ;  /* 0x0000d8030600a986 */ /* 0x0005e8000c101132 */
[----:B------:R-:W0:Y:S02]  /*154d0*/  @!P0 LDG.E.U8 R16, desc[UR50][R20.64+0xd9] ;  /* 0x0000d93214108981 */ /* 0x000e24000c1e1100 */
[----:B0-----:R-:W-:-:S05]  /*154e0*/  @!P0 PRMT R5, R16, 0x8880, RZ ;  /* 0x0000888010058816 */ /* 0x001fca00000000ff */
[----:B------:R-:W-:-:S04]  /*154f0*/  @!P0 IMAD R2, R5, R18, RZ ;  /* 0x0000001205028224 */ /* 0x000fc800078e02ff */
[----:B------:R-:W-:Y:S01]  /*15500*/  IMAD R39, R39, R17, R2 ;  /* 0x0000001127277224 */ /* 0x000fe200078e0202 */
[----:B--2---:R-:W-:Y:S06]  /*15510*/  @P0 BRA `(.L_x_197) ;  /* 0x0000008800400947 */ /* 0x004fec0003800000 */
[----:B------:R-:W-:-:S04]  /*15520*/  IADD3 R10, P0, R10, UR41, RZ ;  /* 0x000000290a0a7c10 */ /* 0x000fc8000ff1e0ff */
[----:B------:R-:W-:-:S05]  /*15530*/  IADD3.X R11, R9, UR40, RZ, P0, !PT ;  /* 0x00000028090b7c10 */ /* 0x000fca00087fe4ff */
[----:B------:R0:W-:Y:S01]  /*15540*/  STG.E.U8 desc[UR50][R10.64+0xd9], R39 ;  /* 0x0000d9270a007986 */ /* 0x0001e2000c101132 */
[----:B------:R-:W-:Y:S05]  /*15550*/  BRA `(.L_x_197) ;  /* 0x0000008800307947 */ /* 0x000fea0003800000 */
.L_x_36:
[----:B------:R-:W2:Y:S01]  /*15560*/  LDL.LU R3, [R1+0x380] ;  /* 0x0003800001037983 */ /* 0x000ea20000300800 */
[----:B------:R-:W-:-:S03]  /*15570*/  ULDC.64 UR4, c[0x0][0x5c0] ;  /* 0x0001700000047ab9 */ /* 0x000fc60000000a00 */
[----:B------:R-:W5:Y:S04]  /*15580*/  LDL.LU R2, [R1+0x384] ;  /* 0x0003840001027983 */ /* 0x000f680000300800 */
[----:B------:R-:W3:Y:S04]  /*15590*/  LDL.LU R235, [R1+0x38c] ;  /* 0x00038c0001eb7983 */ /* 0x000ee80000300800 */
[----:B------:R-:W4:Y:S04]  /*155a0*/  LDL.LU R234, [R1+0x390] ;  /* 0x0003900001ea7983 */ /* 0x000f280000300800 */
        /* <DEDUP_REMOVED lines=12> */
[----:B------:R-:W2:Y:S01]  /*15670*/  LDL.LU R232, [R1+0x3c8] ;  /* 0x0003c80001e87983 */ /* 0x000ea20000300800 */
[----:B------:R-:W-:-:S03]  /*15680*/  IADD3 R6, P3, R4, UR4, RZ ;  /* 0x0000000404067c10 */ /* 0x000fc6000ff7e0ff */
[----:B------:R-:W3:Y:S01]  /*15690*/  LDL.LU R5, [R1+0x388] ;  /* 0x0003880001057983 */ /* 0x000ee20000300800 */
[----:B------:R-:W-:-:S03]  /*156a0*/  IADD3.X R7, R12, UR5, RZ, P3, !PT ;  /* 0x000000050c077c10 */ /* 0x000fc60009ffe4ff */
[----:B------:R-:W4:Y:S01]  /*156b0*/  LDL.LU R12, [R1+0x350] ;  /* 0x00035000010c7983 */ /* 0x000f220000300800 */
[C---:B--2---:R-:W-:Y:S02]  /*156c0*/  ISETP.GE.AND P5, PT, R232.reuse, 0x1, PT ;  /* 0x00000001e800780c */ /* 0x044fe40003fa6270 */
[----:B------:R-:W-:Y:S02]  /*156d0*/  ISETP.GE.AND P4, PT, R232, 0x9, PT ;  /* 0x00000009e800780c */ /* 0x000fe40003f86270 */
[C---:B------:R-:W-:Y:S02]  /*156e0*/  ISETP.LT.OR P1, PT, R0.reuse, 0x1, !P5 ;  /* 0x000000010000780c */ /* 0x040fe40006f21670 */
[C---:B------:R-:W-:Y:S02]  /*156f0*/  ISETP.LT.OR P2, PT, R0.reuse, 0x2, !P5 ;  /* 0x000000020000780c */ /* 0x040fe40006f41670 */
[----:B------:R-:W-:-:S09]  /*15700*/  ISETP.LT.OR P0, PT, R0, 0x1, !P4 ;  /* 0x000000010000780c */ /* 0x000fd20006701670 */
[-C--:B------:R-:W-:Y:S02]  /*15710*/  @!P1 IMAD R3, R3, R17.reuse, RZ ;  /* 0x0000001103039224 */ /* 0x080fe400078e02ff */
[----:B-----5:R-:W-:-:S03]  /*15720*/  @!P2 IMAD R2, R2, R17, RZ ;  /* 0x000000110202a224 */ /* 0x020fc600078e02ff */
[----:B------:R-:W-:Y:S01]  /*15730*/  @!P1 STG.E.U8 desc[UR50][R6.64], R3 ;  /* 0x0000000306009986 */ /* 0x000fe2000c101132 */
[----:B------:R-:W-:-:S03]  /*15740*/  ISETP.LT.OR P1, PT, R0, 0x2, !P4 ;  /* 0x000000020000780c */ /* 0x000fc60006721670 */
[----:B------:R0:W-:Y:S01]  /*15750*/  @!P2 STG.E.U8 desc[UR50][R6.64+0x1], R2 ;  /* 0x000001020600a986 */ /* 0x0001e2000c101132 */
[----:B---3--:R-:W-:Y:S01]  /*15760*/  @!P0 IMAD R4, R5, R17, RZ ;  /* 0x0000001105048224 */ /* 0x008fe200078e02ff */
[----:B0-----:R-:W-:-:S04]  /*15770*/  @!P0 IADD3 R2, P2, R6, UR41, RZ ;  /* 0x0000002906028c10 */ /* 0x001fc8000ff5e0ff */
[----:B------:R-:W-:-:S05]  /*15780*/  @!P0 IADD3.X R3, R7, UR40, RZ, P2, !PT ;  /* 0x0000002807038c10 */ /* 0x000fca00097fe4ff */
[----:B------:R0:W-:Y:S01]  /*15790*/  @!P0 STG.E.U8 desc[UR50][R2.64], R4 ;  /* 0x0000000402008986 */ /* 0x0001e2000c101132 */
[C---:B------:R-:W-:Y:S02]  /*157a0*/  ISETP.LT.OR P0, PT, R0.reuse, 0x9, !P5 ;  /* 0x000000090000780c */ /* 0x040fe40006f01670 */
[----:B------:R-:W-:Y:S02]  /*157b0*/  ISETP.LT.OR P2, PT, R0, 0xa, !P5 ;  /* 0x0000000a0000780c */ /* 0x000fe40006f41670 */
[----:B0-----:R-:W-:Y:S01]  /*157c0*/  @!P1 IADD3 R2, P3, R6, UR41, RZ ;  /* 0x0000002906029c10 */ /* 0x001fe2000ff7e0ff */
[----:B------:R-:W-:Y:S02]  /*157d0*/  @!P1 IMAD R4, R235, R17, RZ ;  /* 0x00000011eb049224 */ /* 0x000fe400078e02ff */
[----:B------:R-:W2:Y:S01]  /*157e0*/  LDL.LU R235, [R1+0x354] ;  /* 0x0003540001eb7983 */ /* 0x000ea20000300800 */
[----:B------:R-:W-:-:S05]  /*157f0*/  @!P1 IADD3.X R3, R7, UR40, RZ, P3, !PT ;  /* 0x0000002807039c10 */ /* 0x000fca0009ffe4ff */
[----:B------:R4:W-:Y:S01]  /*15800*/  @!P1 STG.E.U8 desc[UR50][R2.64+0x1], R4 ;  /* 0x0000010402009986 */ /* 0x0009e2000c101132 */
[----:B------:R-:W-:Y:S01]  /*15810*/  ISETP.LT.OR P1, PT, R0, 0x9, !P4 ;  /* 0x000000090000780c */ /* 0x000fe20006721670 */
[-C--:B----4-:R-:W-:Y:S02]  /*15820*/  @!P0 IMAD R3, R234, R17.reuse, RZ ;  /* 0x00000011ea038224 */ /* 0x090fe400078e02ff */
[----:B------:R-:W-:Y:S01]  /*15830*/  @!P2 IMAD R2, R233, R17, RZ ;  /* 0x00000011e902a224 */ /* 0x000fe200078e02ff */
[----:B------:R-:W3:Y:S04]  /*15840*/  LDL.LU R234, [R1+0x358] ;  /* 0x0003580001ea7983 */ /* 0x000ee80000300800 */
[----:B------:R-:W-:Y:S01]  /*15850*/  @!P0 STG.E.U8 desc[UR50][R6.64+0x8], R3 ;  /* 0x0000080306008986 */ /* 0x000fe2000c101132 */
[----:B------:R-:W-:-:S03]  /*15860*/  ISETP.LT.OR P0, PT, R0, 0xa, !P4 ;  /* 0x0000000a0000780c */ /* 0x000fc60006701670 */
[----:B------:R0:W-:Y:S01]  /*15870*/  @!P2 STG.E.U8 desc[UR50][R6.64+0x9], R2 ;  /* 0x000009020600a986 */ /* 0x0001e2000c101132 */
[----:B------:R-:W-:-:S03]  /*15880*/  @!P1 IMAD R4, R23, R17, RZ ;  /* 0x0000001117049224 */ /* 0x000fc600078e02ff */
[----:B------:R-:W4:Y:S04]  /*15890*/  LDL.LU R233, [R1+0x35c] ;  /* 0x00035c0001e97983 */ /* 0x000f280000300800 */
[----:B------:R-:W5:Y:S01]  /*158a0*/  LDL.LU R23, [R1+0x360] ;  /* 0x0003600001177983 */ /* 0x000f620000300800 */
[----:B0-----:R-:W-:-:S04]  /*158b0*/  @!P1 IADD3 R2, P2, R6, UR41, RZ ;  /* 0x0000002906029c10 */ /* 0x001fc8000ff5e0ff */
[----:B------:R-:W-:-:S05]  /*158c0*/  @!P1 IADD3.X R3, R7, UR40, RZ, P2, !PT ;  /* 0x0000002807039c10 */ /* 0x000fca00097fe4ff */
[----:B------:R0:W-:Y:S02]  /*158d0*/  @!P1 STG.E.U8 desc[UR50][R2.64+0x8], R4 ;  /* 0x0000080402009986 */ /* 0x0001e4000c101132 */
[----:B0-----:R-:W-:Y:S01]  /*158e0*/  @!P0 IADD3 R2, P1, R6, UR41, RZ ;  /* 0x0000002906028c10 */ /* 0x001fe2000ff3e0ff */
[----:B------:R-:W-:Y:S01]  /*158f0*/  @!P0 IMAD R4, R22, R17, RZ ;  /* 0x0000001116048224 */ /* 0x000fe200078e02ff */
[----:B------:R-:W-:Y:S01]  /*15900*/  ISETP.LT.OR P2, PT, R0, 0x11, !P4 ;  /* 0x000000110000780c */ /* 0x000fe20006741670 */
[----:B------:R-:W5:Y:S01]  /*15910*/  LDL.LU R22, [R1+0x364] ;  /* 0x0003640001167983 */ /* 0x000f620000300800 */
[----:B------:R-:W-:-:S05]  /*15920*/  @!P0 IADD3.X R3, R7, UR40, RZ, P1, !PT ;  /* 0x0000002807038c10 */ /* 0x000fca0008ffe4ff */
[----:B------:R0:W-:Y:S01]  /*15930*/  @!P0 STG.E.U8 desc[UR50][R2.64+0x9], R4 ;  /* 0x0000090402008986 */ /* 0x0001e2000c101132 */
[C---:B------:R-:W-:Y:S02]  /*15940*/  ISETP.LT.OR P0, PT, R0.reuse, 0x11, !P5 ;  /* 0x000000110000780c */ /* 0x040fe40006f01670 */
[----:B------:R-:W-:-:S11]  /*15950*/  ISETP.LT.OR P1, PT, R0, 0x12, !P5 ;  /* 0x000000120000780c */ /* 0x000fd60006f21670 */
[-C--:B0-----:R-:W-:Y:S02]  /*15960*/  @!P0 IMAD R3, R21, R17.reuse, RZ ;  /* 0x0000001115038224 */ /* 0x081fe400078e02ff */
[----:B------:R-:W-:Y:S01]  /*15970*/  @!P1 IMAD R2, R20, R17, RZ ;  /* 0x0000001114029224 */ /* 0x000fe200078e02ff */
[----:B------:R-:W5:Y:S04]  /*15980*/  LDL.LU R21, [R1+0x368] ;  /* 0x0003680001157983 */ /* 0x000f680000300800 */
[----:B------:R-:W-:Y:S01]  /*15990*/  @!P0 STG.E.U8 desc[UR50][R6.64+0x10], R3 ;  /* 0x0000100306008986 */ /* 0x000fe2000c101132 */
[----:B------:R-:W-:-:S03]  /*159a0*/  ISETP.LT.OR P0, PT, R0, 0x12, !P4 ;  /* 0x000000120000780c */ /* 0x000fc60006701670 */
[----:B------:R0:W-:Y:S01]  /*159b0*/  @!P1 STG.E.U8 desc[UR50][R6.64+0x11], R2 ;  /* 0x0000110206009986 */ /* 0x0001e2000c101132 */
[----:B------:R-:W-:-:S03]  /*159c0*/  @!P2 IMAD R4, R15, R17, RZ ;  /* 0x000000110f04a224 */ /* 0x000fc600078e02ff */
[----:B------:R-:W5:Y:S04]  /*159d0*/  LDL.LU R20, [R1+0x36c] ;  /* 0x00036c0001147983 */ /* 0x000f680000300800 */
[----:B------:R-:W5:Y:S01]  /*159e0*/  LDL.LU R15, [R1+0x370] ;  /* 0x00037000010f7983 */ /* 0x000f620000300800 */
[----:B0-----:R-:W-:-:S04]  /*159f0*/  @!P2 IADD3 R2, P1, R6, UR41, RZ ;  /* 0x000000290602ac10 */ /* 0x001fc8000ff3e0ff */
[----:B------:R-:W-:Y:S02]  /*15a00*/  @!P2 IADD3.X R3, R7, UR40, RZ, P1, !PT ;  /* 0x000000280703ac10 */ /* 0x000fe40008ffe4ff */
[----:B------:R-:W-:-:S03]  /*15a10*/  ISETP.LT.OR P1, PT, R0, 0x19, !P5 ;  /* 0x000000190000780c */ /* 0x000fc60006f21670 */
[----:B------:R0:W-:Y:S01]  /*15a20*/  @!P2 STG.E.U8 desc[UR50][R2.64+0x10], R4 ;  /* 0x000010040200a986 */ /* 0x0001e2000c101132 */
[----:B------:R-:W-:Y:S02]  /*15a30*/  ISETP.LT.OR P2, PT, R0, 0x1a, !P5 ;  /* 0x0000001a0000780c */ /* 0x000fe40006f41670 */
[----:B0-----:R-:W-:Y:S01]  /*15a40*/  @!P0 IADD3 R2, P3, R6, UR41, RZ ;  /* 0x0000002906028c10 */ /* 0x001fe2000ff7e0ff */
[----:B------:R-:W-:Y:S02]  /*15a50*/  @!P0 IMAD R4, R14, R17, RZ ;  /* 0x000000110e048224 */ /* 0x000fe400078e02ff */
[----:B------:R-:W5:Y:S01]  /*15a60*/  LDL.LU R14, [R1+0x374] ;  /* 0x00037400010e7983 */ /* 0x000f620000300800 */
[----:B------:R-:W-:-:S05]  /*15a70*/  @!P0 IADD3.X R3, R7, UR40, RZ, P3, !PT ;  /* 0x0000002807038c10 */ /* 0x000fca0009ffe4ff */
[----:B------:R0:W-:Y:S01]  /*15a80*/  @!P0 STG.E.U8 desc[UR50][R2.64+0x11], R4 ;  /* 0x0000110402008986 */ /* 0x0001e2000c101132 */
[C---:B------:R-:W-:Y:S01]  /*15a90*/  ISETP.LT.OR P0, PT, R0.reuse, 0x19, !P4 ;  /* 0x000000190000780c */ /* 0x040fe20006701670 */
[-C--:B0-----:R-:W-:Y:S02]  /*15aa0*/  @!P1 IMAD R3, R13, R17.reuse, RZ ;  /* 0x000000110d039224 */ /* 0x081fe400078e02ff */
[----:B------:R-:W-:Y:S01]  /*15ab0*/  @!P2 IMAD R2, R11, R17, RZ ;  /* 0x000000110b02a224 */ /* 0x000fe200078e02ff */
[----:B------:R-:W5:Y:S04]  /*15ac0*/  LDL.LU R13, [R1+0x378] ;  /* 0x00037800010d7983 */ /* 0x000f680000300800 */
[----:B------:R-:W-:Y:S01]  /*15ad0*/  @!P1 STG.E.U8 desc[UR50][R6.64+0x18], R3 ;  /* 0x0000180306009986 */ /* 0x000fe2000c101132 */
[----:B------:R-:W-:-:S03]  /*15ae0*/  ISETP.LT.OR P1, PT, R0, 0x1a, !P4 ;  /* 0x0000001a0000780c */ /* 0x000fc60006721670 */
[----:B------:R0:W-:Y:S01]  /*15af0*/  @!P2 STG.E.U8 desc[UR50][R6.64+0x19], R2 ;  /* 0x000019020600a986 */ /* 0x0001e2000c101132 */
[----:B------:R-:W-:-:S03]  /*15b00*/  @!P0 IMAD R4, R10, R17, RZ ;  /* 0x000000110a048224 */ /* 0x000fc600078e02ff */
[----:B------:R-:W5:Y:S01]  /*15b10*/  LDL.LU R11, [R1+0x37c] ;  /* 0x00037c00010b7983 */ /* 0x000f620000300800 */
[----:B0-----:R-:W-:-:S04]  /*15b20*/  @!P0 IADD3 R2, P2, R6, UR41, RZ ;  /* 0x0000002906028c10 */ /* 0x001fc8000ff5e0ff */
[----:B------:R-:W-:-:S05]  /*15b30*/  @!P0 IADD3.X R3, R7, UR40, RZ, P2, !PT ;  /* 0x0000002807038c10 */ /* 0x000fca00097fe4ff */
[----:B------:R0:W-:Y:S02]  /*15b40*/  @!P0 STG.E.U8 desc[UR50][R2.64+0x18], R4 ;  /* 0x0000180402008986 */ /* 0x0001e4000c101132 */
[----:B0-----:R-:W-:Y:S01]  /*15b50*/  @!P1 IADD3 R2, P0, R6, UR41, RZ ;  /* 0x0000002906029c10 */ /* 0x001fe2000ff1e0ff */
[----:B------:R-:W-:Y:S02]  /*15b60*/  @!P1 IMAD R4, R9, R17, RZ ;  /* 0x0000001109049224 */ /* 0x000fe400078e02ff */
[----:B------:R-:W5:Y:S01]  /*15b70*/  LDL.LU R9, [R1+0x304] ;  /* 0x0003040001097983 */ /* 0x000f620000300800 */
[----:B------:R-:W-:-:S03]  /*15b80*/  @!P1 IADD3.X R3, R7, UR40, RZ, P0, !PT ;  /* 0x0000002807039c10 */ /* 0x000fc600087fe4ff */
[----:B------:R-:W5:Y:S04]  /*15b90*/  LDL.LU R10, [R1+0x308] ;  /* 0x00030800010a7983 */ /* 0x000f680000300800 */
[----:B------:R0:W-:Y:S04]  /*15ba0*/  @!P1 STG.E.U8 desc[UR50][R2.64+0x19], R4 ;  /* 0x0000190402009986 */ /* 0x0001e8000c101132 */
[----:B0-----:R-:W2:Y:S04]  /*15bb0*/  LDL.LU R3, [R1+0x340] ;  /* 0x0003400001037983 */ /* 0x001ea80000300800 */
[----:B------:R-:W3:Y:S01]  /*15bc0*/  LDL.LU R2, [R1+0x344] ;  /* 0x0003440001027983 */ /* 0x000ee20000300800 */
[----:B------:R-:W-:-:S02]  /*15bd0*/  ISETP.GE.AND P6, PT, R232, 0x81, PT ;  /* 0x00000081e800780c */ /* 0x000fc40003fc6270 */
[----:B------:R-:W-:Y:S02]  /*15be0*/  IADD3 R4, P0, R6, UR39, RZ ;  /* 0x0000002706047c10 */ /* 0x000fe4000ff1e0ff */
[----:B------:R-:W-:Y:S02]  /*15bf0*/  ISETP.LT.OR P2, PT, R0, 0x2, !P6 ;  /* 0x000000020000780c */ /* 0x000fe40007741670 */
[----:B------:R-:W-:Y:S02]  /*15c00*/  ISETP.GE.AND P5, PT, R232, 0x89, PT ;  /* 0x00000089e800780c */ /* 0x000fe40003fa6270 */
[C---:B------:R-:W-:Y:S02]  /*15c10*/  ISETP.LT.OR P1, PT, R0.reuse, 0x1, !P6 ;  /* 0x000000010000780c */ /* 0x040fe40007721670 */
[----:B------:R-:W-:Y:S02]  /*15c20*/  IADD3.X R5, R7, UR38, RZ, P0, !PT ;  /* 0x0000002607057c10 */ /* 0x000fe400087fe4ff */
[----:B------:R-:W-:-:S13]  /*15c30*/  ISETP.LT.OR P0, PT, R0, 0x1, !P5 ;  /* 0x000000010000780c */ /* 0x000fda0006f01670 */
[-C--:B------:R-:W-:Y:S02]  /*15c40*/  @!P0 IMAD R8, R8, R17.reuse, RZ ;  /* 0x0000001108088224 */ /* 0x080fe400078e02ff */
[-C--:B--2---:R-:W-:Y:S02]  /*15c50*/  @!P1 IMAD R3, R3, R17.reuse, RZ ;  /* 0x0000001103039224 */ /* 0x084fe400078e02ff */
[----:B---3--:R-:W-:-:S03]  /*15c60*/  @!P2 IMAD R2, R2, R17, RZ ;  /* 0x000000110202a224 */ /* 0x008fc600078e02ff */
[----:B------:R-:W-:Y:S04]  /*15c70*/  @!P1 STG.E.U8 desc[UR50][R4.64], R3 ;  /* 0x0000000304009986 */ /* 0x000fe8000c101132 */
[----:B------:R0:W-:Y:S02]  /*15c80*/  @!P2 STG.E.U8 desc[UR50][R4.64+0x1], R2 ;  /* 0x000001020400a986 */ /* 0x0001e4000c101132 */
[----:B0-----:R-:W-:-:S04]  /*15c90*/  @!P0 IADD3 R2, P2, R4, UR41, RZ ;  /* 0x0000002904028c10 */ /* 0x001fc8000ff5e0ff */
[----:B------:R-:W-:-:S05]  /*15ca0*/  @!P0 IADD3.X R3, R5, UR40, RZ, P2, !PT ;  /* 0x0000002805038c10 */ /* 0x000fca00097fe4ff */
[----:B------:R0:W-:Y:S04]  /*15cb0*/  @!P0 STG.E.U8 desc[UR50][R2.64], R8 ;  /* 0x0000000802008986 */ /* 0x0001e8000c101132 */
[----:B0-----:R-:W2:Y:S01]  /*15cc0*/  LDL.LU R8, [R1+0x34c] ;  /* 0x00034c0001087983 */ /* 0x001ea20000300800 */
[C---:B------:R-:W-:Y:S02]  /*15cd0*/  ISETP.LT.OR P1, PT, R0.reuse, 0x2, !P5 ;  /* 0x000000020000780c */ /* 0x040fe40006f21670 */
[----:B------:R-:W-:-:S11]  /*15ce0*/  ISETP.LT.OR P0, PT, R0, 0x9, !P6 ;  /* 0x000000090000780c */ /* 0x000fd60007701670 */
[----:B------:R-:W-:-:S04]  /*15cf0*/  @!P1 IADD3 R2, P2, R4, UR41, RZ ;  /* 0x0000002904029c10 */ /* 0x000fc8000ff5e0ff */
[----:B------:R-:W-:Y:S02]  /*15d00*/  @!P1 IADD3.X R3, R5, UR40, RZ, P2, !PT ;  /* 0x0000002805039c10 */ /* 0x000fe400097fe4ff */
[----:B------:R-:W-:Y:S01]  /*15d10*/  ISETP.LT.OR P2, PT, R0, 0xa, !P6 ;  /* 0x0000000a0000780c */ /* 0x000fe20007741670 */
[----:B--2---:R-:W-:-:S05]  /*15d20*/  @!P1 IMAD R8, R8, R17, RZ ;  /* 0x0000001108089224 */ /* 0x004fca00078e02ff */
[----:B------:R0:W-:Y:S01]  /*15d30*/  @!P1 STG.E.U8 desc[UR50][R2.64+0x1], R8 ;  /* 0x0000010802009986 */ /* 0x0001e2000c101132 */
[----:B------:R-:W-:Y:S01]  /*15d40*/  ISETP.LT.OR P1, PT, R0, 0x9, !P5 ;  /* 0x000000090000780c */ /* 0x000fe20006f21670 */
[----:B0-----:R-:W-:-:S05]  /*15d50*/  @!P0 IMAD R3, R12, R17, RZ ;  /* 0x000000110c038224 */ /* 0x001fca00078e02ff */
[----:B------:R-:W-:Y:S01]  /*15d60*/  @!P2 IMAD R2, R235, R17, RZ ;  /* 0x00000011eb02a224 */ /* 0x000fe200078e02ff */
[----:B------:R-:W2:Y:S04]  /*15d70*/  LDL.LU R12, [R1+0x310] ;  /* 0x00031000010c7983 */ /* 0x000ea80000300800 */
[----:B------:R-:W-:Y:S01]  /*15d80*/  @!P0 STG.E.U8 desc[UR50][R4.64+0x8], R3 ;  /* 0x0000080304008986 */ /* 0x000fe2000c101132 */
[----:B------:R-:W-:-:S03]  /*15d90*/  ISETP.LT.OR P0, PT, R0, 0xa, !P5 ;  /* 0x0000000a0000780c */ /* 0x000fc60006f01670 */
[----:B------:R0:W-:Y:S01]  /*15da0*/  @!P2 STG.E.U8 desc[UR50][R4.64+0x9], R2 ;  /* 0x000009020400a986 */ /* 0x0001e2000c101132 */
[----:B------:R-:W-:-:S03]  /*15db0*/  @!P1 IMAD R8, R234, R17, RZ ;  /* 0x00000011ea089224 */ /* 0x000fc600078e02ff */
[----:B------:R-:W3:Y:S01]  /*15dc0*/  LDL.LU R235, [R1+0x314] ;  /* 0x0003140001eb7983 */ /* 0x000ee20000300800 */
[----:B0-----:R-:W-:-:S04]  /*15dd0*/  @!P1 IADD3 R2, P2, R4, UR41, RZ ;  /* 0x0000002904029c10 */ /* 0x001fc8000ff5e0ff */
[----:B------:R-:W-:-:S05]  /*15de0*/  @!P1 IADD3.X R3, R5, UR40, RZ, P2, !PT ;  /* 0x0000002805039c10 */ /* 0x000fca00097fe4ff */
[----:B------:R0:W-:Y:S01]  /*15df0*/  @!P1 STG.E.U8 desc[UR50][R2.64+0x8], R8 ;  /* 0x0000080802009986 */ /* 0x0001e2000c101132 */
[----:B------:R-:W-:Y:S02]  /*15e00*/  ISETP.LT.OR P2, PT, R0, 0x11, !P6 ;  /* 0x000000110000780c */ /* 0x000fe40007741670 */
[----:B0-----:R-:W-:-:S04]  /*15e10*/  @!P0 IADD3 R2, P1, R4, UR41, RZ ;  /* 0x0000002904028c10 */ /* 0x001fc8000ff3e0ff */
[----:B------:R-:W-:Y:S02]  /*15e20*/  @!P0 IADD3.X R3, R5, UR40, RZ, P1, !PT ;  /* 0x0000002805038c10 */ /* 0x000fe40008ffe4ff */
[----:B------:R-:W-:Y:S01]  /*15e30*/  ISETP.LT.OR P1, PT, R0, 0x12, !P6 ;  /* 0x000000120000780c */ /* 0x000fe20007721670 */
[----:B----4-:R-:W-:-:S05]  /*15e40*/  @!P0 IMAD R8, R233, R17, RZ ;  /* 0x00000011e9088224 */ /* 0x010fca00078e02ff */
[----:B------:R5:W-:Y:S01]  /*15e50*/  @!P0 STG.E.U8 desc[UR50][R2.64+0x9], R8 ;  /* 0x0000090802008986 */ /* 0x000be2000c101132 */
[----:B------:R-:W-:-:S06]  /*15e60*/  ISETP.LT.OR P0, PT, R0, 0x11, !P5 ;  /* 0x000000110000780c */ /* 0x000fcc0006f01670 */
[-C--:B-----5:R-:W-:Y:S02]  /*15e70*/  @!P1 IMAD R2, R22, R17.reuse, RZ ;  /* 0x0000001116029224 */ /* 0x0a0fe400078e02ff */
[----:B------:R-:W-:-:S03]  /*15e80*/  @!P2 IMAD R3, R23, R17, RZ ;  /* 0x000000111703a224 */ /* 0x000fc600078e02ff */
[----:B------:R0:W-:Y:S01]  /*15e90*/  @!P1 STG.E.U8 desc[UR50][R4.64+0x11], R2 ;  /* 0x0000110204009986 */ /* 0x0001e2000c101132 */
[----:B------:R-:W-:-:S03]  /*15ea0*/  ISETP.LT.OR P1, PT, R0, 0x12, !P5 ;  /* 0x000000120000780c */ /* 0x000fc60006f21670 */
[----:B------:R1:W-:Y:S01]  /*15eb0*/  @!P2 STG.E.U8 desc[UR50][R4.64+0x10], R3 ;  /* 0x000010030400a986 */ /* 0x0003e2000c101132 */
[----:B------:R-:W-:-:S03]  /*15ec0*/  @!P0 IMAD R8, R21, R17, RZ ;  /* 0x0000001115088224 */ /* 0x000fc600078e02ff */
[----:B------:R-:W4:Y:S01]  /*15ed0*/  LDL.LU R21, [R1+0x318] ;  /* 0x0003180001157983 */ /* 0x000f220000300800 */
[----:B0-----:R-:W-:-:S04]  /*15ee0*/  @!P0 IADD3 R2, P2, R4, UR41, RZ ;  /* 0x0000002904028c10 */ /* 0x001fc8000ff5e0ff */
[----:B-1----:R-:W-:-:S05]  /*15ef0*/  @!P0 IADD3.X R3, R5, UR40, RZ, P2, !PT ;  /* 0x0000002805038c10 */ /* 0x002fca00097fe4ff */
[----:B------:R0:W-:Y:S01]  /*15f00*/  @!P0 STG.E.U8 desc[UR50][R2.64+0x10], R8 ;  /* 0x0000100802008986 */ /* 0x0001e2000c101132 */
[----:B------:R-:W-:Y:S02]  /*15f10*/  ISETP.LT.OR P2, PT, R0, 0x19, !P6 ;  /* 0x000000190000780c */ /* 0x000fe40007741670 */
[----:B0-----:R-:W-:-:S04]  /*15f20*/  @!P1 IADD3 R2, P0, R4, UR41, RZ ;  /* 0x0000002904029c10 */ /* 0x001fc8000ff1e0ff */
[----:B------:R-:W-:Y:S02]  /*15f30*/  @!P1 IADD3.X R3, R5, UR40, RZ, P0, !PT ;  /* 0x0000002805039c10 */ /* 0x000fe400087fe4ff */
[----:B------:R-:W-:Y:S01]  /*15f40*/  ISETP.LT.OR P0, PT, R0, 0x1a, !P6 ;  /* 0x0000001a0000780c */ /* 0x000fe20007701670 */
[----:B------:R-:W-:Y:S02]  /*15f50*/  @!P1 IMAD R8, R20, R17, RZ ;  /* 0x0000001114089224 */ /* 0x000fe400078e02ff */
[----:B------:R-:W5:Y:S04]  /*15f60*/  LDL.LU R20, [R1+0x31c] ;  /* 0x00031c0001147983 */ /* 0x000f680000300800 */
[----:B------:R0:W-:Y:S01]  /*15f70*/  @!P1 STG.E.U8 desc[UR50][R2.64+0x11], R8 ;  /* 0x0000110802009986 */ /* 0x0001e2000c101132 */
[----:B------:R-:W-:-:S03]  /*15f80*/  ISETP.LT.OR P1, PT, R0, 0x19, !P5 ;  /* 0x000000190000780c */ /* 0x000fc60006f21670 */
[----:B------:R-:W5:Y:S04]  /*15f90*/  LDL.LU R234, [R1+0x320] ;  /* 0x0003200001ea7983 */ /* 0x000f680000300800 */
[----:B------:R-:W5:Y:S01]  /*15fa0*/  LDL.LU R233, [R1+0x324] ;  /* 0x0003240001e97983 */ /* 0x000f620000300800 */
[----:B0-----:R-:W-:-:S03]  /*15fb0*/  @!P0 IMAD R2, R14, R17, RZ ;  /* 0x000000110e028224 */ /* 0x001fc600078e02ff */
[----:B------:R-:W5:Y:S01]  /*15fc0*/  LDL.LU R23, [R1+0x328] ;  /* 0x0003280001177983 */ /* 0x000f620000300800 */
[----:B------:R-:W-:-:S03]  /*15fd0*/  @!P2 IMAD R3, R15, R17, RZ ;  /* 0x000000110f03a224 */ /* 0x000fc600078e02ff */
[----:B------:R0:W-:Y:S01]  /*15fe0*/  @!P0 STG.E.U8 desc[UR50][R4.64+0x19], R2 ;  /* 0x0000190204008986 */ /* 0x0001e2000c101132 */
[----:B------:R-:W-:-:S03]  /*15ff0*/  ISETP.LT.OR P0, PT, R0, 0x1a, !P5 ;  /* 0x0000001a0000780c */ /* 0x000fc60006f01670 */
[----:B------:R1:W-:Y:S01]  /*16000*/  @!P2 STG.E.U8 desc[UR50][R4.64+0x18], R3 ;  /* 0x000018030400a986 */ /* 0x0003e2000c101132 */
[----:B------:R-:W-:-:S03]  /*16010*/  @!P1 IMAD R8, R13, R17, RZ ;  /* 0x000000110d089224 */ /* 0x000fc600078e02ff */
[----:B------:R-:W5:Y:S01]  /*16020*/  LDL.LU R15, [R1+0x32c] ;  /* 0x00032c00010f7983 */ /* 0x000f620000300800 */
[----:B0-----:R-:W-:-:S03]  /*16030*/  @!P1 IADD3 R2, P2, R4, UR41, RZ ;  /* 0x0000002904029c10 */ /* 0x001fc6000ff5e0ff */
[----:B------:R-:W5:Y:S01]  /*16040*/  LDL.LU R14, [R1+0x330] ;  /* 0x00033000010e7983 */ /* 0x000f620000300800 */
[----:B-1----:R-:W-:-:S03]  /*16050*/  @!P1 IADD3.X R3, R5, UR40, RZ, P2, !PT ;  /* 0x0000002805039c10 */ /* 0x002fc600097fe4ff */
[----:B------:R-:W5:Y:S04]  /*16060*/  LDL.LU R13, [R1+0x334] ;  /* 0x00033400010d7983 */ /* 0x000f680000300800 */
[----:B------:R0:W-:Y:S02]  /*16070*/  @!P1 STG.E.U8 desc[UR50][R2.64+0x18], R8 ;  /* 0x0000180802009986 */ /* 0x0001e4000c101132 */
[----:B0-----:R-:W-:Y:S01]  /*16080*/  @!P0 IADD3 R2, P1, R4, UR41, RZ ;  /* 0x0000002904028c10 */ /* 0x001fe2000ff3e0ff */
[----:B------:R-:W-:Y:S02]  /*16090*/  @!P0 IMAD R8, R11, R17, RZ ;  /* 0x000000110b088224 */ /* 0x000fe400078e02ff */
[----:B------:R-:W5:Y:S01]  /*160a0*/  LDL.LU R11, [R1+0x338] ;  /* 0x00033800010b7983 */ /* 0x000f620000300800 */
[----:B------:R-:W-:-:S03]  /*160b0*/  @!P0 IADD3.X R3, R5, UR40, RZ, P1, !PT ;  /* 0x0000002805038c10 */ /* 0x000fc60008ffe4ff */
[----:B------:R-:W5:Y:S04]  /*160c0*/  LDL.LU R22, [R1+0x33c] ;  /* 0x00033c0001167983 */ /* 0x000f680000300800 */
[----:B------:R0:W-:Y:S04]  /*160d0*/  @!P0 STG.E.U8 desc[UR50][R2.64+0x19], R8 ;  /* 0x0000190802008986 */ /* 0x0001e8000c101132 */
[----:B0-----:R-:W2:Y:S01]  /*160e0*/  LDL.LU R8, [R1+0x300] ;  /* 0x0003000001087983 */ /* 0x001ea20000300800 */
[----:B------:R-:W-:Y:S02]  /*160f0*/  ISETP.GE.AND P3, PT, R232, 0x101, PT ;  /* 0x00000101e800780c */ /* 0x000fe40003f66270 */
[----:B------:R-:W-:-:S02]  /*16100*/  IADD3 R2, P0, R6, UR43, RZ ;  /* 0x0000002b06027c10 */ /* 0x000fc4000ff1e0ff */
[C---:B------:R-:W-:Y:S02]  /*16110*/  ISETP.LT.OR P1, PT, R0.reuse, 0x1, !P3 ;  /* 0x000000010000780c */ /* 0x040fe40005f21670 */
[----:B------:R-:W-:Y:S02]  /*16120*/  IADD3.X R3, R7, UR42, RZ, P0, !PT ;  /* 0x0000002a07037c10 */ /* 0x000fe400087fe4ff */
[----:B------:R-:W-:Y:S02]  /*16130*/  ISETP.LT.OR P0, PT, R0, 0x2, !P3 ;  /* 0x000000020000780c */ /* 0x000fe40005f01670 */
[----:B------:R-:W-:-:S07]  /*16140*/  ISETP.GE.AND P2, PT, R232, 0x109, PT ;  /* 0x00000109e800780c */ /* 0x000fce0003f46270 */
[----:B--2---:R-:W-:-:S05]  /*16150*/  @!P1 IMAD R8, R8, R17, RZ ;  /* 0x0000001108089224 */ /* 0x004fca00078e02ff */
[----:B------:R0:W-:Y:S02]  /*16160*/  @!P1 STG.E.U8 desc[UR50][R2.64], R8 ;  /* 0x0000000802009986 */ /* 0x0001e4000c101132 */
[----:B0-----:R-:W-:-:S05]  /*16170*/  @!P0 IMAD R8, R9, R17, RZ ;  /* 0x0000001109088224 */ /* 0x001fca00078e02ff */
[----:B------:R0:W-:Y:S01]  /*16180*/  @!P0 STG.E.U8 desc[UR50][R2.64+0x1], R8 ;  /* 0x0000010802008986 */ /* 0x0001e2000c101132 */
[----:B------:R-:W-:-:S13]  /*16190*/  ISETP.LT.OR P0, PT, R0, 0x1, !P2 ;  /* 0x000000010000780c */ /* 0x000fda0005701670 */
[----:B0-----:R-:W-:Y:S01]  /*161a0*/  @!P0 IADD3 R8, P1, R2, UR41, RZ ;  /* 0x0000002902088c10 */ /* 0x001fe2000ff3e0ff */
[----:B------:R-:W-:-:S03]  /*161b0*/  @!P0 IMAD R10, R10, R17, RZ ;  /* 0x000000110a0a8224 */ /* 0x000fc600078e02ff */
[----:B------:R-:W-:-:S05]  /*161c0*/  @!P0 IADD3.X R9, R3, UR40, RZ, P1, !PT ;  /* 0x0000002803098c10 */ /* 0x000fca0008ffe4ff */
[----:B------:R0:W-:Y:S04]  /*161d0*/  @!P0 STG.E.U8 desc[UR50][R8.64], R10 ;  /* 0x0000000a08008986 */ /* 0x0001e8000c101132 */
[----:B0-----:R-:W2:Y:S01]  /*161e0*/  LDL.LU R10, [R1+0x30c] ;  /* 0x00030c00010a7983 */ /* 0x001ea20000300800 */
[----:B------:R-:W-:-:S13]  /*161f0*/  ISETP.LT.OR P0, PT, R0, 0x2, !P2 ;  /* 0x000000020000780c */ /* 0x000fda0005701670 */
[----:B------:R-:W-:-:S04]  /*16200*/  @!P0 IADD3 R8, P1, R2, UR41, RZ ;  /* 0x0000002902088c10 */ /* 0x000fc8000ff3e0ff */
[----:B------:R-:W-:Y:S02]  /*16210*/  @!P0 IADD3.X R9, R3, UR40, RZ, P1, !PT ;  /* 0x0000002803098c10 */ /* 0x000fe40008ffe4ff */
[----:B------:R-:W-:Y:S01]  /*16220*/  ISETP.LT.OR P5, PT, R0, 0x21, !P4 ;  /* 0x000000210000780c */ /* 0x000fe200067a1670 */
[----:B--2---:R-:W-:-:S05]  /*16230*/  @!P0 IMAD R10, R10, R17, RZ ;  /* 0x000000110a0a8224 */ /* 0x004fca00078e02ff */
[----:B------:R0:W-:Y:S01]  /*16240*/  @!P0 STG.E.U8 desc[UR50][R8.64+0x1], R10 ;  /* 0x0000010a08008986 */ /* 0x0001e2000c101132 */
[----:B------:R-:W-:-:S13]  /*16250*/  ISETP.LT.OR P0, PT, R0, 0x9, !P3 ;  /* 0x000000090000780c */ /* 0x000fda0005f01670 */
[----:B0-----:R-:W-:-:S05]  /*16260*/  @!P0 IMAD R8, R12, R17, RZ ;  /* 0x000000110c088224 */ /* 0x001fca00078e02ff */
[----:B------:R3:W-:Y:S01]  /*16270*/  @!P0 STG.E.U8 desc[UR50][R2.64+0x8], R8 ;  /* 0x0000080802008986 */ /* 0x0007e2000c101132 */
[----:B------:R-:W-:-:S13]  /*16280*/  ISETP.LT.OR P0, PT, R0, 0xa, !P3 ;  /* 0x0000000a0000780c */ /* 0x000fda0005f01670 */
[----:B---3--:R-:W-:Y:S02]  /*16290*/  @!P0 IMAD R8, R235, R17, RZ ;  /* 0x00000011eb088224 */ /* 0x008fe400078e02ff */
[----:B------:R-:W2:Y:S04]  /*162a0*/  LDL.LU R235, [R1+0x2ec] ;  /* 0x0002ec0001eb7983 */ /* 0x000ea80000300800 */
[----:B------:R0:W-:Y:S01]  /*162b0*/  @!P0 STG.E.U8 desc[UR50][R2.64+0x9], R8 ;  /* 0x0000090802008986 */ /* 0x0001e2000c101132 */
[----:B------:R-:W-:-:S13]  /*162c0*/  ISETP.LT.OR P0, PT, R0, 0x9, !P2 ;  /* 0x000000090000780c */ /* 0x000fda0005701670 */
[----:B0-----:R-:W-:Y:S01]  /*162d0*/  @!P0 IADD3 R8, P1, R2, UR41, RZ ;  /* 0x0000002902088c10 */ /* 0x001fe2000ff3e0ff */
[----:B----4-:R-:W-:-:S03]  /*162e0*/  @!P0 IMAD R10, R21, R17, RZ ;  /* 0x00000011150a8224 */ /* 0x010fc600078e02ff */
[----:B------:R-:W-:-:S05]  /*162f0*/  @!P0 IADD3.X R9, R3, UR40, RZ, P1, !PT ;  /* 0x0000002803098c10 */ /* 0x000fca0008ffe4ff */
[----:B------:R0:W-:Y:S01]  /*16300*/  @!P0 STG.E.U8 desc[UR50][R8.64+0x8], R10 ;  /* 0x0000080a08008986 */ /* 0x0001e2000c101132 */
[----:B------:R-:W-:-:S13]  /*16310*/  ISETP.LT.OR P0, PT, R0, 0xa, !P2 ;  /* 0x0000000a0000780c */ /* 0x000fda0005701670 */
[----:B0-----:R-:W-:Y:S01]  /*16320*/  @!P0 IADD3 R8, P1, R2, UR41, RZ ;  /* 0x0000002902088c10 */ /* 0x001fe2000ff3e0ff */
[----:B-----5:R-:W-:-:S03]  /*16330*/  @!P0 IMAD R10, R20, R17, RZ ;  /* 0x00000011140a8224 */ /* 0x020fc600078e02ff */
[----:B------:R-:W-:-:S05]  /*16340*/  @!P0 IADD3.X R9, R3, UR40, RZ, P1, !PT ;  /* 0x0000002803098c10 */ /* 0x000fca0008ffe4ff */
[----:B------:R0:W-:Y:S01]  /*16350*/  @!P0 STG.E.U8 desc[UR50][R8.64+0x9], R10 ;  /* 0x0000090a08008986 */ /* 0x0001e2000c101132 */
[----:B------:R-:W-:-:S04]  /*16360*/  @!P5 IADD3 R20, P0, R6, UR41, RZ ;  /* 0x000000290614dc10 */ /* 0x000fc8000ff1e0ff */
[----:B------:R-:W-:Y:S02]  /*16370*/  @!P5 IADD3.X R21, R7, UR40, RZ, P0, !PT ;  /* 0x000000280715dc10 */ /* 0x000fe400087fe4ff */
[----:B------:R-:W-:-:S13]  /*16380*/  ISETP.LT.OR P0, PT, R0, 0x11, !P3 ;  /* 0x000000110000780c */ /* 0x000fda0005f01670 */
[----:B0-----:R-:W-:Y:S02]  /*16390*/  @!P0 IMAD R8, R234, R17, RZ ;  /* 0x00000011ea088224 */ /* 0x001fe400078e02ff */
[----:B------:R-:W3:Y:S04]  /*163a0*/  LDL.LU R234, [R1+0x2f0] ;  /* 0x0002f00001ea7983 */ /* 0x000ee80000300800 */
[----:B------:R0:W-:Y:S01]  /*163b0*/  @!P0 STG.E.U8 desc[UR50][R2.64+0x10], R8 ;  /* 0x0000100802008986 */ /* 0x0001e2000c101132 */
[----:B------:R-:W-:-:S13]  /*163c0*/  ISETP.LT.OR P0, PT, R0, 0x12, !P3 ;  /* 0x000000120000780c */ /* 0x000fda0005f01670 */
[----:B0-----:R-:W-:Y:S02]  /*163d0*/  @!P0 IMAD R8, R233, R17, RZ ;  /* 0x00000011e9088224 */ /* 0x001fe400078e02ff */
[----:B------:R-:W4:Y:S04]  /*163e0*/  LDL.LU R233, [R1+0x2f4] ;  /* 0x0002f40001e97983 */ /* 0x000f280000300800 */
[----:B------:R0:W-:Y:S01]  /*163f0*/  @!P0 STG.E.U8 desc[UR50][R2.64+0x11], R8 ;  /* 0x0000110802008986 */ /* 0x0001e2000c101132 */
[----:B------:R-:W-:-:S13]  /*16400*/  ISETP.LT.OR P0, PT, R0, 0x11, !P2 ;  /* 0x000000110000780c */ /* 0x000fda0005701670 */
[----:B0-----:R-:W-:Y:S01]  /*16410*/  @!P0 IADD3 R8, P1, R2, UR41, RZ ;  /* 0x0000002902088c10 */ /* 0x001fe2000ff3e0ff */
[----:B------:R-:W-:Y:S02]  /*16420*/  @!P0 IMAD R10, R23, R17, RZ ;  /* 0x00000011170a8224 */ /* 0x000fe400078e02ff */
[----:B------:R-:W5:Y:S01]  /*16430*/  LDL.LU R23, [R1+0x2f8] ;  /* 0x0002f80001177983 */ /* 0x000f620000300800 */
[----:B------:R-:W-:-:S05]  /*16440*/  @!P0 IADD3.X R9, R3, UR40, RZ, P1, !PT ;  /* 0x0000002803098c10 */ /* 0x000fca0008ffe4ff */
[----:B------:R0:W-:Y:S01]  /*16450*/  @!P0 STG.E.U8 desc[UR50][R8.64+0x10], R10 ;  /* 0x0000100a08008986 */ /* 0x0001e2000c101132 */
[----:B------:R-:W-:-:S13]  /*16460*/  ISETP.LT.OR P0, PT, R0, 0x12, !P2 ;  /* 0x000000120000780c */ /* 0x000fda0005701670 */
[----:B0-----:R-:W-:Y:S01]  /*16470*/  @!P0 IADD3 R8, P1, R2, UR41, RZ ;  /* 0x0000002902088c10 */ /* 0x001fe2000ff3e0ff */
[----:B------:R-:W-:-:S03]  /*16480*/  @!P0 IMAD R10, R15, R17, RZ ;  /* 0x000000110f0a8224 */ /* 0x000fc600078e02ff */
[----:B------:R-:W-:-:S05]  /*16490*/  @!P0 IADD3.X R9, R3, UR40, RZ, P1, !PT ;  /* 0x0000002803098c10 */ /* 0x000fca0008ffe4ff */
[----:B------:R0:W-:Y:S01]  /*164a0*/  @!P0 STG.E.U8 desc[UR50][R8.64+0x11], R10 ;  /* 0x0000110a08008986 */ /* 0x0001e2000c101132 */
[----:B------:R-:W-:-:S13]  /*164b0*/  ISETP.LT.OR P0, PT, R0, 0x19, !P3 ;  /* 0x000000190000780c */ /* 0x000fda0005f01670 */
[----:B0-----:R-:W-:-:S05]  /*164c0*/  @!P0 IMAD R8, R14, R17, RZ ;  /* 0x000000110e088224 */ /* 0x001fca00078e02ff */
[----:B------:R0:W-:Y:S01]  /*164d0*/  @!P0 STG.E.U8 desc[UR50][R2.64+0x18], R8 ;  /* 0x0000180802008986 */ /* 0x0001e2000c101132 */
[----:B------:R-:W-:-:S13]  /*164e0*/  ISETP.LT.OR P0, PT, R0, 0x1a, !P3 ;  /* 0x0000001a0000780c */ /* 0x000fda0005f01670 */
[----:B0-----:R-:W-:-:S05]  /*164f0*/  @!P0 IMAD R8, R13, R17, RZ ;  /* 0x000000110d088224 */ /* 0x001fca00078e02ff */
[----:B------:R0:W-:Y:S01]  /*16500*/  @!P0 STG.E.U8 desc[UR50][R2.64+0x19], R8 ;  /* 0x0000190802008986 */ /* 0x0001e2000c101132 */
[----:B------:R-:W-:-:S13]  /*16510*/  ISETP.LT.OR P0, PT, R0, 0x19, !P2 ;  /* 0x000000190000780c */ /* 0x000fda0005701670 */
[----:B0-----:R-:W-:-:S04]  /*16520*/  @!P0 IADD3 R8, P1, R2, UR41, RZ ;  /* 0x0000002902088c10 */ /* 0x001fc8000ff3e0ff */
[----:B------:R-:W-:Y:S02]  /*16530*/  @!P0 IADD3.X R9, R3, UR40, RZ, P1, !PT ;  /* 0x0000002803098c10 */ /* 0x000fe40008ffe4ff */
[----:B------:R-:W-:Y:S01]  /*16540*/  ISETP.LT.OR P1, PT, R0, 0x1a, !P2 ;  /* 0x0000001a0000780c */ /* 0x000fe20005721670 */
[----:B------:R-:W-:-:S05]  /*16550*/  @!P0 IMAD R10, R11, R17, RZ ;  /* 0x000000110b0a8224 */ /* 0x000fca00078e02ff */
[----:B------:R0:W-:Y:S07]  /*16560*/  @!P0 STG.E.U8 desc[UR50][R8.64+0x18], R10 ;  /* 0x0000180a08008986 */ /* 0x0001ee000c101132 */
[----:B------:R-:W-:-:S04]  /*16570*/  @!P1 IADD3 R12, P3, R2, UR41, RZ ;  /* 0x00000029020c9c10 */ /* 0x000fc8000ff7e0ff */
[----:B------:R-:W-:Y:S01]  /*16580*/  @!P1 IADD3.X R13, R3, UR40, RZ, P3, !PT ;  /* 0x00000028030d9c10 */ /* 0x000fe20009ffe4ff */
[----:B0-----:R-:W-:Y:S02]  /*16590*/  @!P1 IMAD R10, R22, R17, RZ ;  /* 0x00000011160a9224 */ /* 0x001fe400078e02ff */
[----:B------:R-:W5:Y:S04]  /*165a0*/  LDL.LU R22, [R1+0x2fc] ;  /* 0x0002fc0001167983 */ /* 0x000f680000300800 */
[----:B------:R0:W-:Y:S04]  /*165b0*/  @!P1 STG.E.U8 desc[UR50][R12.64+0x19], R10 ;  /* 0x0000190a0c009986 */ /* 0x0001e8000c101132 */
[----:B0-----:R-:W2:Y:S04]  /*165c0*/  LDL.LU R12, [R1+0x2c0] ;  /* 0x0002c000010c7983 */ /* 0x001ea80000300800 */
[----:B------:R-:W3:Y:S01]  /*165d0*/  LDL.LU R13, [R1+0x2c4] ;  /* 0x0002c400010d7983 */ /* 0x000ee20000300800 */
[----:B------:R-:W-:-:S04]  /*165e0*/  ISETP.GE.AND P0, PT, R232, 0x189, PT ;  /* 0x00000189e800780c */ /* 0x000fc80003f06270 */
[----:B------:R-:W-:Y:S01]  /*165f0*/  ISETP.LT.OR P5, PT, R0, 0x1, !P0 ;  /* 0x000000010000780c */ /* 0x000fe200047a1670 */
[----:B------:R-:W-:Y:S01]  /*16600*/  IMAD.U32 R8, RZ, RZ, UR12 ;  /* 0x0000000cff087e24 */ /* 0x000fe2000f8e00ff */
[----:B------:R-:W-:-:S03]  /*16610*/  UIMAD UR4, UR13, 0x180, URZ ;  /* 0x000001800d0478a4 */ /* 0x000fc6000f8e023f */
[----:B------:R-:W-:Y:S01]  /*16620*/  IMAD.WIDE.U32 R8, R8, 0x180, R6 ;  /* 0x0000018008087825 */ /* 0x000fe200078e0006 */
[----:B------:R-:W-:-:S03]  /*16630*/  ISETP.GE.AND P1, PT, R232, 0x181, PT ;  /* 0x00000181e800780c */ /* 0x000fc60003f26270 */
[----:B------:R-:W-:-:S04]  /*16640*/  VIADD R11, R9, UR4 ;  /* 0x00000004090b7c36 */ /* 0x000fc80008000000 */
[----:B------:R-:W-:-:S04]  /*16650*/  @!P5 IADD3 R14, P3, R8, UR41, RZ ;  /* 0x00000029080edc10 */ /* 0x000fc8000ff7e0ff */
[----:B------:R-:W-:Y:S02]  /*16660*/  @!P5 IADD3.X R15, R11, UR40, RZ, P3, !PT ;  /* 0x000000280b0fdc10 */ /* 0x000fe40009ffe4ff */
[----:B------:R-:W-:-:S13]  /*16670*/  ISETP.LT.OR P3, PT, R0, 0x1, !P1 ;  /* 0x000000010000780c */ /* 0x000fda0004f61670 */
[----:B------:R-:W-:Y:S02]  /*16680*/  @!P3 IMAD.MOV.U32 R10, RZ, RZ, R8 ;  /* 0x000000ffff0ab224 */ /* 0x000fe400078e0008 */
[----:B--2---:R-:W-:-:S05]  /*16690*/  @!P3 IMAD R12, R12, R17, RZ ;  /* 0x000000110c0cb224 */ /* 0x004fca00078e02ff */
[----:B------:R3:W-:Y:S01]  /*166a0*/  @!P3 STG.E.U8 desc[UR50][R10.64], R12 ;  /* 0x0000000c0a00b986 */ /* 0x0007e2000c101132 */
[----:B------:R-:W-:-:S13]  /*166b0*/  ISETP.LT.OR P3, PT, R0, 0x2, !P1 ;  /* 0x000000020000780c */ /* 0x000fda0004f61670 */
[----:B---3--:R-:W-:Y:S02]  /*166c0*/  @!P3 IMAD R12, R13, R17, RZ ;  /* 0x000000110d0cb224 */ /* 0x008fe400078e02ff */
[----:B------:R-:W-:-:S05]  /*166d0*/  @!P3 IMAD.MOV.U32 R10, RZ, RZ, R8 ;  /* 0x000000ffff0ab224 */ /* 0x000fca00078e0008 */
[----:B------:R0:W-:Y:S04]  /*166e0*/  @!P3 STG.E.U8 desc[UR50][R10.64+0x1], R12 ;  /* 0x0000010c0a00b986 */ /* 0x0001e8000c101132 */
[----:B0-----:R-:W2:Y:S01]  /*166f0*/  LDL.LU R10, [R1+0x2c8] ;  /* 0x0002c800010a7983 */ /* 0x001ea20000300800 */
[----:B------:R-:W-:Y:S01]  /*16700*/  ISETP.LT.OR P3, PT, R0, 0x2, !P0 ;  /* 0x000000020000780c */ /* 0x000fe20004761670 */
[----:B--2---:R-:W-:-:S05]  /*16710*/  @!P5 IMAD R10, R10, R17, RZ ;  /* 0x000000110a0ad224 */ /* 0x004fca00078e02ff */
[----:B------:R0:W-:Y:S04]  /*16720*/  @!P5 STG.E.U8 desc[UR50][R14.64], R10 ;  /* 0x0000000a0e00d986 */ /* 0x0001e8000c101132 */
[----:B0-----:R-:W2:Y:S03]  /*16730*/  LDL.LU R10, [R1+0x2cc] ;  /* 0x0002cc00010a7983 */ /* 0x001ea60000300800 */
[----:B------:R-:W-:-:S04]  /*16740*/  @!P3 IADD3 R12, P6, R8, UR41, RZ ;  /* 0x00000029080cbc10 */ /* 0x000fc8000ffde0ff */
[----:B------:R-:W-:Y:S01]  /*16750*/  @!P3 IADD3.X R13, R11, UR40, RZ, P6, !PT ;  /* 0x000000280b0dbc10 */ /* 0x000fe2000b7fe4ff */
[----:B--2---:R-:W-:-:S05]  /*16760*/  @!P3 IMAD R10, R10, R17, RZ ;  /* 0x000000110a0ab224 */ /* 0x004fca00078e02ff */
[----:B------:R0:W-:Y:S04]  /*16770*/  @!P3 STG.E.U8 desc[UR50][R12.64+0x1], R10 ;  /* 0x0000010a0c00b986 */ /* 0x0001e8000c101132 */
[----:B0-----:R-:W2:Y:S04]  /*16780*/  LDL.LU R12, [R1+0x2d0] ;  /* 0x0002d000010c7983 */ /* 0x001ea80000300800 */
[----:B------:R-:W3:Y:S01]  /*16790*/  LDL.LU R13, [R1+0x2d4] ;  /* 0x0002d400010d7983 */ /* 0x000ee20000300800 */
        /* <DEDUP_REMOVED lines=9> */
[----:B------:R-:W-:-:S13]  /*16830*/  ISETP.LT.OR P5, PT, R0, 0x9, !P0 ;  /* 0x000000090000780c */ /* 0x000fda00047a1670 */
[----:B------:R-:W-:-:S04]  /*16840*/  @!P5 IADD3 R14, P6, R8, UR41, RZ ;  /* 0x00000029080edc10 */ /* 0x000fc8000ffde0ff */
[----:B------:R-:W-:Y:S01]  /*16850*/  @!P5 IADD3.X R15, R11, UR40, RZ, P6, !PT ;  /* 0x000000280b0fdc10 */ /* 0x000fe2000b7fe4ff */
[----:B--2---:R-:W-:-:S05]  /*16860*/  @!P5 IMAD R10, R10, R17, RZ ;  /* 0x000000110a0ad224 */ /* 0x004fca00078e02ff */
[----:B------:R0:W-:Y:S04]  /*16870*/  @!P5 STG.E.U8 desc[UR50][R14.64+0x8], R10 ;  /* 0x0000080a0e00d986 */ /* 0x0001e8000c101132 */
[----:B0-----:R-:W2:Y:S01]  /*16880*/  LDL.LU R10, [R1+0x2dc] ;  /* 0x0002dc00010a7983 */ /* 0x001ea20000300800 */
[----:B------:R-:W-:-:S13]  /*16890*/  ISETP.LT.OR P3, PT, R0, 0xa, !P0 ;  /* 0x0000000a0000780c */ /* 0x000fda0004761670 */
        /* <DEDUP_REMOVED lines=15> */
[C---:B------:R-:W-:Y:S02]  /*16990*/  ISETP.LT.OR P5, PT, R0.reuse, 0x11, !P0 ;  /* 0x000000110000780c */ /* 0x040fe400047a1670 */
[----:B------:R-:W-:-:S11]  /*169a0*/  ISETP.LT.OR P3, PT, R0, 0x12, !P0 ;  /* 0x000000120000780c */ /* 0x000fd60004761670 */
[----:B------:R-:W-:-:S04]  /*169b0*/  @!P5 IADD3 R14, P6, R8, UR41, RZ ;  /* 0x00000029080edc10 */ /* 0x000fc8000ffde0ff */
[----:B------:R-:W-:Y:S02]  /*169c0*/  @!P5 IADD3.X R15, R11, UR40, RZ, P6, !PT ;  /* 0x000000280b0fdc10 */ /* 0x000fe4000b7fe4ff */
[----:B------:R-:W-:-:S04]  /*169d0*/  @!P3 IADD3 R12, P6, R8, UR41, RZ ;  /* 0x00000029080cbc10 */ /* 0x000fc8000ffde0ff */
[----:B------:R-:W-:Y:S01]  /*169e0*/  @!P3 IADD3.X R13, R11, UR40, RZ, P6, !PT ;  /* 0x000000280b0dbc10 */ /* 0x000fe2000b7fe4ff */
[----:B--2---:R-:W-:-:S05]  /*169f0*/  @!P5 IMAD R10, R10, R17, RZ ;  /* 0x000000110a0ad224 */ /* 0x004fca00078e02ff */
[----:B------:R0:W-:Y:S02]  /*16a00*/  @!P5 STG.E.U8 desc[UR50][R14.64+0x10], R10 ;  /* 0x0000100a0e00d986 */ /* 0x0001e4000c101132 */
[----:B0-----:R-:W-:-:S05]  /*16a10*/  @!P3 IMAD R10, R235, R17, RZ ;  /* 0x00000011eb0ab224 */ /* 0x001fca00078e02ff */
[----:B------:R0:W-:Y:S01]  /*16a20*/  @!P3 STG.E.U8 desc[UR50][R12.64+0x11], R10 ;  /* 0x0000110a0c00b986 */ /* 0x0001e2000c101132 */
[C---:B------:R-:W-:Y:S02]  /*16a30*/  ISETP.LT.OR P3, PT, R0.reuse, 0x19, !P1 ;  /* 0x000000190000780c */ /* 0x040fe40004f61670 */
[----:B------:R-:W-:Y:S01]  /*16a40*/  ISETP.LT.OR P5, PT, R0, 0x19, !P0 ;  /* 0x000000190000780c */ /* 0x000fe200047a1670 */
[----:B0-----:R-:W2:Y:S10]  /*16a50*/  LDL.LU R13, [R1+0x284] ;  /* 0x00028400010d7983 */ /* 0x001eb40000300800 */
[----:B------:R-:W-:-:S02]  /*16a60*/  @!P3 IMAD R12, R234, R17, RZ ;  /* 0x00000011ea0cb224 */ /* 0x000fc400078e02ff */
[----:B------:R-:W-:-:S05]  /*16a70*/  @!P3 IMAD.MOV.U32 R10, RZ, RZ, R8 ;  /* 0x000000ffff0ab224 */ /* 0x000fca00078e0008 */
[----:B------:R4:W-:Y:S01]  /*16a80*/  @!P3 STG.E.U8 desc[UR50][R10.64+0x18], R12 ;  /* 0x0000180c0a00b986 */ /* 0x0009e2000c101132 */
[----:B------:R-:W-:-:S13]  /*16a90*/  ISETP.LT.OR P3, PT, R0, 0x1a, !P1 ;  /* 0x0000001a0000780c */ /* 0x000fda0004f61670 */
[----:B----4-:R-:W-:Y:S02]  /*16aa0*/  @!P3 IMAD R12, R233, R17, RZ ;  /* 0x00000011e90cb224 */ /* 0x010fe400078e02ff */
[----:B------:R-:W-:-:S05]  /*16ab0*/  @!P3 IMAD.MOV.U32 R10, RZ, RZ, R8 ;  /* 0x000000ffff0ab224 */ /* 0x000fca00078e0008 */
[----:B------:R5:W-:Y:S01]  /*16ac0*/  @!P3 STG.E.U8 desc[UR50][R10.64+0x19], R12 ;  /* 0x0000190c0a00b986 */ /* 0x000be2000c101132 */
[----:B------:R-:W-:Y:S02]  /*16ad0*/  ISETP.LT.OR P3, PT, R0, 0x1a, !P0 ;  /* 0x0000001a0000780c */ /* 0x000fe40004761670 */
[----:B------:R-:W-:-:S04]  /*16ae0*/  @!P5 IADD3 R14, P6, R8, UR41, RZ ;  /* 0x00000029080edc10 */ /* 0x000fc8000ffde0ff */
[----:B------:R-:W-:Y:S01]  /*16af0*/  @!P5 IADD3.X R15, R11, UR40, RZ, P6, !PT ;  /* 0x000000280b0fdc10 */ /* 0x000fe2000b7fe4ff */
[----:B-----5:R-:W-:-:S06]  /*16b00*/  @!P5 IMAD R12, R23, R17, RZ ;  /* 0x00000011170cd224 */ /* 0x020fcc00078e02ff */
[----:B------:R-:W-:Y:S01]  /*16b10*/  @!P3 IADD3 R10, P6, R8, UR41, RZ ;  /* 0x00000029080abc10 */ /* 0x000fe2000ffde0ff */
[----:B------:R0:W-:Y:S03]  /*16b20*/  @!P5 STG.E.U8 desc[UR50][R14.64+0x18], R12 ;  /* 0x0000180c0e00d986 */ /* 0x0001e6000c101132 */
[----:B------:R-:W-:Y:S01]  /*16b30*/  @!P3 IADD3.X R11, R11, UR40, RZ, P6, !PT ;  /* 0x000000280b0bbc10 */ /* 0x000fe2000b7fe4ff */
[----:B0-----:R-:W3:Y:S01]  /*16b40*/  LDL.LU R14, [R1+0x288] ;  /* 0x00028800010e7983 */ /* 0x001ee20000300800 */
[----:B------:R-:W-:-:S03]  /*16b50*/  @!P3 IMAD R12, R22, R17, RZ ;  /* 0x00000011160cb224 */ /* 0x000fc600078e02ff */
[----:B------:R-:W4:Y:S04]  /*16b60*/  LDL.LU R15, [R1+0x294] ;  /* 0x00029400010f7983 */ /* 0x000f280000300800 */
[----:B------:R-:W5:Y:S04]  /*16b70*/  LDL.LU R235, [R1+0x2ac] ;  /* 0x0002ac0001eb7983 */ /* 0x000f680000300800 */
[----:B------:R-:W5:Y:S04]  /*16b80*/  LDL.LU R234, [R1+0x2b0] ;  /* 0x0002b00001ea7983 */ /* 0x000f680000300800 */
[----:B------:R-:W5:Y:S04]  /*16b90*/  LDL.LU R233, [R1+0x2b4] ;  /* 0x0002b40001e97983 */ /* 0x000f680000300800 */
[----:B------:R-:W5:Y:S04]  /*16ba0*/  LDL.LU R23, [R1+0x2b8] ;  /* 0x0002b80001177983 */ /* 0x000f680000300800 */
[----:B------:R-:W5:Y:S04]  /*16bb0*/  LDL.LU R22, [R1+0x2bc] ;  /* 0x0002bc0001167983 */ /* 0x000f680000300800 */
[----:B------:R0:W-:Y:S04]  /*16bc0*/  @!P3 STG.E.U8 desc[UR50][R10.64+0x19], R12 ;  /* 0x0000190c0a00b986 */ /* 0x0001e8000c101132 */
[----:B0-----:R-:W2:Y:S01]  /*16bd0*/  LDL.LU R11, [R1+0x280] ;  /* 0x00028000010b7983 */ /* 0x001ea20000300800 */
[----:B------:R-:W-:-:S04]  /*16be0*/  LOP3.LUT R19, R19, 0xfffff7ff, RZ, 0xc0, !PT ;  /* 0xfffff7ff13137812 */ /* 0x000fc800078ec0ff */
[----:B------:R-:W-:Y:S02]  /*16bf0*/  @P2 LOP3.LUT R19, R19, 0x800, RZ, 0xfc, !PT ;  /* 0x0000080013132812 */ /* 0x000fe400078efcff */
[----:B------:R-:W-:-:S04]  /*16c00*/  ISETP.GE.AND P2, PT, R232, 0x1, PT ;  /* 0x00000001e800780c */ /* 0x000fc80003f46270 */
[----:B------:R-:W-:Y:S02]  /*16c10*/  ISETP.LT.OR P3, PT, R0, 0x21, !P2 ;  /* 0x000000210000780c */ /* 0x000fe40005761670 */
[----:B------:R-:W-:-:S04]  /*16c20*/  LOP3.LUT R19, R19, 0xffffefff, RZ, 0xc0, !PT ;  /* 0xffffefff13137812 */ /* 0x000fc800078ec0ff */
[----:B------:R-:W-:Y:S02]  /*16c30*/  @P1 LOP3.LUT R19, R19, 0x1000, RZ, 0xfc, !PT ;  /* 0x0000100013131812 */ /* 0x000fe400078efcff */
[----:B------:R-:W-:-:S13]  /*16c40*/  ISETP.LT.OR P1, PT, R0, 0x21, !P4 ;  /* 0x000000210000780c */ /* 0x000fda0006721670 */
[-C--:B---3--:R-:W-:Y:S02]  /*16c50*/  @!P1 IMAD R14, R14, R17.reuse, RZ ;  /* 0x000000110e0e9224 */ /* 0x088fe400078e02ff */
[----:B--2---:R-:W-:-:S05]  /*16c60*/  @!P3 IMAD R10, R11, R17, RZ ;  /* 0x000000110b0ab224 */ /* 0x004fca00078e02ff */
[----:B------:R0:W-:Y:S01]  /*16c70*/  @!P3 STG.E.U8 desc[UR50][R6.64+0x20], R10 ;  /* 0x0000200a0600b986 */ /* 0x0001e2000c101132 */
[----:B------:R-:W-:-:S13]  /*16c80*/  ISETP.LT.OR P3, PT, R0, 0x22, !P2 ;  /* 0x000000220000780c */ /* 0x000fda0005761670 */
[----:B0-----:R-:W-:-:S05]  /*16c90*/  @!P3 IMAD R10, R13, R17, RZ ;  /* 0x000000110d0ab224 */ /* 0x001fca00078e02ff */
[----:B------:R-:W-:Y:S04]  /*16ca0*/  @!P3 STG.E.U8 desc[UR50][R6.64+0x21], R10 ;  /* 0x0000210a0600b986 */ /* 0x000fe8000c101132 */
[----:B------:R0:W-:Y:S04]  /*16cb0*/  @!P1 STG.E.U8 desc[UR50][R20.64+0x20], R14 ;  /* 0x0000200e14009986 */ /* 0x0001e8000c101132 */
[----:B0-----:R-:W2:Y:S01]  /*16cc0*/  LDL.LU R14, [R1+0x28c] ;  /* 0x00028c00010e7983 */ /* 0x001ea20000300800 */
[----:B------:R-:W-:-:S03]  /*16cd0*/  ISETP.LT.OR P3, PT, R0, 0x22, !P4 ;  /* 0x000000220000780c */ /* 0x000fc60006761670 */
[----:B------:R-:W3:Y:S04]  /*16ce0*/  LDL.LU R20, [R1+0x298] ;  /* 0x0002980001147983 */ /* 0x000ee80000300800 */
[----:B------:R-:W5:Y:S06]  /*16cf0*/  LDL.LU R21, [R1+0x2a8] ;  /* 0x0002a80001157983 */ /* 0x000f6c0000300800 */
[----:B------:R-:W-:-:S04]  /*16d00*/  @!P3 IADD3 R10, P5, R6, UR41, RZ ;  /* 0x00000029060abc10 */ /* 0x000fc8000ffbe0ff */
[----:B------:R-:W-:Y:S01]  /*16d10*/  @!P3 IADD3.X R11, R7, UR40, RZ, P5, !PT ;  /* 0x00000028070bbc10 */ /* 0x000fe2000affe4ff */
[----:B--2---:R-:W-:-:S05]  /*16d20*/  @!P3 IMAD R14, R14, R17, RZ ;  /* 0x000000110e0eb224 */ /* 0x004fca00078e02ff */
[----:B------:R0:W-:Y:S04]  /*16d30*/  @!P3 STG.E.U8 desc[UR50][R10.64+0x21], R14 ;  /* 0x0000210e0a00b986 */ /* 0x0001e8000c101132 */
[----:B0-----:R-:W2:Y:S01]  /*16d40*/  LDL.LU R11, [R1+0x290] ;  /* 0x00029000010b7983 */ /* 0x001ea20000300800 */
[C---:B------:R-:W-:Y:S02]  /*16d50*/  ISETP.LT.OR P3, PT, R0.reuse, 0x29, !P2 ;  /* 0x000000290000780c */ /* 0x040fe40005761670 */
[----:B------:R-:W-:-:S13]  /*16d60*/  ISETP.LT.OR P5, PT, R0, 0x29, !P4 ;  /* 0x000000290000780c */ /* 0x000fda00067a1670 */
[----:B------:R-:W-:Y:S01]  /*16d70*/  @!P5 IADD3 R12, P6, R6, UR41, RZ ;  /* 0x00000029060cdc10 */ /* 0x000fe2000ffde0ff */
[----:B---3--:R-:W-:-:S03]  /*16d80*/  @!P5 IMAD R20, R20, R17, RZ ;  /* 0x000000111414d224 */ /* 0x008fc600078e02ff */
[----:B------:R-:W-:Y:S01]  /*16d90*/  @!P5 IADD3.X R13, R7, UR40, RZ, P6, !PT ;  /* 0x00000028070ddc10 */ /* 0x000fe2000b7fe4ff */
[----:B--2---:R-:W-:-:S05]  /*16da0*/  @!P3 IMAD R10, R11, R17, RZ ;  /* 0x000000110b0ab224 */ /* 0x004fca00078e02ff */
[----:B------:R4:W-:Y:S01]  /*16db0*/  @!P3 STG.E.U8 desc[UR50][R6.64+0x28], R10 ;  /* 0x0000280a0600b986 */ /* 0x0009e2000c101132 */
[----:B------:R-:W-:-:S13]  /*16dc0*/  ISETP.LT.OR P3, PT, R0, 0x2a, !P2 ;  /* 0x0000002a0000780c */ /* 0x000fda0005761670 */
[----:B----4-:R-:W-:-:S05]  /*16dd0*/  @!P3 IMAD R10, R15, R17, RZ ;  /* 0x000000110f0ab224 */ /* 0x010fca00078e02ff */
[----:B------:R-:W-:Y:S04]  /*16de0*/  @!P3 STG.E.U8 desc[UR50][R6.64+0x29], R10 ;  /* 0x0000290a0600b986 */ /* 0x000fe8000c101132 */
[----:B------:R0:W-:Y:S04]  /*16df0*/  @!P5 STG.E.U8 desc[UR50][R12.64+0x28], R20 ;  /* 0x000028140c00d986 */ /* 0x0001e8000c101132 */
[----:B0-----:R-:W2:Y:S04]  /*16e00*/  LDL.LU R12, [R1+0x29c] ;  /* 0x00029c00010c7983 */ /* 0x001ea80000300800 */
[----:B------:R-:W3:Y:S04]  /*16e10*/  LDL.LU R20, [R1+0x2a0] ;  /* 0x0002a00001147983 */ /* 0x000ee80000300800 */
[----:B------:R-:W4:Y:S01]  /*16e20*/  LDL.LU R13, [R1+0x2a4] ;  /* 0x0002a400010d7983 */ /* 0x000f220000300800 */
[----:B------:R-:W-:-:S13]  /*16e30*/  ISETP.LT.OR P3, PT, R0, 0x2a, !P4 ;  /* 0x0000002a0000780c */ /* 0x000fda0006761670 */
[----:B------:R-:W-:-:S04]  /*16e40*/  @!P3 IADD3 R10, P6, R6, UR41, RZ ;  /* 0x00000029060abc10 */ /* 0x000fc8000ffde0ff */
[----:B------:R-:W-:Y:S02]  /*16e50*/  @!P3 IADD3.X R11, R7, UR40, RZ, P6, !PT ;  /* 0x00000028070bbc10 */ /* 0x000fe4000b7fe4ff */
[C---:B------:R-:W-:Y:S02]  /*16e60*/  ISETP.LT.OR P6, PT, R0.reuse, 0x31, !P4 ;  /* 0x000000310000780c */ /* 0x040fe400067c1670 */
[----:B------:R-:W-:-:S11]  /*16e70*/  ISETP.LT.OR P5, PT, R0, 0x32, !P4 ;  /* 0x000000320000780c */ /* 0x000fd600067a1670 */
[----:B------:R-:W-:-:S04]  /*16e80*/  @!P6 IADD3 R14, P1, R6, UR41, RZ ;  /* 0x00000029060eec10 */ /* 0x000fc8000ff3e0ff */
[----:B------:R-:W-:Y:S01]  /*16e90*/  @!P6 IADD3.X R15, R7, UR40, RZ, P1, !PT ;  /* 0x00000028070fec10 */ /* 0x000fe20008ffe4ff */
[----:B--2---:R-:W-:-:S05]  /*16ea0*/  @!P3 IMAD R12, R12, R17, RZ ;  /* 0x000000110c0cb224 */ /* 0x004fca00078e02ff */
[----:B------:R3:W-:Y:S01]  /*16eb0*/  @!P3 STG.E.U8 desc[UR50][R10.64+0x29], R12 ;  /* 0x0000290c0a00b986 */ /* 0x0007e2000c101132 */
[----:B------:R-:W-:-:S13]  /*16ec0*/  ISETP.LT.OR P3, PT, R0, 0x31, !P2 ;  /* 0x000000310000780c */ /* 0x000fda0005761670 */
[----:B---3--:R-:W-:-:S05]  /*16ed0*/  @!P3 IMAD R10, R20, R17, RZ ;  /* 0x00000011140ab224 */ /* 0x008fca00078e02ff */
[----:B------:R4:W-:Y:S01]  /*16ee0*/  @!P3 STG.E.U8 desc[UR50][R6.64+0x30], R10 ;  /* 0x0000300a0600b986 */ /* 0x0009e2000c101132 */
[----:B------:R-:W-:Y:S01]  /*16ef0*/  ISETP.LT.OR P3, PT, R0, 0x32, !P2 ;  /* 0x000000320000780c */ /* 0x000fe20005761670 */
[----:B-----5:R-:W-:-:S12]  /*16f00*/  @!P6 IMAD R20, R21, R17, RZ ;  /* 0x000000111514e224 */ /* 0x020fd800078e02ff */
[----:B----4-:R-:W-:-:S05]  /*16f10*/  @!P3 IMAD R10, R13, R17, RZ ;  /* 0x000000110d0ab224 */ /* 0x010fca00078e02ff */
[----:B------:R0:W-:Y:S04]  /*16f20*/  @!P3 STG.E.U8 desc[UR50][R6.64+0x31], R10 ;  /* 0x0000310a0600b986 */ /* 0x0001e8000c101132 */
[----:B------:R1:W-:Y:S01]  /*16f30*/  @!P6 STG.E.U8 desc[UR50][R14.64+0x30], R20 ;  /* 0x000030140e00e986 */ /* 0x0003e2000c101132 */
[----:B0-----:R-:W-:-:S04]  /*16f40*/  @!P5 IADD3 R10, P3, R6, UR41, RZ ;  /* 0x00000029060adc10 */ /* 0x001fc8000ff7e0ff */
[----:B------:R-:W-:Y:S01]  /*16f50*/  @!P5 IADD3.X R11, R7, UR40, RZ, P3, !PT ;  /* 0x00000028070bdc10 */ /* 0x000fe20009ffe4ff */
[----:B-1----:R-:W-:-:S05]  /*16f60*/  @!P5 IMAD R14, R235, R17, RZ ;  /* 0x00000011eb0ed224 */ /* 0x002fca00078e02ff */
[----:B------:R0:W-:Y:S01]  /*16f70*/  @!P5 STG.E.U8 desc[UR50][R10.64+0x31], R14 ;  /* 0x0000310e0a00d986 */ /* 0x0001e2000c101132 */
[----:B------:R-:W-:-:S13]  /*16f80*/  ISETP.LT.OR P5, PT, R0, 0x39, !P2 ;  /* 0x000000390000780c */ /* 0x000fda00057a1670 */
[----:B0-----:R-:W-:-:S05]  /*16f90*/  @!P5 IMAD R10, R234, R17, RZ ;  /* 0x00000011ea0ad224 */ /* 0x001fca00078e02ff */
[----:B------:R0:W-:Y:S01]  /*16fa0*/  @!P5 STG.E.U8 desc[UR50][R6.64+0x38], R10 ;  /* 0x0000380a0600d986 */ /* 0x0001e2000c101132 */
[C---:B------:R-:W-:Y:S02]  /*16fb0*/  ISETP.LT.OR P5, PT, R0.reuse, 0x3a, !P2 ;  /* 0x0000003a0000780c */ /* 0x040fe400057a1670 */
[----:B------:R-:W-:-:S11]  /*16fc0*/  ISETP.LT.OR P3, PT, R0, 0x39, !P4 ;  /* 0x000000390000780c */ /* 0x000fd60006761670 */
[----:B0-----:R-:W-:-:S05]  /*16fd0*/  @!P5 IMAD R10, R233, R17, RZ ;  /* 0x00000011e90ad224 */ /* 0x001fca00078e02ff */
[----:B------:R0:W-:Y:S01]  /*16fe0*/  @!P5 STG.E.U8 desc[UR50][R6.64+0x39], R10 ;  /* 0x0000390a0600d986 */ /* 0x0001e2000c101132 */
[----:B------:R-:W-:Y:S02]  /*16ff0*/  ISETP.LT.OR P5, PT, R0, 0x3a, !P4 ;  /* 0x0000003a0000780c */ /* 0x000fe400067a1670 */
[----:B------:R-:W-:Y:S01]  /*17000*/  @!P3 IADD3 R12, P1, R6, UR41, RZ ;  /* 0x00000029060cbc10 */ /* 0x000fe2000ff3e0ff */
[----:B------:R-:W-:-:S03]  /*17010*/  @!P3 IMAD R14, R23, R17, RZ ;  /* 0x00000011170eb224 */ /* 0x000fc600078e02ff */
[----:B------:R-:W-:-:S05]  /*17020*/  @!P3 IADD3.X R13, R7, UR40, RZ, P1, !PT ;  /* 0x00000028070dbc10 */ /* 0x000fca0008ffe4ff */
[----:B------:R1:W-:Y:S02]  /*17030*/  @!P3 STG.E.U8 desc[UR50][R12.64+0x38], R14 ;  /* 0x0000380e0c00b986 */ /* 0x0003e4000c101132 */
[----:B0-----:R-:W-:-:S04]  /*17040*/  @!P5 IADD3 R10, P6, R6, UR41, RZ ;  /* 0x00000029060adc10 */ /* 0x001fc8000ffde0ff */
[----:B------:R-:W-:Y:S01]  /*17050*/  @!P5 IADD3.X R11, R7, UR40, RZ, P6, !PT ;  /* 0x00000028070bdc10 */ /* 0x000fe2000b7fe4ff */
[----:B-1----:R-:W2:Y:S01]  /*17060*/  LDL.LU R13, [R1+0x244] ;  /* 0x00024400010d7983 */ /* 0x002ea20000300800 */
[----:B------:R-:W-:-:S03]  /*17070*/  @!P5 IMAD R12, R22, R17, RZ ;  /* 0x00000011160cd224 */ /* 0x000fc600078e02ff */
[----:B------:R-:W3:Y:S04]  /*17080*/  LDL.LU R14, [R1+0x248] ;  /* 0x00024800010e7983 */ /* 0x000ee80000300800 */
        /* <DEDUP_REMOVED lines=8> */
[----:B------:R-:W-:-:S04]  /*17110*/  ISETP.GE.AND P5, PT, R232, 0x81, PT ;  /* 0x00000081e800780c */ /* 0x000fc80003fa6270 */
[C---:B------:R-:W-:Y:S02]  /*17120*/  ISETP.LT.OR P3, PT, R0.reuse, 0x21, !P5 ;  /* 0x000000210000780c */ /* 0x040fe40006f61670 */
[----:B------:R-:W-:-:S13]  /*17130*/  ISETP.LT.OR P2, PT, R0, 0x41, !P4 ;  /* 0x000000410000780c */ /* 0x000fda0006741670 */
[----:B------:R-:W-:-:S04]  /*17140*/  @!P2 IADD3 R20, P6, R6, UR41, RZ ;  /* 0x000000290614ac10 */ /* 0x000fc8000ffde0ff */
[----:B------:R-:W-:Y:S02]  /*17150*/  @!P2 IADD3.X R21, R7, UR40, RZ, P6, !PT ;  /* 0x000000280715ac10 */ /* 0x000fe4000b7fe4ff */
[----:B------:R-:W-:Y:S01]  /*17160*/  ISETP.GE.AND P6, PT, R232, 0x89, PT ;  /* 0x00000089e800780c */ /* 0x000fe20003fc6270 */
[----:B--2---:R-:W-:-:S05]  /*17170*/  @!P3 IMAD R10, R11, R17, RZ ;  /* 0x000000110b0ab224 */ /* 0x004fca00078e02ff */
[----:B------:R0:W-:Y:S01]  /*17180*/  @!P3 STG.E.U8 desc[UR50][R4.64+0x20], R10 ;  /* 0x0000200a0400b986 */ /* 0x0001e2000c101132 */
[----:B------:R-:W-:-:S13]  /*17190*/  ISETP.LT.OR P3, PT, R0, 0x22, !P5 ;  /* 0x000000220000780c */ /* 0x000fda0006f61670 */
[----:B0-----:R-:W-:-:S05]  /*171a0*/  @!P3 IMAD R10, R13, R17, RZ ;  /* 0x000000110d0ab224 */ /* 0x001fca00078e02ff */
[----:B------:R-:W-:Y:S01]  /*171b0*/  @!P3 STG.E.U8 desc[UR50][R4.64+0x21], R10 ;  /* 0x0000210a0400b986 */ /* 0x000fe2000c101132 */
[----:B------:R-:W-:-:S13]  /*171c0*/  ISETP.LT.OR P3, PT, R0, 0x21, !P6 ;  /* 0x000000210000780c */ /* 0x000fda0007761670 */
[----:B------:R-:W-:Y:S01]  /*171d0*/  @!P3 IADD3 R12, P5, R4, UR41, RZ ;  /* 0x00000029040cbc10 */ /* 0x000fe2000ffbe0ff */
[----:B---3--:R-:W-:-:S03]  /*171e0*/  @!P3 IMAD R14, R14, R17, RZ ;  /* 0x000000110e0eb224 */ /* 0x008fc600078e02ff */
[----:B------:R-:W-:-:S05]  /*171f0*/  @!P3 IADD3.X R13, R5, UR40, RZ, P5, !PT ;  /* 0x00000028050dbc10 */ /* 0x000fca000affe4ff */
[----:B------:R0:W-:Y:S04]  /*17200*/  @!P3 STG.E.U8 desc[UR50][R12.64+0x20], R14 ;  /* 0x0000200e0c00b986 */ /* 0x0001e8000c101132 */
[----:B0-----:R-:W2:Y:S01]  /*17210*/  LDL.LU R12, [R1+0x24c] ;  /* 0x00024c00010c7983 */ /* 0x001ea20000300800 */
[----:B------:R-:W-:-:S03]  /*17220*/  ISETP.LT.OR P5, PT, R0, 0x22, !P6 ;  /* 0x000000220000780c */ /* 0x000fc600077a1670 */
[----:B------:R-:W3:Y:S04]  /*17230*/  LDL.LU R13, [R1+0x254] ;  /* 0x00025400010d7983 */ /* 0x000ee80000300800 */
[----:B------:R-:W4:Y:S06]  /*17240*/  LDL.LU R14, [R1+0x258] ;  /* 0x00025800010e7983 */ /* 0x000f2c0000300800 */
[----:B------:R-:W-:-:S04]  /*17250*/  @!P5 IADD3 R10, P6, R4, UR41, RZ ;  /* 0x00000029040adc10 */ /* 0x000fc8000ffde0ff */
[----:B------:R-:W-:Y:S01]  /*17260*/  @!P5 IADD3.X R11, R5, UR40, RZ, P6, !PT ;  /* 0x00000028050bdc10 */ /* 0x000fe2000b7fe4ff */
[----:B--2---:R-:W-:-:S05]  /*17270*/  @!P5 IMAD R12, R12, R17, RZ ;  /* 0x000000110c0cd224 */ /* 0x004fca00078e02ff */
[----:B------:R0:W-:Y:S04]  /*17280*/  @!P5 STG.E.U8 desc[UR50][R10.64+0x21], R12 ;  /* 0x0000210c0a00d986 */ /* 0x0001e8000c101132 */
[----:B0-----:R-:W2:Y:S01]  /*17290*/  LDL.LU R11, [R1+0x250] ;  /* 0x00025000010b7983 */ /* 0x001ea20000300800 */
[----:B------:R-:W-:-:S04]  /*172a0*/  ISETP.GE.AND P5, PT, R232, 0x81, PT ;  /* 0x00000081e800780c */ /* 0x000fc80003fa6270 */
[----:B------:R-:W-:Y:S02]  /*172b0*/  ISETP.LT.OR P3, PT, R0, 0x29, !P5 ;  /* 0x000000290000780c */ /* 0x000fe40006f61670 */
[----:B------:R-:W-:-:S11]  /*172c0*/  ISETP.GE.AND P6, PT, R232, 0x89, PT ;  /* 0x00000089e800780c */ /* 0x000fd60003fc6270 */
[----:B--2---:R-:W-:-:S05]  /*172d0*/  @!P3 IMAD R10, R11, R17, RZ ;  /* 0x000000110b0ab224 */ /* 0x004fca00078e02ff */
[----:B------:R3:W-:Y:S01]  /*172e0*/  @!P3 STG.E.U8 desc[UR50][R4.64+0x28], R10 ;  /* 0x0000280a0400b986 */ /* 0x0007e2000c101132 */
[----:B------:R-:W-:-:S13]  /*172f0*/  ISETP.LT.OR P3, PT, R0, 0x2a, !P5 ;  /* 0x0000002a0000780c */ /* 0x000fda0006f61670 */
[----:B---3--:R-:W-:-:S05]  /*17300*/  @!P3 IMAD R10, R13, R17, RZ ;  /* 0x000000110d0ab224 */ /* 0x008fca00078e02ff */
[----:B------:R-:W-:Y:S01]  /*17310*/  @!P3 STG.E.U8 desc[UR50][R4.64+0x29], R10 ;  /* 0x0000290a0400b986 */ /* 0x000fe2000c101132 */
[----:B------:R-:W-:-:S13]  /*17320*/  ISETP.LT.OR P3, PT, R0, 0x29, !P6 ;  /* 0x000000290000780c */ /* 0x000fda0007761670 */
[----:B------:R-:W-:Y:S01]  /*17330*/  @!P3 IADD3 R12, P5, R4, UR41, RZ ;  /* 0x00000029040cbc10 */ /* 0x000fe2000ffbe0ff */
[----:B----4-:R-:W-:-:S03]  /*17340*/  @!P3 IMAD R14, R14, R17, RZ ;  /* 0x000000110e0eb224 */ /* 0x010fc600078e02ff */
[----:B------:R-:W-:-:S05]  /*17350*/  @!P3 IADD3.X R13, R5, UR40, RZ, P5, !PT ;  /* 0x00000028050dbc10 */ /* 0x000fca000affe4ff */
[----:B------:R0:W-:Y:S04]  /*17360*/  @!P3 STG.E.U8 desc[UR50][R12.64+0x28], R14 ;  /* 0x0000280e0c00b986 */ /* 0x0001e8000c101132 */
[----:B0-----:R-:W2:Y:S04]  /*17370*/  LDL.LU R12, [R1+0x25c] ;  /* 0x00025c00010c7983 */ /* 0x001ea80000300800 */
[----:B------:R-:W3:Y:S04]  /*17380*/  LDL.LU R14, [R1+0x260] ;  /* 0x00026000010e7983 */ /* 0x000ee80000300800 */
[----:B------:R-:W4:Y:S01]  /*17390*/  LDL.LU R13, [R1+0x264] ;  /* 0x00026400010d7983 */ /* 0x000f220000300800 */
[----:B------:R-:W-:-:S13]  /*173a0*/  ISETP.LT.OR P5, PT, R0, 0x2a, !P6 ;  /* 0x0000002a0000780c */ /* 0x000fda00077a1670 */
[----:B------:R-:W-:-:S04]  /*173b0*/  @!P5 IADD3 R10, P6, R4, UR41, RZ ;  /* 0x00000029040adc10 */ /* 0x000fc8000ffde0ff */
[----:B------:R-:W-:Y:S02]  /*173c0*/  @!P5 IADD3.X R11, R5, UR40, RZ, P6, !PT ;  /* 0x00000028050bdc10 */ /* 0x000fe4000b7fe4ff */
[----:B------:R-:W-:Y:S01]  /*173d0*/  ISETP.GE.AND P6, PT, R232, 0x89, PT ;  /* 0x00000089e800780c */ /* 0x000fe20003fc6270 */
[----:B--2---:R-:W-:-:S05]  /*173e0*/  @!P5 IMAD R12, R12, R17, RZ ;  /* 0x000000110c0cd224 */ /* 0x004fca00078e02ff */
[----:B------:R3:W-:Y:S01]  /*173f0*/  @!P5 STG.E.U8 desc[UR50][R10.64+0x29], R12 ;  /* 0x0000290c0a00d986 */ /* 0x0007e2000c101132 */
[----:B------:R-:W-:-:S04]  /*17400*/  ISETP.GE.AND P5, PT, R232, 0x81, PT ;  /* 0x00000081e800780c */ /* 0x000fc80003fa6270 */
[----:B------:R-:W-:-:S13]  /*17410*/  ISETP.LT.OR P3, PT, R0, 0x31, !P5 ;  /* 0x000000310000780c */ /* 0x000fda0006f61670 */
[----:B---3--:R-:W-:-:S05]  /*17420*/  @!P3 IMAD R10, R14, R17, RZ ;  /* 0x000000110e0ab224 */ /* 0x008fca00078e02ff */
[----:B------:R4:W-:Y:S01]  /*17430*/  @!P3 STG.E.U8 desc[UR50][R4.64+0x30], R10 ;  /* 0x0000300a0400b986 */ /* 0x0009e2000c101132 */
[----:B------:R-:W-:-:S13]  /*17440*/  ISETP.LT.OR P3, PT, R0, 0x32, !P5 ;  /* 0x000000320000780c */ /* 0x000fda0006f61670 */
[----:B----4-:R-:W-:-:S05]  /*17450*/  @!P3 IMAD R10, R13, R17, RZ ;  /* 0x000000110d0ab224 */ /* 0x010fca00078e02ff */
[----:B------:R0:W-:Y:S01]  /*17460*/  @!P3 STG.E.U8 desc[UR50][R4.64+0x31], R10 ;  /* 0x0000310a0400b986 */ /* 0x0001e2000c101132 */
[----:B------:R-:W-:-:S13]  /*17470*/  ISETP.LT.OR P3, PT, R0, 0x31, !P6 ;  /* 0x000000310000780c */ /* 0x000fda0007761670 */
[----:B------:R-:W-:-:S04]  /*17480*/  @!P3 IADD3 R12, P5, R4, UR41, RZ ;  /* 0x00000029040cbc10 */ /* 0x000fc8000ffbe0ff */
[----:B------:R-:W-:Y:S02]  /*17490*/  @!P3 IADD3.X R13, R5, UR40, RZ, P5, !PT ;  /* 0x00000028050dbc10 */ /* 0x000fe4000affe4ff */
[----:B------:R-:W-:Y:S01]  /*174a0*/  ISETP.LT.OR P5, PT, R0, 0x32, !P6 ;  /* 0x000000320000780c */ /* 0x000fe200077a1670 */
[----:B------:R-:W-:-:S05]  /*174b0*/  @!P3 IMAD R14, R15, R17, RZ ;  /* 0x000000110f0eb224 */ /* 0x000fca00078e02ff */
[----:B------:R5:W-:Y:S07]  /*174c0*/  @!P3 STG.E.U8 desc[UR50][R12.64+0x30], R14 ;  /* 0x0000300e0c00b986 */ /* 0x000bee000c101132 */
[----:B0-----:R-:W-:-:S04]  /*174d0*/  @!P5 IADD3 R10, P6, R4, UR41, RZ ;  /* 0x00000029040adc10 */ /* 0x001fc8000ffde0ff */
[----:B------:R-:W-:Y:S01]  /*174e0*/  @!P5 IADD3.X R11, R5, UR40, RZ, P6, !PT ;  /* 0x00000028050bdc10 */ /* 0x000fe2000b7fe4ff */
[----:B-----5:R-:W-:-:S05]  /*174f0*/  @!P5 IMAD R12, R235, R17, RZ ;  /* 0x00000011eb0cd224 */ /* 0x020fca00078e02ff */
[----:B------:R0:W-:Y:S01]  /*17500*/  @!P5 STG.E.U8 desc[UR50][R10.64+0x31], R12 ;  /* 0x0000310c0a00d986 */ /* 0x0001e2000c101132 */
[----:B------:R-:W-:-:S04]  /*17510*/  ISETP.GE.AND P5, PT, R232, 0x81, PT ;  /* 0x00000081e800780c */ /* 0x000fc80003fa6270 */
[----:B------:R-:W-:-:S13]  /*17520*/  ISETP.LT.OR P3, PT, R0, 0x39, !P5 ;  /* 0x000000390000780c */ /* 0x000fda0006f61670 */
[----:B0-----:R-:W-:-:S05]  /*17530*/  @!P3 IMAD R10, R234, R17, RZ ;  /* 0x00000011ea0ab224 */ /* 0x001fca00078e02ff */
[----:B------:R0:W-:Y:S01]  /*17540*/  @!P3 STG.E.U8 desc[UR50][R4.64+0x38], R10 ;  /* 0x0000380a0400b986 */ /* 0x0001e2000c101132 */
[----:B------:R-:W-:Y:S02]  /*17550*/  ISETP.LT.OR P3, PT, R0, 0x3a, !P5 ;  /* 0x0000003a0000780c */ /* 0x000fe40006f61670 */
[----:B------:R-:W-:-:S11]  /*17560*/  ISETP.GE.AND P6, PT, R232, 0x89, PT ;  /* 0x00000089e800780c */ /* 0x000fd60003fc6270 */
[----:B0-----:R-:W-:-:S05]  /*17570*/  @!P3 IMAD R10, R233, R17, RZ ;  /* 0x00000011e90ab224 */ /* 0x001fca00078e02ff */
[----:B------:R0:W-:Y:S01]  /*17580*/  @!P3 STG.E.U8 desc[UR50][R4.64+0x39], R10 ;  /* 0x0000390a0400b986 */ /* 0x0001e2000c101132 */
[----:B------:R-:W-:-:S13]  /*17590*/  ISETP.LT.OR P3, PT, R0, 0x39, !P6 ;  /* 0x000000390000780c */ /* 0x000fda0007761670 */
[----:B------:R-:W-:-:S04]  /*175a0*/  @!P3 IADD3 R12, P5, R4, UR41, RZ ;  /* 0x00000029040cbc10 */ /* 0x000fc8000ffbe0ff */
[----:B------:R-:W-:Y:S02]  /*175b0*/  @!P3 IADD3.X R13, R5, UR40, RZ, P5, !PT ;  /* 0x00000028050dbc10 */ /* 0x000fe4000affe4ff */
[----:B------:R-:W-:Y:S01]  /*175c0*/  ISETP.LT.OR P5, PT, R0, 0x3a, !P6 ;  /* 0x0000003a0000780c */ /* 0x000fe200077a1670 */
[----:B------:R-:W-:-:S05]  /*175d0*/  @!P3 IMAD R14, R23, R17, RZ ;  /* 0x00000011170eb224 */ /* 0x000fca00078e02ff */
[----:B------:R1:W-:Y:S07]  /*175e0*/  @!P3 STG.E.U8 desc[UR50][R12.64+0x38], R14 ;  /* 0x0000380e0c00b986 */ /* 0x0003ee000c101132 */
[----:B0-----:R-:W-:Y:S01]  /*175f0*/  @!P5 IADD3 R10, P6, R4, UR41, RZ ;  /* 0x00000029040adc10 */ /* 0x001fe2000ffde0ff */
[----:B-1----:R-:W2:Y:S03]  /*17600*/  LDL.LU R13, [R1+0x204] ;  /* 0x00020400010d7983 */ /* 0x002ea60000300800 */
[----:B------:R-:W-:Y:S01]  /*17610*/  @!P5 IADD3.X R11, R5, UR40, RZ, P6, !PT ;  /* 0x00000028050bdc10 */ /* 0x000fe2000b7fe4ff */
[----:B------:R-:W-:Y:S01]  /*17620*/  @!P5 IMAD R12, R22, R17, RZ ;  /* 0x00000011160cd224 */ /* 0x000fe200078e02ff */
        /* <DEDUP_REMOVED lines=10> */
[----:B------:R-:W-:Y:S02]  /*176d0*/  ISETP.LT.OR P3, PT, R0, 0x21, !P6 ;  /* 0x000000210000780c */ /* 0x000fe40007761670 */
[----:B------:R-:W-:-:S11]  /*176e0*/  LOP3.LUT P2, RZ, R19, 0x800, RZ, 0xc0, !PT ;  /* 0x0000080013ff7812 */ /* 0x000fd6000784c0ff */
        /* <DEDUP_REMOVED lines=20> */
[----:B------:R-:W-:-:S13]  /*17830*/  ISETP.LT.OR P3, PT, R0, 0x29, !P6 ;  /* 0x000000290000780c */ /* 0x000fda0007761670 */
        /* <DEDUP_REMOVED lines=16> */
[----:B------:R-:W-:-:S04]  /*17940*/  ISETP.GE.AND P6, PT, R232, 0x101, PT ;  /* 0x00000101e800780c */ /* 0x000fc80003fc6270 */
[----:B------:R-:W-:Y:S01]  /*17950*/  ISETP.LT.OR P3, PT, R0, 0x31, !P6 ;  /* 0x000000310000780c */ /* 0x000fe20007761670 */
[----:B--2---:R-:W-:-:S05]  /*17960*/  @!P5 IMAD R12, R12, R17, RZ ;  /* 0x000000110c0cd224 */ /* 0x004fca00078e02ff */
[----:B------:R3:W-:Y:S07]  /*17970*/  @!P5 STG.E.U8 desc[UR50][R10.64+0x29], R12 ;  /* 0x0000290c0a00d986 */ /* 0x0007ee000c101132 */
        /* <DEDUP_REMOVED lines=9> */
[----:B------:R-:W-:-:S12]  /*17a10*/  @!P3 IMAD R14, R15, R17, RZ ;  /* 0x000000110f0eb224 */ /* 0x000fd800078e02ff */
[----:B0-----:R-:W-:-:S04]  /*17a20*/  @!P5 IADD3 R10, P6, R2, UR41, RZ ;  /* 0x00000029020adc10 */ /* 0x001fc8000ffde0ff */
[----:B------:R-:W-:Y:S02]  /*17a30*/  @!P5 IADD3.X R11, R3, UR40, RZ, P6, !PT ;  /* 0x00000028030bdc10 */ /* 0x000fe4000b7fe4ff */
[----:B------:R-:W-:Y:S01]  /*17a40*/  ISETP.GE.AND P6, PT, R232, 0x101, PT ;  /* 0x00000101e800780c */ /* 0x000fe20003fc6270 */
[----:B------:R5:W-:Y:S03]  /*17a50*/  @!P3 STG.E.U8 desc[UR50][R12.64+0x30], R14 ;  /* 0x0000300e0c00b986 */ /* 0x000be6000c101132 */
[----:B------:R-:W-:Y:S01]  /*17a60*/  ISETP.LT.OR P3, PT, R0, 0x39, !P6 ;  /* 0x000000390000780c */ /* 0x000fe20007761670 */
[----:B-----5:R-:W-:-:S05]  /*17a70*/  @!P5 IMAD R12, R235, R17, RZ ;  /* 0x00000011eb0cd224 */ /* 0x020fca00078e02ff */
[----:B------:R0:W-:Y:S07]  /*17a80*/  @!P5 STG.E.U8 desc[UR50][R10.64+0x31], R12 ;  /* 0x0000310c0a00d986 */ /* 0x0001ee000c101132 */
[----:B0-----:R-:W-:-:S05]  /*17a90*/  @!P3 IMAD R10, R234, R17, RZ ;  /* 0x00000011ea0ab224 */ /* 0x001fca00078e02ff */
[----:B------:R0:W-:Y:S01]  /*17aa0*/  @!P3 STG.E.U8 desc[UR50][R2.64+0x38], R10 ;  /* 0x0000380a0200b986 */ /* 0x0001e2000c101132 */
[C---:B------:R-:W-:Y:S02]  /*17ab0*/  ISETP.LT.OR P3, PT, R0.reuse, 0x3a, !P6 ;  /* 0x0000003a0000780c */ /* 0x040fe40007761670 */
[----:B------:R-:W-:-:S11]  /*17ac0*/  ISETP.LT.OR P5, PT, R0, 0x39, !P2 ;  /* 0x000000390000780c */ /* 0x000fd600057a1670 */
[----:B0-----:R-:W-:-:S05]  /*17ad0*/  @!P3 IMAD R10, R233, R17, RZ ;  /* 0x00000011e90ab224 */ /* 0x001fca00078e02ff */
[----:B------:R0:W-:Y:S02]  /*17ae0*/  @!P3 STG.E.U8 desc[UR50][R2.64+0x39], R10 ;  /* 0x0000390a0200b986 */ /* 0x0001e4000c101132 */
[----:B0-----:R-:W-:-:S04]  /*17af0*/  @!P5 IADD3 R10, P3, R2, UR41, RZ ;  /* 0x00000029020adc10 */ /* 0x001fc8000ff7e0ff */
[----:B------:R-:W-:Y:S02]  /*17b00*/  @!P5 IADD3.X R11, R3, UR40, RZ, P3, !PT ;  /* 0x00000028030bdc10 */ /* 0x000fe40009ffe4ff */
[----:B------:R-:W-:Y:S01]  /*17b10*/  ISETP.LT.OR P3, PT, R0, 0x3a, !P2 ;  /* 0x0000003a0000780c */ /* 0x000fe20005761670 */
[----:B------:R-:W-:-:S05]  /*17b20*/  @!P5 IMAD R14, R23, R17, RZ ;  /* 0x00000011170ed224 */ /* 0x000fca00078e02ff */
[----:B------:R0:W-:Y:S07]  /*17b30*/  @!P5 STG.E.U8 desc[UR50][R10.64+0x38], R14 ;  /* 0x0000380e0a00d986 */ /* 0x0001ee000c101132 */
[----:B------:R-:W-:-:S04]  /*17b40*/  @!P3 IADD3 R12, P6, R2, UR41, RZ ;  /* 0x00000029020cbc10 */ /* 0x000fc8000ffde0ff */
[----:B------:R-:W-:Y:S01]  /*17b50*/  @!P3 IADD3.X R13, R3, UR40, RZ, P6, !PT ;  /* 0x00000028030dbc10 */ /* 0x000fe2000b7fe4ff */
[----:B0-----:R-:W2:Y:S01]  /*17b60*/  LDL.LU R11, [R1+0x1c4] ;  /* 0x0001c400010b7983 */ /* 0x001ea20000300800 */
[----:B------:R-:W-:-:S03]  /*17b70*/  @!P3 IMAD R10, R22, R17, RZ ;  /* 0x00000011160ab224 */ /* 0x000fc600078e02ff */
[----:B------:R-:W3:Y:S04]  /*17b80*/  LDL.LU R235, [R1+0x1ec] ;  /* 0x0001ec0001eb7983 */ /* 0x000ee80000300800 */
[----:B------:R-:W4:Y:S04]  /*17b90*/  LDL.LU R234, [R1+0x1f0] ;  /* 0x0001f00001ea7983 */ /* 0x000f280000300800 */
[----:B------:R-:W5:Y:S04]  /*17ba0*/  LDL.LU R233, [R1+0x1f4] ;  /* 0x0001f40001e97983 */ /* 0x000f680000300800 */
[----:B------:R-:W5:Y:S04]  /*17bb0*/  LDL.LU R23, [R1+0x1f8] ;  /* 0x0001f80001177983 */ /* 0x000f680000300800 */
[----:B------:R-:W5:Y:S04]  /*17bc0*/  LDL.LU R22, [R1+0x1fc] ;  /* 0x0001fc0001167983 */ /* 0x000f680000300800 */
[----:B------:R0:W-:Y:S04]  /*17bd0*/  @!P3 STG.E.U8 desc[UR50][R12.64+0x39], R10 ;  /* 0x0000390a0c00b986 */ /* 0x0001e8000c101132 */
[----:B0-----:R-:W2:Y:S04]  /*17be0*/  LDL.LU R12, [R1+0x1c0] ;  /* 0x0001c000010c7983 */ /* 0x001ea80000300800 */
[----:B------:R-:W3:Y:S01]  /*17bf0*/  LDL.LU R13, [R1+0x1c8] ;  /* 0x0001c800010d7983 */ /* 0x000ee20000300800 */
[----:B------:R-:W-:-:S04]  /*17c00*/  LOP3.LUT P1, RZ, R19, 0x1000, RZ, 0xc0, !PT ;  /* 0x0000100013ff7812 */ /* 0x000fc8000782c0ff */
[C---:B------:R-:W-:Y:S01]  /*17c10*/  ISETP.LT.OR P3, PT, R0.reuse, 0x21, !P1 ;  /* 0x000000210000780c */ /* 0x040fe20004f61670 */
[----:B------:R-:W-:Y:S01]  /*17c20*/  VIADD R9, R9, UR4 ;  /* 0x0000000409097c36 */ /* 0x000fe20008000000 */
[----:B------:R-:W-:-:S13]  /*17c30*/  ISETP.LT.OR P5, PT, R0, 0x21, !P0 ;  /* 0x000000210000780c */ /* 0x000fda00047a1670 */
[----:B------:R-:W-:-:S04]  /*17c40*/  @!P5 IADD3 R14, P6, R8, UR41, RZ ;  /* 0x00000029080edc10 */ /* 0x000fc8000ffde0ff */
[----:B------:R-:W-:Y:S01]  /*17c50*/  @!P5 IADD3.X R15, R9, UR40, RZ, P6, !PT ;  /* 0x00000028090fdc10 */ /* 0x000fe2000b7fe4ff */
[----:B--2---:R-:W-:-:S05]  /*17c60*/  @!P3 IMAD R10, R12, R17, RZ ;  /* 0x000000110c0ab224 */ /* 0x004fca00078e02ff */
[----:B------:R0:W-:Y:S01]  /*17c70*/  @!P3 STG.E.U8 desc[UR50][R8.64+0x20], R10 ;  /* 0x0000200a0800b986 */ /* 0x0001e2000c101132 */
[----:B------:R-:W-:Y:S01]  /*17c80*/  ISETP.LT.OR P3, PT, R0, 0x22, !P1 ;  /* 0x000000220000780c */ /* 0x000fe20004f61670 */
[----:B---3--:R-:W-:-:S12]  /*17c90*/  @!P5 IMAD R12, R13, R17, RZ ;  /* 0x000000110d0cd224 */ /* 0x008fd800078e02ff */
[----:B0-----:R-:W-:-:S05]  /*17ca0*/  @!P3 IMAD R10, R11, R17, RZ ;  /* 0x000000110b0ab224 */ /* 0x001fca00078e02ff */
[----:B------:R-:W-:Y:S04]  /*17cb0*/  @!P3 STG.E.U8 desc[UR50][R8.64+0x21], R10 ;  /* 0x0000210a0800b986 */ /* 0x000fe8000c101132 */
[----:B------:R0:W-:Y:S04]  /*17cc0*/  @!P5 STG.E.U8 desc[UR50][R14.64+0x20], R12 ;  /* 0x0000200c0e00d986 */ /* 0x0001e8000c101132 */
[----:B0-----:R-:W2:Y:S01]  /*17cd0*/  LDL.LU R14, [R1+0x1cc] ;  /* 0x0001cc00010e7983 */ /* 0x001ea20000300800 */
[----:B------:R-:W-:-:S03]  /*17ce0*/  ISETP.LT.OR P3, PT, R0, 0x22, !P0 ;  /* 0x000000220000780c */ /* 0x000fc60004761670 */
[----:B------:R-:W3:Y:S10]  /*17cf0*/  LDL.LU R15, [R1+0x194] ;  /* 0x00019400010f7983 */ /* 0x000ef40000300800 */
[----:B------:R-:W-:-:S04]  /*17d00*/  @!P3 IADD3 R10, P6, R8, UR41, RZ ;  /* 0x00000029080abc10 */ /* 0x000fc8000ffde0ff */
[----:B------:R-:W-:Y:S01]  /*17d10*/  @!P3 IADD3.X R11, R9, UR40, RZ, P6, !PT ;  /* 0x00000028090bbc10 */ /* 0x000fe2000b7fe4ff */
[----:B--2---:R-:W-:-:S05]  /*17d20*/  @!P3 IMAD R14, R14, R17, RZ ;  /* 0x000000110e0eb224 */ /* 0x004fca00078e02ff */
[----:B------:R0:W-:Y:S04]  /*17d30*/  @!P3 STG.E.U8 desc[UR50][R10.64+0x21], R14 ;  /* 0x0000210e0a00b986 */ /* 0x0001e8000c101132 */
[----:B0-----:R-:W2:Y:S04]  /*17d40*/  LDL.LU R10, [R1+0x1d0] ;  /* 0x0001d000010a7983 */ /* 0x001ea80000300800 */
[----:B------:R-:W4:Y:S04]  /*17d50*/  LDL.LU R11, [R1+0x1d4] ;  /* 0x0001d400010b7983 */ /* 0x000f280000300800 */
[----:B------:R-:W5:Y:S01]  /*17d60*/  LDL.LU R14, [R1+0x1d8] ;  /* 0x0001d800010e7983 */ /* 0x000f620000300800 */
[----:B------:R-:W-:-:S02]  /*17d70*/  ISETP.LT.OR P3, PT, R0, 0x29, !P1 ;  /* 0x000000290000780c */ /* 0x000fc40004f61670 */
[----:B------:R-:W-:-:S13]  /*17d80*/  ISETP.LT.OR P5, PT, R0, 0x29, !P0 ;  /* 0x000000290000780c */ /* 0x000fda00047a1670 */
[----:B------:R-:W-:-:S04]  /*17d90*/  @!P5 IADD3 R12, P6, R8, UR41, RZ ;  /* 0x00000029080cdc10 */ /* 0x000fc8000ffde0ff */
[----:B------:R-:W-:Y:S01]  /*17da0*/  @!P5 IADD3.X R13, R9, UR40, RZ, P6, !PT ;  /* 0x00000028090ddc10 */ /* 0x000fe2000b7fe4ff */
[----:B--2---:R-:W-:-:S05]  /*17db0*/  @!P3 IMAD R10, R10, R17, RZ ;  /* 0x000000110a0ab224 */ /* 0x004fca00078e02ff */
[----:B------:R4:W-:Y:S01]  /*17dc0*/  @!P3 STG.E.U8 desc[UR50][R8.64+0x28], R10 ;  /* 0x0000280a0800b986 */ /* 0x0009e2000c101132 */
[----:B------:R-:W-:Y:S01]  /*17dd0*/  ISETP.LT.OR P3, PT, R0, 0x2a, !P1 ;  /* 0x0000002a0000780c */ /* 0x000fe20004f61670 */
[----:B-----5:R-:W-:-:S12]  /*17de0*/  @!P5 IMAD R14, R14, R17, RZ ;  /* 0x000000110e0ed224 */ /* 0x020fd800078e02ff */
[----:B----4-:R-:W-:-:S05]  /*17df0*/  @!P3 IMAD R10, R11, R17, RZ ;  /* 0x000000110b0ab224 */ /* 0x010fca00078e02ff */
[----:B------:R-:W-:Y:S04]  /*17e00*/  @!P3 STG.E.U8 desc[UR50][R8.64+0x29], R10 ;  /* 0x0000290a0800b986 */ /* 0x000fe8000c101132 */
        /* <DEDUP_REMOVED lines=16> */
[----:B------:R-:W-:-:S13]  /*17f10*/  ISETP.LT.OR P3, PT, R0, 0x32, !P1 ;  /* 0x000000320000780c */ /* 0x000fda0004f61670 */
[----:B----4-:R-:W-:-:S05]  /*17f20*/  @!P3 IMAD R10, R11, R17, RZ ;  /* 0x000000110b0ab224 */ /* 0x010fca00078e02ff */
[----:B------:R0:W-:Y:S01]  /*17f30*/  @!P3 STG.E.U8 desc[UR50][R8.64+0x31], R10 ;  /* 0x0000310a0800b986 */ /* 0x0001e2000c101132 */
[----:B------:R-:W-:Y:S01]  /*17f40*/  ISETP.LT.OR P3, PT, R0, 0x32, !P0 ;  /* 0x000000320000780c */ /* 0x000fe20004761670 */
[----:B-----5:R-:W-:-:S05]  /*17f50*/  @!P5 IMAD R14, R14, R17, RZ ;  /* 0x000000110e0ed224 */ /* 0x020fca00078e02ff */
[----:B------:R1:W-:Y:S07]  /*17f60*/  @!P5 STG.E.U8 desc[UR50][R12.64+0x30], R14 ;  /* 0x0000300e0c00d986 */ /* 0x0003ee000c101132 */
        /* <DEDUP_REMOVED lines=27> */
[----:B0-----:R-:W3:Y:S01]  /*18120*/  LDL.LU R11, [R1+0x180] ;  /* 0x00018000010b7983 */ /* 0x001ee20000300800 */
[----:B------:R-:W-:-:S04]  /*18130*/  LOP3.LUT R19, R19, 0xfffffdff, RZ, 0xc0, !PT ;  /* 0xfffffdff13137812 */ /* 0x000fc800078ec0ff */
[----:B------:R-:W-:Y:S02]  /*18140*/  @P2 LOP3.LUT R19, R19, 0x200, RZ, 0xfc, !PT ;  /* 0x0000020013132812 */ /* 0x000fe400078efcff */
[----:B------:R-:W-:-:S04]  /*18150*/  ISETP.GE.AND P2, PT, R232, 0x1, PT ;  /* 0x00000001e800780c */ /* 0x000fc80003f46270 */
[----:B------:R-:W-:Y:S02]  /*18160*/  ISETP.LT.OR P3, PT, R0, 0x41, !P2 ;  /* 0x000000410000780c */ /* 0x000fe40005761670 */
[----:B------:R-:W-:-:S04]  /*18170*/  LOP3.LUT R19, R19, 0xfffffbff, RZ, 0xc0, !PT ;  /* 0xfffffbff13137812 */ /* 0x000fc800078ec0ff */
[----:B------:R-:W-:Y:S02]  /*18180*/  @P1 LOP3.LUT R19, R19, 0x400, RZ, 0xfc, !PT ;  /* 0x0000040013131812 */ /* 0x000fe400078efcff */
[----:B------:R-:W-:-:S13]  /*18190*/  ISETP.LT.OR P1, PT, R0, 0x41, !P4 ;  /* 0x000000410000780c */ /* 0x000fda0006721670 */
[-C--:B----4-:R-:W-:Y:S02]  /*181a0*/  @!P1 IMAD R14, R14, R17.reuse, RZ ;  /* 0x000000110e0e9224 */ /* 0x090fe400078e02ff */
[----:B---3--:R-:W-:-:S05]  /*181b0*/  @!P3 IMAD R10, R11, R17, RZ ;  /* 0x000000110b0ab224 */ /* 0x008fca00078e02ff */
[----:B------:R2:W-:Y:S01]  /*181c0*/  @!P3 STG.E.U8 desc[UR50][R6.64+0x40], R10 ;  /* 0x0000400a0600b986 */ /* 0x0005e2000c101132 */
[----:B------:R-:W-:-:S13]  /*181d0*/  ISETP.LT.OR P3, PT, R0, 0x42, !P2 ;  /* 0x000000420000780c */ /* 0x000fda0005761670 */
[----:B--2---:R-:W-:-:S05]  /*181e0*/  @!P3 IMAD R10, R13, R17, RZ ;  /* 0x000000110d0ab224 */ /* 0x004fca00078e02ff */
[----:B------:R-:W-:Y:S04]  /*181f0*/  @!P3 STG.E.U8 desc[UR50][R6.64+0x41], R10 ;  /* 0x0000410a0600b986 */ /* 0x000fe8000c101132 */
        /* <DEDUP_REMOVED lines=18> */
[----:B0-----:R-:W-:-:S05]  /*18320*/  @!P3 IMAD R10, R15, R17, RZ ;  /* 0x000000110f0ab224 */ /* 0x001fca00078e02ff */
[----:B------:R-:W-:Y:S04]  /*18330*/  @!P3 STG.E.U8 desc[UR50][R6.64+0x49], R10 ;  /* 0x0000490a0600b986 */ /* 0x000fe8000c101132 */
[----:B------:R0:W-:Y:S04]  /*18340*/  @!P5 STG.E.U8 desc[UR50][R12.64+0x48], R20 ;  /* 0x000048140c00d986 */ /* 0x0001e8000c101132 */
[----:B0-----:R-:W2:Y:S04]  /*18350*/  LDL.LU R12, [R1+0x19c] ;  /* 0x00019c00010c7983 */ /* 0x001ea80000300800 */
[----:B------:R-:W3:Y:S04]  /*18360*/  LDL.LU R20, [R1+0x1a0] ;  /* 0x0001a00001147983 */ /* 0x000ee80000300800 */
[----:B------:R-:W5:Y:S01]  /*18370*/  LDL.LU R13, [R1+0x1a4] ;  /* 0x0001a400010d7983 */ /* 0x000f620000300800 */
        /* <DEDUP_REMOVED lines=13> */
[----:B----4-:R-:W-:-:S12]  /*18450*/  @!P6 IMAD R20, R21, R17, RZ ;  /* 0x000000111514e224 */ /* 0x010fd800078e02ff */
[----:B-----5:R-:W-:-:S05]  /*18460*/  @!P3 IMAD R10, R13, R17, RZ ;  /* 0x000000110d0ab224 */ /* 0x020fca00078e02ff */
        /* <DEDUP_REMOVED lines=206> */
[----:B------:R-:W-:-:S02]  /*19150*/  LOP3.LUT P1, RZ, R19, 0x400, RZ, 0xc0, !PT ;  /* 0x0000040013ff7812 */ /* 0x000fc4000782c0ff */
[C---:B------:R-:W-:Y:S01]  /*19160*/  ISETP.LT.OR P5, PT, R0.reuse, 0x41, !P0 ;  /* 0x000000410000780c */ /* 0x040fe200047a1670 */
[----:B------:R-:W5:Y:S01]  /*19170*/  LDL.LU R15, [R1+0x94] ;  /* 0x00009400010f7983 */ /* 0x000f620000300800 */
[----:B------:R-:W-:-:S11]  /*19180*/  ISETP.LT.OR P3, PT, R0, 0x41, !P1 ;  /* 0x000000410000780c */ /* 0x000fd60004f61670 */
        /* <DEDUP_REMOVED lines=16> */
[----:B------:R-:W3:Y:S04]  /*19290*/  LDL.LU R11, [R1+0xd4] ;  /* 0x0000d400010b7983 */ /* 0x000ee80000300800 */
[----:B------:R-:W4:Y:S01]  /*192a0*/  LDL.LU R14, [R1+0xd8] ;  /* 0x0000d800010e7983 */ /* 0x000f220000300800 */
[----:B------:R-:W-:-:S02]  /*192b0*/  ISETP.LT.OR P3, PT, R0, 0x49, !P1 ;  /* 0x000000490000780c */ /* 0x000fc40004f61670 */
[----:B------:R-:W-:-:S13]  /*192c0*/  ISETP.LT.OR P5, PT, R0, 0x49, !P0 ;  /* 0x000000490000780c */ /* 0x000fda00047a1670 */
[----:B------:R-:W-:-:S04]  /*192d0*/  @!P5 IADD3 R12, P6, R8, UR41, RZ ;  /* 0x00000029080cdc10 */ /* 0x000fc8000ffde0ff */
[----:B------:R-:W-:Y:S01]  /*192e0*/  @!P5 IADD3.X R13, R9, UR40, RZ, P6, !PT ;  /* 0x00000028090ddc10 */ /* 0x000fe2000b7fe4ff */
[----:B--2---:R-:W-:-:S05]  /*192f0*/  @!P3 IMAD R10, R10, R17, RZ ;  /* 0x000000110a0ab224 */ /* 0x004fca00078e02ff */
[----:B------:R3:W-:Y:S01]  /*19300*/  @!P3 STG.E.U8 desc[UR50][R8.64+0x48], R10 ;  /* 0x0000480a0800b986 */ /* 0x0007e2000c101132 */
[----:B------:R-:W-:Y:S01]  /*19310*/  ISETP.LT.OR P3, PT, R0, 0x4a, !P1 ;  /* 0x0000004a0000780c */ /* 0x000fe20004f61670 */
[----:B----4-:R-:W-:-:S12]  /*19320*/  @!P5 IMAD R14, R14, R17, RZ ;  /* 0x000000110e0ed224 */ /* 0x010fd800078e02ff */
[----:B---3--:R-:W-:-:S05]  /*19330*/  @!P3 IMAD R10, R11, R17, RZ ;  /* 0x000000110b0ab224 */ /* 0x008fca00078e02ff */
        /* <DEDUP_REMOVED lines=21> */
[----:B----4-:R-:W-:-:S05]  /*19490*/  @!P5 IMAD R14, R14, R17, RZ ;  /* 0x000000110e0ed224 */ /* 0x010fca00078e02ff */
        /* <DEDUP_REMOVED lines=10> */
[----:B-----5:R-:W-:-:S05]  /*19540*/  @!P3 IMAD R10, R233, R17, RZ ;  /* 0x00000011e90ab224 */ /* 0x020fca00078e02ff */
        /* <DEDUP_REMOVED lines=191> */
[----:B0-----:R-:W2:Y:S01]  /*1a140*/  LDL.LU R11, [R1] ;  /* 0x00000000010b7983 */ /* 0x001ea20000300800 */
        /* <DEDUP_REMOVED lines=41> */
[----:B------:R-:W-:Y:S02]  /*1a3e0*/  ISETP.LT.OR P3, PT, R0, 0x71, !P6 ;  /* 0x000000710000780c */ /* 0x000fe40007761670 */
[----:B------:R-:W-:Y:S01]  /*1a3f0*/  LOP3.LUT P1, RZ, R19, 0x100, RZ, 0xc0, !PT ;  /* 0x0000010013ff7812 */ /* 0x000fe2000782c0ff */
[----:B--2---:R-:W-:-:S05]  /*1a400*/  @!P5 IMAD R12, R12, R17, RZ ;  /* 0x000000110c0cd224 */ /* 0x004fca00078e02ff */
[----:B------:R3:W-:Y:S05]  /*1a410*/  @!P5 STG.E.U8 desc[UR50][R10.64+0x69], R12 ;  /* 0x0000690c0a00d986 */ /* 0x0007ea000c101132 */
        /* <DEDUP_REMOVED lines=15> */
[----:B-----5:R-:W-:-:S12]  /*1a510*/  @!P5 IMAD R12, R235, R17, RZ ;  /* 0x00000011eb0cd224 */ /* 0x020fd800078e02ff */
[----:B------:R-:W-:Y:S01]  /*1a520*/  @!P3 IMAD R21, R234, R17, RZ ;  /* 0x00000011ea15b224 */ /* 0x000fe200078e02ff */
[----:B------:R0:W-:Y:S04]  /*1a530*/  @!P5 STG.E.U8 desc[UR50][R10.64+0x71], R12 ;  /* 0x0000710c0a00d986 */ /* 0x0001e8000c101132 */
[----:B------:R1:W-:Y:S01]  /*1a540*/  @!P3 STG.E.U8 desc[UR50][R2.64+0x78], R21 ;  /* 0x000078150200b986 */ /* 0x0003e2000c101132 */
[C---:B------:R-:W-:Y:S02]  /*1a550*/  ISETP.LT.OR P3, PT, R0.reuse, 0x7a, !P6 ;  /* 0x0000007a0000780c */ /* 0x040fe40007761670 */
[----:B------:R-:W-:-:S11]  /*1a560*/  ISETP.LT.OR P5, PT, R0, 0x79, !P2 ;  /* 0x000000790000780c */ /* 0x000fd600057a1670 */
[----:B------:R-:W-:-:S05]  /*1a570*/  @!P3 IMAD R23, R23, R17, RZ ;  /* 0x000000111717b224 */ /* 0x000fca00078e02ff */
[----:B------:R2:W-:Y:S01]  /*1a580*/  @!P3 STG.E.U8 desc[UR50][R2.64+0x79], R23 ;  /* 0x000079170200b986 */ /* 0x0005e2000c101132 */
[----:B0-----:R-:W-:-:S04]  /*1a590*/  @!P5 IADD3 R10, P3, R2, UR41, RZ ;  /* 0x00000029020adc10 */ /* 0x001fc8000ff7e0ff */
[----:B------:R-:W-:Y:S02]  /*1a5a0*/  @!P5 IADD3.X R11, R3, UR40, RZ, P3, !PT ;  /* 0x00000028030bdc10 */ /* 0x000fe40009ffe4ff */
[----:B------:R-:W-:Y:S01]  /*1a5b0*/  ISETP.LT.OR P3, PT, R0, 0x7a, !P2 ;  /* 0x0000007a0000780c */ /* 0x000fe20005761670 */
[----:B------:R-:W-:-:S12]  /*1a5c0*/  @!P5 IMAD R233, R233, R17, RZ ;  /* 0x00000011e9e9d224 */ /* 0x000fd800078e02ff */
[----:B------:R-:W-:Y:S01]  /*1a5d0*/  @!P3 IADD3 R12, P6, R2, UR41, RZ ;  /* 0x00000029020cbc10 */ /* 0x000fe2000ffde0ff */
[----:B-1----:R-:W-:-:S03]  /*1a5e0*/  @!P3 IMAD R21, R22, R17, RZ ;  /* 0x000000111615b224 */ /* 0x002fc600078e02ff */
[----:B------:R-:W-:Y:S01]  /*1a5f0*/  @!P3 IADD3.X R13, R3, UR40, RZ, P6, !PT ;  /* 0x00000028030dbc10 */ /* 0x000fe2000b7fe4ff */
[----:B------:R0:W-:Y:S04]  /*1a600*/  @!P5 STG.E.U8 desc[UR50][R10.64+0x78], R233 ;  /* 0x000078e90a00d986 */ /* 0x0001e8000c101132 */
[----:B------:R1:W-:Y:S01]  /*1a610*/  @!P3 STG.E.U8 desc[UR50][R12.64+0x79], R21 ;  /* 0x000079150c00b986 */ /* 0x0003e2000c101132 */
[----:B------:R-:W-:-:S13]  /*1a620*/  ISETP.LT.OR P3, PT, R0, 0x61, !P1 ;  /* 0x000000610000780c */ /* 0x000fda0004f61670 */
[----:B--2---:R-:W-:-:S05]  /*1a630*/  @!P3 IMAD R23, R216, R17, RZ ;  /* 0x00000011d817b224 */ /* 0x004fca00078e02ff */
[----:B------:R2:W-:Y:S01]  /*1a640*/  @!P3 STG.E.U8 desc[UR50][R8.64+0x60], R23 ;  /* 0x000060170800b986 */ /* 0x0005e2000c101132 */
[C---:B------:R-:W-:Y:S02]  /*1a650*/  ISETP.LT.OR P3, PT, R0.reuse, 0x62, !P1 ;  /* 0x000000620000780c */ /* 0x040fe40004f61670 */
[----:B------:R-:W-:-:S11]  /*1a660*/  ISETP.LT.OR P5, PT, R0, 0x61, !P0 ;  /* 0x000000610000780c */ /* 0x000fd600047a1670 */
[----:B------:R-:W-:-:S05]  /*1a670*/  @!P3 IMAD R217, R217, R17, RZ ;  /* 0x00000011d9d9b224 */ /* 0x000fca00078e02ff */
[----:B------:R-:W-:Y:S01]  /*1a680*/  @!P3 STG.E.U8 desc[UR50][R8.64+0x61], R217 ;  /* 0x000061d90800b986 */ /* 0x000fe2000c101132 */
[----:B------:R-:W-:Y:S02]  /*1a690*/  ISETP.LT.OR P3, PT, R0, 0x62, !P0 ;  /* 0x000000620000780c */ /* 0x000fe40004761670 */
[----:B0-----:R-:W-:-:S04]  /*1a6a0*/  @!P5 IADD3 R10, P6, R8, UR41, RZ ;  /* 0x00000029080adc10 */ /* 0x001fc8000ffde0ff */
[----:B------:R-:W-:Y:S01]  /*1a6b0*/  @!P5 IADD3.X R11, R9, UR40, RZ, P6, !PT ;  /* 0x00000028090bdc10 */ /* 0x000fe2000b7fe4ff */
[----:B-1----:R-:W-:-:S06]  /*1a6c0*/  @!P5 IMAD R21, R218, R17, RZ ;  /* 0x00000011da15d224 */ /* 0x002fcc00078e02ff */
[----:B------:R-:W-:Y:S01]  /*1a6d0*/  @!P3 IADD3 R12, P6, R8, UR41, RZ ;  /* 0x00000029080cbc10 */ /* 0x000fe2000ffde0ff */
[----:B------:R-:W-:-:S03]  /*1a6e0*/  @!P3 IMAD R219, R219, R17, RZ ;  /* 0x00000011dbdbb224 */ /* 0x000fc600078e02ff */
        /* <DEDUP_REMOVED lines=13> */
[----:B------:R-:W-:-:S06]  /*1a7c0*/  @!P5 IMAD R21, R222, R17, RZ ;  /* 0x00000011de15d224 */ /* 0x000fcc00078e02ff */
[----:B-1----:R-:W-:Y:S01]  /*1a7d0*/  @!P3 IADD3 R12, P6, R8, UR41, RZ ;  /* 0x00000029080cbc10 */ /* 0x002fe2000ffde0ff */
[----:B------:R-:W-:-:S03]  /*1a7e0*/  @!P3 IMAD R223, R223, R17, RZ ;  /* 0x00000011dfdfb224 */ /* 0x000fc600078e02ff */
[----:B------:R-:W-:Y:S01]  /*1a7f0*/  @!P3 IADD3.X R13, R9, UR40, RZ, P6, !PT ;  /* 0x00000028090dbc10 */ /* 0x000fe2000b7fe4ff */
[----:B------:R0:W-:Y:S04]  /*1a800*/  @!P5 STG.E.U8 desc[UR50][R10.64+0x68], R21 ;  /* 0x000068150a00d986 */ /* 0x0001e8000c101132 */
[----:B------:R-:W-:Y:S01]  /*1a810*/  @!P3 STG.E.U8 desc[UR50][R12.64+0x69], R223 ;  /* 0x000069df0c00b986 */ /* 0x000fe2000c101132 */
        /* <DEDUP_REMOVED lines=11> */
[----:B------:R-:W-:Y:S01]  /*1a8d0*/  @!P3 IADD3 R20, P6, R8, UR41, RZ ;  /* 0x000000290814bc10 */ /* 0x000fe2000ffde0ff */
[----:B------:R-:W-:-:S03]  /*1a8e0*/  @!P3 IMAD R227, R227, R17, RZ ;  /* 0x00000011e3e3b224 */ /* 0x000fc600078e02ff */
[----:B------:R-:W-:Y:S01]  /*1a8f0*/  @!P3 IADD3.X R21, R9, UR40, RZ, P6, !PT ;  /* 0x000000280915bc10 */ /* 0x000fe2000b7fe4ff */
[----:B------:R0:W-:Y:S04]  /*1a900*/  @!P5 STG.E.U8 desc[UR50][R10.64+0x70], R217 ;  /* 0x000070d90a00d986 */ /* 0x0001e8000c101132 */
[----:B------:R-:W-:Y:S01]  /*1a910*/  @!P3 STG.E.U8 desc[UR50][R20.64+0x71], R227 ;  /* 0x000071e31400b986 */ /* 0x000fe2000c101132 */
[----:B------:R-:W-:-:S13]  /*1a920*/  ISETP.LT.OR P3, PT, R0, 0x79, !P1 ;  /* 0x000000790000780c */ /* 0x000fda0004f61670 */
[----:B-1----:R-:W-:-:S05]  /*1a930*/  @!P3 IMAD R23, R228, R17, RZ ;  /* 0x00000011e417b224 */ /* 0x002fca00078e02ff */
[----:B------:R1:W-:Y:S01]  /*1a940*/  @!P3 STG.E.U8 desc[UR50][R8.64+0x78], R23 ;  /* 0x000078170800b986 */ /* 0x0003e2000c101132 */
[C---:B------:R-:W-:Y:S02]  /*1a950*/  ISETP.LT.OR P3, PT, R0.reuse, 0x7a, !P1 ;  /* 0x0000007a0000780c */ /* 0x040fe40004f61670 */
[----:B------:R-:W-:-:S11]  /*1a960*/  ISETP.LT.OR P5, PT, R0, 0x79, !P0 ;  /* 0x000000790000780c */ /* 0x000fd600047a1670 */
[----:B------:R-:W-:-:S05]  /*1a970*/  @!P3 IMAD R229, R229, R17, RZ ;  /* 0x00000011e5e5b224 */ /* 0x000fca00078e02ff */
[----:B------:R-:W-:Y:S01]  /*1a980*/  @!P3 STG.E.U8 desc[UR50][R8.64+0x79], R229 ;  /* 0x000079e50800b986 */ /* 0x000fe2000c101132 */
[----:B------:R-:W-:Y:S02]  /*1a990*/  ISETP.LT.OR P3, PT, R0, 0x7a, !P0 ;  /* 0x0000007a0000780c */ /* 0x000fe40004761670 */
[----:B------:R-:W-:Y:S02]  /*1a9a0*/  @!P5 IADD3 R12, P6, R8, UR41, RZ ;  /* 0x00000029080cdc10 */ /* 0x000fe4000ffde0ff */
[----:B------:R-:W-:Y:S02]  /*1a9b0*/  LOP3.LUT R19, R19, 0xffffffbf, RZ, 0xc0, !PT ;  /* 0xffffffbf13137812 */ /* 0x000fe400078ec0ff */
[----:B------:R-:W-:Y:S01]  /*1a9c0*/  @!P5 IADD3.X R13, R9, UR40, RZ, P6, !PT ;  /* 0x00000028090ddc10 */ /* 0x000fe2000b7fe4ff */
[----:B0-----:R-:W-:Y:S01]  /*1a9d0*/  @!P5 IMAD R217, R230, R17, RZ ;  /* 0x00000011e6d9d224 */ /* 0x001fe200078e02ff */
[----:B------:R-:W-:-:S05]  /*1a9e0*/  @P2 LOP3.LUT R19, R19, 0x40, RZ, 0xfc, !PT ;  /* 0x0000004013132812 */ /* 0x000fca00078efcff */
[----:B------:R-:W-:Y:S01]  /*1a9f0*/  @!P3 IADD3 R10, P6, R8, UR41, RZ ;  /* 0x00000029080abc10 */ /* 0x000fe2000ffde0ff */
[----:B------:R-:W-:Y:S01]  /*1aa00*/  @!P3 IMAD R231, R231, R17, RZ ;  /* 0x00000011e7e7b224 */ /* 0x000fe200078e02ff */
[----:B------:R-:W-:Y:S02]  /*1aa10*/  ISETP.GE.AND P2, PT, R232, 0x1, PT ;  /* 0x00000001e800780c */ /* 0x000fe40003f46270 */
[----:B------:R-:W-:Y:S01]  /*1aa20*/  @!P3 IADD3.X R11, R9, UR40, RZ, P6, !PT ;  /* 0x00000028090bbc10 */ /* 0x000fe2000b7fe4ff */
[----:B------:R0:W-:Y:S04]  /*1aa30*/  @!P5 STG.E.U8 desc[UR50][R12.64+0x78], R217 ;  /* 0x000078d90c00d986 */ /* 0x0001e8000c101132 */
[----:B------:R-:W-:Y:S01]  /*1aa40*/  @!P3 STG.E.U8 desc[UR50][R10.64+0x79], R231 ;  /* 0x000079e70a00b986 */ /* 0x000fe2000c101132 */
[----:B------:R-:W-:-:S13]  /*1aa50*/  ISETP.LT.OR P3, PT, R0, 0x81, !P2 ;  /* 0x000000810000780c */ /* 0x000fda0005761670 */
[----:B-1----:R-:W-:-:S05]  /*1aa60*/  @!P3 IMAD R23, R200, R17, RZ ;  /* 0x00000011c817b224 */ /* 0x002fca00078e02ff */
[----:B------:R-:W-:Y:S01]  /*1aa70*/  @!P3 STG.E.U8 desc[UR50][R6.64+0x80], R23 ;  /* 0x000080170600b986 */ /* 0x000fe2000c101132 */
[C---:B------:R-:W-:Y:S02]  /*1aa80*/  ISETP.LT.OR P3, PT, R0.reuse, 0x82, !P2 ;  /* 0x000000820000780c */ /* 0x040fe40005761670 */
[----:B------:R-:W-:Y:S02]  /*1aa90*/  P2R R216, PR, RZ, 0x2 ;  /* 0x00000002ffd87803 */ /* 0x000fe40000000000 */
[----:B------:R-:W-:-:S09]  /*1aaa0*/  ISETP.LT.OR P1, PT, R0, 0x81, !P4 ;  /* 0x000000810000780c */ /* 0x000fd20006721670 */
[----:B------:R-:W-:-:S05]  /*1aab0*/  @!P3 IMAD R201, R201, R17, RZ ;  /* 0x00000011c9c9b224 */ /* 0x000fca00078e02ff */
[----:B------:R1:W-:Y:S01]  /*1aac0*/  @!P3 STG.E.U8 desc[UR50][R6.64+0x81], R201 ;  /* 0x000081c90600b986 */ /* 0x0003e2000c101132 */
[----:B------:R-:W-:Y:S01]  /*1aad0*/  ISETP.LT.OR P3, PT, R0, 0x82, !P4 ;  /* 0x000000820000780c */ /* 0x000fe20006761670 */
[----:B0-----:R-:W-:-:S12]  /*1aae0*/  @!P1 IMAD R13, R202, R17, RZ ;  /* 0x00000011ca0d9224 */ /* 0x001fd800078e02ff */
[----:B------:R-:W-:Y:S01]  /*1aaf0*/  @!P3 IADD3 R20, P5, R6, UR41, RZ ;  /* 0x000000290614bc10 */ /* 0x000fe2000ffbe0ff */
[----:B------:R-:W-:-:S03]  /*1ab00*/  @!P3 IMAD R203, R203, R17, RZ ;  /* 0x00000011cbcbb224 */ /* 0x000fc600078e02ff */
[----:B------:R-:W-:Y:S01]  /*1ab10*/  @!P3 IADD3.X R21, R7, UR40, RZ, P5, !PT ;  /* 0x000000280715bc10 */ /* 0x000fe2000affe4ff */
[----:B------:R-:W-:Y:S04]  /*1ab20*/  @!P1 STG.E.U8 desc[UR50][R14.64+0x80], R13 ;  /* 0x0000800d0e009986 */ /* 0x000fe8000c101132 */
[----:B------:R0:W-:Y:S01]  /*1ab30*/  @!P3 STG.E.U8 desc[UR50][R20.64+0x81], R203 ;  /* 0x000081cb1400b986 */ /* 0x0001e2000c101132 */
        /* <DEDUP_REMOVED lines=8> */
[----:B------:R-:W-:-:S04]  /*1abc0*/  @!P5 IADD3 R10, P6, R6, UR41, RZ ;  /* 0x00000029060adc10 */ /* 0x000fc8000ffde0ff */
[----:B------:R-:W-:Y:S01]  /*1abd0*/  @!P5 IADD3.X R11, R7, UR40, RZ, P6, !PT ;  /* 0x00000028070bdc10 */ /* 0x000fe2000b7fe4ff */
[----:B0-----:R-:W-:-:S06]  /*1abe0*/  @!P5 IMAD R21, R206, R17, RZ ;  /* 0x00000011ce15d224 */ /* 0x001fcc00078e02ff */
[----:B------:R-:W-:Y:S01]  /*1abf0*/  @!P3 IADD3 R22, P6, R6, UR41, RZ ;  /* 0x000000290616bc10 */ /* 0x000fe2000ffde0ff */
[----:B------:R-:W-:-:S03]  /*1ac00*/  @!P3 IMAD R207, R207, R17, RZ ;  /* 0x00000011cfcfb224 */ /* 0x000fc600078e02ff */
[----:B------:R-:W-:Y:S01]  /*1ac10*/  @!P3 IADD3.X R23, R7, UR40, RZ, P6, !PT ;  /* 0x000000280717bc10 */ /* 0x000fe2000b7fe4ff */
[----:B------:R0:W-:Y:S04]  /*1ac20*/  @!P5 STG.E.U8 desc[UR50][R10.64+0x88], R21 ;  /* 0x000088150a00d986 */ /* 0x0001e8000c101132 */
[----:B------:R-:W-:Y:S01]  /*1ac30*/  @!P3 STG.E.U8 desc[UR50][R22.64+0x89], R207 ;  /* 0x000089cf1600b986 */ /* 0x000fe2000c101132 */
[C---:B------:R-:W-:Y:S02]  /*1ac40*/  ISETP.LT.OR P3, PT, R0.reuse, 0x91, !P2 ;  /* 0x000000910000780c */ /* 0x040fe40005761670 */
[----:B------:R-:W-:-:S11]  /*1ac50*/  ISETP.LT.OR P6, PT, R0, 0x91, !P4 ;  /* 0x000000910000780c */ /* 0x000fd600067c1670 */
[----:B-1----:R-:W-:-:S05]  /*1ac60*/  @!P3 IMAD R201, R208, R17, RZ ;  /* 0x00000011d0c9b224 */ /* 0x002fca00078e02ff */
[----:B------:R1:W-:Y:S01]  /*1ac70*/  @!P3 STG.E.U8 desc[UR50][R6.64+0x90], R201 ;  /* 0x000090c90600b986 */ /* 0x0003e2000c101132 */
[C---:B------:R-:W-:Y:S02]  /*1ac80*/  ISETP.LT.OR P3, PT, R0.reuse, 0x92, !P2 ;  /* 0x000000920000780c */ /* 0x040fe40005761670 */
[----:B------:R-:W-:Y:S02]  /*1ac90*/  ISETP.LT.OR P5, PT, R0, 0x92, !P4 ;  /* 0x000000920000780c */ /* 0x000fe400067a1670 */
[----:B------:R-:W-:-:S09]  /*1aca0*/  @!P6 IADD3 R12, P1, R6, UR41, RZ ;  /* 0x00000029060cec10 */ /* 0x000fd2000ff3e0ff */
[----:B------:R-:W-:Y:S01]  /*1acb0*/  @!P3 IMAD R209, R209, R17, RZ ;  /* 0x00000011d1d1b224 */ /* 0x000fe200078e02ff */
[----:B------:R-:W-:-:S04]  /*1acc0*/  @!P6 IADD3.X R13, R7, UR40, RZ, P1, !PT ;  /* 0x00000028070dec10 */ /* 0x000fc80008ffe4ff */
[----:B------:R-:W-:Y:S01]  /*1acd0*/  @!P3 STG.E.U8 desc[UR50][R6.64+0x91], R209 ;  /* 0x000091d10600b986 */ /* 0x000fe2000c101132 */
[----:B------:R-:W-:Y:S01]  /*1ace0*/  @!P5 IADD3 R14, P3, R6, UR41, RZ ;  /* 0x00000029060edc10 */ /* 0x000fe2000ff7e0ff */
[-C--:B0-----:R-:W-:Y:S02]  /*1acf0*/  @!P6 IMAD R11, R210, R17.reuse, RZ ;  /* 0x00000011d20be224 */ /* 0x081fe400078e02ff */
[----:B------:R-:W-:Y:S01]  /*1ad00*/  @!P5 IMAD R211, R211, R17, RZ ;  /* 0x00000011d3d3d224 */ /* 0x000fe200078e02ff */
[----:B------:R-:W-:Y:S02]  /*1ad10*/  @!P5 IADD3.X R15, R7, UR40, RZ, P3, !PT ;  /* 0x00000028070fdc10 */ /* 0x000fe40009ffe4ff */
        /* <DEDUP_REMOVED lines=10> */
[----:B------:R-:W-:Y:S01]  /*1adc0*/  @!P3 IADD3 R20, P1, R6, UR41, RZ ;  /* 0x000000290614bc10 */ /* 0x000fe2000ff3e0ff */
[----:B0-----:R-:W-:-:S03]  /*1add0*/  @!P3 IMAD R15, R214, R17, RZ ;  /* 0x00000011d60fb224 */ /* 0x001fc600078e02ff */
[----:B------:R-:W-:-:S07]  /*1ade0*/  @!P3 IADD3.X R21, R7, UR40, RZ, P1, !PT ;  /* 0x000000280715bc10 */ /* 0x000fce0008ffe4ff */
[----:B------:R-:W-:Y:S01]  /*1adf0*/  @!P5 IADD3 R22, P6, R6, UR41, RZ ;  /* 0x000000290616dc10 */ /* 0x000fe2000ffde0ff */
[----:B------:R-:W-:-:S03]  /*1ae00*/  @!P5 IMAD R215, R215, R17, RZ ;  /* 0x00000011d7d7d224 */ /* 0x000fc600078e02ff */
[----:B------:R-:W-:Y:S01]  /*1ae10*/  @!P5 IADD3.X R23, R7, UR40, RZ, P6, !PT ;  /* 0x000000280717dc10 */ /* 0x000fe2000b7fe4ff */
[----:B------:R-:W-:Y:S04]  /*1ae20*/  @!P3 STG.E.U8 desc[UR50][R20.64+0x98], R15 ;  /* 0x0000980f1400b986 */ /* 0x000fe8000c101132 */
[----:B------:R0:W-:Y:S01]  /*1ae30*/  @!P5 STG.E.U8 desc[UR50][R22.64+0x99], R215 ;  /* 0x000099d71600d986 */ /* 0x0001e2000c101132 */
[----:B------:R-:W-:-:S04]  /*1ae40*/  ISETP.GE.AND P5, PT, R232, 0x81, PT ;  /* 0x00000081e800780c */ /* 0x000fc80003fa6270 */
[C---:B------:R-:W-:Y:S02]  /*1ae50*/  ISETP.LT.OR P3, PT, R0.reuse, 0x81, !P5 ;  /* 0x000000810000780c */ /* 0x040fe40006f61670 */
[----:B------:R-:W-:-:S11]  /*1ae60*/  ISETP.LT.OR P2, PT, R0, 0xa1, !P4 ;  /* 0x000000a10000780c */ /* 0x000fd60006741670 */
[----:B-1----:R-:W-:-:S05]  /*1ae70*/  @!P3 IMAD R201, R184, R17, RZ ;  /* 0x00000011b8c9b224 */ /* 0x002fca00078e02ff */
[----:B------:R-:W-:Y:S01]  /*1ae80*/  @!P3 STG.E.U8 desc[UR50][R4.64+0x80], R201 ;  /* 0x000080c90400b986 */ /* 0x000fe2000c101132 */
[----:B------:R-:W-:Y:S02]  /*1ae90*/  ISETP.LT.OR P3, PT, R0, 0x82, !P5 ;  /* 0x000000820000780c */ /* 0x000fe40006f61670 */
[----:B------:R-:W-:-:S04]  /*1aea0*/  @!P2 IADD3 R10, P6, R6, UR41, RZ ;  /* 0x00000029060aac10 */ /* 0x000fc8000ffde0ff */
[----:B------:R-:W-:Y:S02]  /*1aeb0*/  @!P2 IADD3.X R11, R7, UR40, RZ, P6, !PT ;  /* 0x00000028070bac10 */ /* 0x000fe4000b7fe4ff */
[----:B------:R-:W-:-:S05]  /*1aec0*/  ISETP.GE.AND P6, PT, R232, 0x89, PT ;  /* 0x00000089e800780c */ /* 0x000fca0003fc6270 */
[----:B------:R-:W-:-:S05]  /*1aed0*/  @!P3 IMAD R185, R185, R17, RZ ;  /* 0x00000011b9b9b224 */ /* 0x000fca00078e02ff */
[----:B------:R1:W-:Y:S01]  /*1aee0*/  @!P3 STG.E.U8 desc[UR50][R4.64+0x81], R185 ;  /* 0x000081b90400b986 */ /* 0x0003e2000c101132 */
[----:B------:R-:W-:-:S13]  /*1aef0*/  ISETP.LT.OR P3, PT, R0, 0x81, !P6 ;  /* 0x000000810000780c */ /* 0x000fda0007761670 */
[----:B------:R-:W-:-:S04]  /*1af00*/  @!P3 IADD3 R12, P5, R4, UR41, RZ ;  /* 0x00000029040cbc10 */ /* 0x000fc8000ffbe0ff */
[----:B------:R-:W-:Y:S02]  /*1af10*/  @!P3 IADD3.X R13, R5, UR40, RZ, P5, !PT ;  /* 0x00000028050dbc10 */ /* 0x000fe4000affe4ff */
[----:B------:R-:W-:Y:S01]  /*1af20*/  ISETP.LT.OR P5, PT, R0, 0x82, !P6 ;  /* 0x000000820000780c */ /* 0x000fe200077a1670 */
[----:B0-----:R-:W-:-:S12]  /*1af30*/  @!P3 IMAD R23, R186, R17, RZ ;  /* 0x00000011ba17b224 */ /* 0x001fd800078e02ff */
[----:B------:R-:W-:Y:S01]  /*1af40*/  @!P5 IADD3 R14, P6, R4, UR41, RZ ;  /* 0x00000029040edc10 */ /* 0x000fe2000ffde0ff */
[----:B------:R-:W-:-:S03]  /*1af50*/  @!P5 IMAD R187, R187, R17, RZ ;  /* 0x00000011bbbbd224 */ /* 0x000fc600078e02ff */
[----:B------:R-:W-:Y:S01]  /*1af60*/  @!P5 IADD3.X R15, R5, UR40, RZ, P6, !PT ;  /* 0x00000028050fdc10 */ /* 0x000fe2000b7fe4ff */
[----:B------:R0:W-:Y:S04]  /*1af70*/  @!P3 STG.E.U8 desc[UR50][R12.64+0x80], R23 ;  /* 0x000080170c00b986 */ /* 0x0001e8000c101132 */
[----:B------:R-:W-:Y:S01]  /*1af80*/  @!P5 STG.E.U8 desc[UR50][R14.64+0x81], R187 ;  /* 0x000081bb0e00d986 */ /* 0x000fe2000c101132 */
[----:B------:R-:W-:-:S04]  /*1af90*/  ISETP.GE.AND P5, PT, R232, 0x81, PT ;  /* 0x00000081e800780c */ /* 0x000fc80003fa6270 */
[----:B------:R-:W-:-:S13]  /*1afa0*/  ISETP.LT.OR P3, PT, R0, 0x89, !P5 ;  /* 0x000000890000780c */ /* 0x000fda0006f61670 */
[----:B-1----:R-:W-:-:S05]  /*1afb0*/  @!P3 IMAD R185, R188, R17, RZ ;  /* 0x00000011bcb9b224 */ /* 0x002fca00078e02ff */
[----:B------:R1:W-:Y:S01]  /*1afc0*/  @!P3 STG.E.U8 desc[UR50][R4.64+0x88], R185 ;  /* 0x000088b90400b986 */ /* 0x0003e2000c101132 */
[----:B------:R-:W-:Y:S02]  /*1afd0*/  ISETP.LT.OR P3, PT, R0, 0x8a, !P5 ;  /* 0x0000008a0000780c */ /* 0x000fe40006f61670 */
[----:B------:R-:W-:-:S11]  /*1afe0*/  ISETP.GE.AND P6, PT, R232, 0x89, PT ;  /* 0x00000089e800780c */ /* 0x000fd60003fc6270 */
[----:B------:R-:W-:-:S05]  /*1aff0*/  @!P3 IMAD R189, R189, R17, RZ ;  /* 0x00000011bdbdb224 */ /* 0x000fca00078e02ff */
[----:B------:R-:W-:Y:S01]  /*1b000*/  @!P3 STG.E.U8 desc[UR50][R4.64+0x89], R189 ;  /* 0x000089bd0400b986 */ /* 0x000fe2000c101132 */
        /* <DEDUP_REMOVED lines=9> */
[----:B------:R2:W-:Y:S01]  /*1b0a0*/  @!P5 STG.E.U8 desc[UR50][R12.64+0x89], R191 ;  /* 0x000089bf0c00d986 */ /* 0x0005e2000c101132 */
        /* <DEDUP_REMOVED lines=13> */
[----:B--2---:R-:W-:Y:S01]  /*1b180*/  @!P5 IADD3 R12, P6, R4, UR41, RZ ;  /* 0x00000029040cdc10 */ /* 0x004fe2000ffde0ff */
        /* <DEDUP_REMOVED lines=17> */
[----:B------:R-:W-:-:S04]  /*1b2a0*/  @!P5 IADD3 R14, P6, R4, UR41, RZ ;  /* 0x00000029040edc10 */ /* 0x000fc8000ffde0ff */
[----:B------:R-:W-:Y:S02]  /*1b2b0*/  @!P5 IADD3.X R15, R5, UR40, RZ, P6, !PT ;  /* 0x00000028050fdc10 */ /* 0x000fe4000b7fe4ff */
[----:B------:R-:W-:Y:S01]  /*1b2c0*/  ISETP.GE.AND P6, PT, R232, 0x101, PT ;  /* 0x00000101e800780c */ /* 0x000fe20003fc6270 */
[----:B------:R0:W-:Y:S03]  /*1b2d0*/  @!P3 STG.E.U8 desc[UR50][R20.64+0x98], R23 ;  /* 0x000098171400b986 */ /* 0x0001e6000c101132 */
[----:B------:R-:W-:Y:S01]  /*1b2e0*/  ISETP.LT.OR P3, PT, R0, 0x81, !P6 ;  /* 0x000000810000780c */ /* 0x000fe20007761670 */
[----:B------:R-:W-:-:S05]  /*1b2f0*/  @!P5 IMAD R199, R199, R17, RZ ;  /* 0x00000011c7c7d224 */ /* 0x000fca00078e02ff */
[----:B------:R2:W-:Y:S07]  /*1b300*/  @!P5 STG.E.U8 desc[UR50][R14.64+0x99], R199 ;  /* 0x000099c70e00d986 */ /* 0x0005ee000c101132 */
[----:B-1----:R-:W-:-:S05]  /*1b310*/  @!P3 IMAD R185, R168, R17, RZ ;  /* 0x00000011a8b9b224 */ /* 0x002fca00078e02ff */
[----:B------:R-:W-:Y:S01]  /*1b320*/  @!P3 STG.E.U8 desc[UR50][R2.64+0x80], R185 ;  /* 0x000080b90200b986 */ /* 0x000fe2000c101132 */
[----:B------:R-:W-:Y:S02]  /*1b330*/  ISETP.LT.OR P3, PT, R0, 0x82, !P6 ;  /* 0x000000820000780c */ /* 0x000fe40007761670 */
[----:B------:R-:W-:-:S11]  /*1b340*/  LOP3.LUT P2, RZ, R19, 0x40, RZ, 0xc0, !PT ;  /* 0x0000004013ff7812 */ /* 0x000fd6000784c0ff */
[----:B------:R-:W-:-:S05]  /*1b350*/  @!P3 IMAD R169, R169, R17, RZ ;  /* 0x00000011a9a9b224 */ /* 0x000fca00078e02ff */
[----:B------:R1:W-:Y:S01]  /*1b360*/  @!P3 STG.E.U8 desc[UR50][R2.64+0x81], R169 ;  /* 0x000081a90200b986 */ /* 0x0003e2000c101132 */
[----:B------:R-:W-:-:S13]  /*1b370*/  ISETP.LT.OR P3, PT, R0, 0x81, !P2 ;  /* 0x000000810000780c */ /* 0x000fda0005761670 */
[----:B------:R-:W-:-:S04]  /*1b380*/  @!P3 IADD3 R12, P5, R2, UR41, RZ ;  /* 0x00000029020cbc10 */ /* 0x000fc8000ffbe0ff */
[----:B------:R-:W-:Y:S02]  /*1b390*/  @!P3 IADD3.X R13, R3, UR40, RZ, P5, !PT ;  /* 0x00000028030dbc10 */ /* 0x000fe4000affe4ff */
[----:B------:R-:W-:Y:S01]  /*1b3a0*/  ISETP.LT.OR P5, PT, R0, 0x82, !P2 ;  /* 0x000000820000780c */ /* 0x000fe200057a1670 */
[----:B0-----:R-:W-:-:S12]  /*1b3b0*/  @!P3 IMAD R23, R170, R17, RZ ;  /* 0x00000011aa17b224 */ /* 0x001fd800078e02ff */
[----:B--2---:R-:W-:-:S04]  /*1b3c0*/  @!P5 IADD3 R14, P6, R2, UR41, RZ ;  /* 0x00000029020edc10 */ /* 0x004fc8000ffde0ff */
[----:B------:R-:W-:Y:S02]  /*1b3d0*/  @!P5 IADD3.X R15, R3, UR40, RZ, P6, !PT ;  /* 0x00000028030fdc10 */ /* 0x000fe4000b7fe4ff */
[----:B------:R-:W-:Y:S01]  /*1b3e0*/  ISETP.GE.AND P6, PT, R232, 0x101, PT ;  /* 0x00000101e800780c */ /* 0x000fe20003fc6270 */
[----:B------:R0:W-:Y:S03]  /*1b3f0*/  @!P3 STG.E.U8 desc[UR50][R12.64+0x80], R23 ;  /* 0x000080170c00b986 */ /* 0x0001e6000c101132 */
[----:B------:R-:W-:Y:S01]  /*1b400*/  ISETP.LT.OR P3, PT, R0, 0x89, !P6 ;  /* 0x000000890000780c */ /* 0x000fe20007761670 */
[----:B------:R-:W-:-:S05]  /*1b410*/  @!P5 IMAD R171, R171, R17, RZ ;  /* 0x00000011ababd224 */ /* 0x000fca00078e02ff */
[----:B------:R-:W-:Y:S07]  /*1b420*/  @!P5 STG.E.U8 desc[UR50][R14.64+0x81], R171 ;  /* 0x000081ab0e00d986 */ /* 0x000fee000c101132 */
[----:B-1----:R-:W-:-:S05]  /*1b430*/  @!P3 IMAD R169, R172, R17, RZ ;  /* 0x00000011aca9b224 */ /* 0x002fca00078e02ff */
[----:B------:R1:W-:Y:S01]  /*1b440*/  @!P3 STG.E.U8 desc[UR50][R2.64+0x88], R169 ;  /* 0x000088a90200b986 */ /* 0x0003e2000c101132 */
[----:B------:R-:W-:-:S13]  /*1b450*/  ISETP.LT.OR P3, PT, R0, 0x8a, !P6 ;  /* 0x0000008a0000780c */ /* 0x000fda0007761670 */
        /* <DEDUP_REMOVED lines=33> */
[C---:B------:R-:W-:Y:S02]  /*1b670*/  ISETP.LT.OR P3, PT, R0.reuse, 0x9a, !P6 ;  /* 0x0000009a0000780c */ /* 0x040fe40007761670 */
[----:B------:R-:W-:-:S11]  /*1b680*/  ISETP.LT.OR P5, PT, R0, 0x99, !P2 ;  /* 0x000000990000780c */ /* 0x000fd600057a1670 */
[----:B------:R-:W-:-:S05]  /*1b690*/  @!P3 IMAD R181, R181, R17, RZ ;  /* 0x00000011b5b5b224 */ /* 0x000fca00078e02ff */
[----:B------:R-:W-:Y:S01]  /*1b6a0*/  @!P3 STG.E.U8 desc[UR50][R2.64+0x99], R181 ;  /* 0x000099b50200b986 */ /* 0x000fe2000c101132 */
[----:B------:R-:W-:-:S04]  /*1b6b0*/  @!P5 IADD3 R20, P3, R2, UR41, RZ ;  /* 0x000000290214dc10 */ /* 0x000fc8000ff7e0ff */
[----:B------:R-:W-:Y:S02]  /*1b6c0*/  @!P5 IADD3.X R21, R3, UR40, RZ, P3, !PT ;  /* 0x000000280315dc10 */ /* 0x000fe40009ffe4ff */
[----:B------:R-:W-:Y:S01]  /*1b6d0*/  ISETP.LT.OR P3, PT, R0, 0x9a, !P2 ;  /* 0x0000009a0000780c */ /* 0x000fe20005761670 */
[----:B0-----:R-:W-:Y:S01]  /*1b6e0*/  @!P5 IMAD R23, R182, R17, RZ ;  /* 0x00000011b617d224 */ /* 0x001fe200078e02ff */
[----:B------:R-:W-:-:S11]  /*1b6f0*/  ISETP.NE.AND P1, PT, R216, RZ, PT ;  /* 0x000000ffd800720c */ /* 0x000fd60003f25270 */
[----:B--2---:R-:W-:Y:S01]  /*1b700*/  @!P3 IADD3 R12, P6, R2, UR41, RZ ;  /* 0x00000029020cbc10 */ /* 0x004fe2000ffde0ff */
[----:B------:R-:W-:-:S03]  /*1b710*/  @!P3 IMAD R183, R183, R17, RZ ;  /* 0x00000011b7b7b224 */ /* 0x000fc600078e02ff */
[----:B------:R-:W-:Y:S01]  /*1b720*/  @!P3 IADD3.X R13, R3, UR40, RZ, P6, !PT ;  /* 0x00000028030dbc10 */ /* 0x000fe2000b7fe4ff */
[----:B------:R0:W-:Y:S04]  /*1b730*/  @!P5 STG.E.U8 desc[UR50][R20.64+0x98], R23 ;  /* 0x000098171400d986 */ /* 0x0001e8000c101132 */
[----:B------:R-:W-:Y:S01]  /*1b740*/  @!P3 STG.E.U8 desc[UR50][R12.64+0x99], R183 ;  /* 0x000099b70c00b986 */ /* 0x000fe2000c101132 */
[----:B------:R-:W-:-:S13]  /*1b750*/  ISETP.LT.OR P3, PT, R0, 0x81, !P1 ;  /* 0x000000810000780c */ /* 0x000fda0004f61670 */
[----:B-1----:R-:W-:-:S05]  /*1b760*/  @!P3 IMAD R169, R152, R17, RZ ;  /* 0x0000001198a9b224 */ /* 0x002fca00078e02ff */
[----:B------:R-:W-:Y:S01]  /*1b770*/  @!P3 STG.E.U8 desc[UR50][R8.64+0x80], R169 ;  /* 0x000080a90800b986 */ /* 0x000fe2000c101132 */
[C---:B------:R-:W-:Y:S02]  /*1b780*/  ISETP.LT.OR P3, PT, R0.reuse, 0x82, !P1 ;  /* 0x000000820000780c */ /* 0x040fe40004f61670 */
[----:B------:R-:W-:-:S11]  /*1b790*/  ISETP.LT.OR P5, PT, R0, 0x81, !P0 ;  /* 0x000000810000780c */ /* 0x000fd600047a1670 */
[----:B------:R-:W-:-:S05]  /*1b7a0*/  @!P3 IMAD R153, R153, R17, RZ ;  /* 0x000000119999b224 */ /* 0x000fca00078e02ff */
[----:B------:R1:W-:Y:S01]  /*1b7b0*/  @!P3 STG.E.U8 desc[UR50][R8.64+0x81], R153 ;  /* 0x000081990800b986 */ /* 0x0003e2000c101132 */
        /* <DEDUP_REMOVED lines=51> */
[----:B0-----:R-:W-:Y:S01]  /*1baf0*/  @!P5 IMAD R23, R166, R17, RZ ;  /* 0x00000011a617d224 */ /* 0x001fe200078e02ff */
[----:B------:R-:W-:-:S05]  /*1bb00*/  P2R R22, PR, RZ, 0x4 ;  /* 0x00000004ff167803 */ /* 0x000fca0000000000 */
        /* <DEDUP_REMOVED lines=67> */
[----:B------:R0:W-:Y:S04]  /*1bf40*/  @!P3 STG.E.U8 desc[UR50][R14.64+0xb8], R23 ;  /* 0x0000b8170e00b986 */ /* 0x0001e8000c101132 */
[----:B------:R-:W-:Y:S01]  /*1bf50*/  @!P5 STG.E.U8 desc[UR50][R20.64+0xb9], R151 ;  /* 0x0000b9971400d986 */ /* 0x000fe2000c101132 */
        /* <DEDUP_REMOVED lines=80> */
[----:B------:R-:W-:-:S11]  /*1c460*/  ISETP.NE.AND P2, PT, R22, RZ, PT ;  /* 0x000000ff1600720c */ /* 0x000fd60003f45270 */
        /* <DEDUP_REMOVED lines=167> */
[----:B------:R-:W-:Y:S01]  /*1cee0*/  @!P6 IADD3 R10, P1, R6, UR41, RZ ;  /* 0x00000029060aec10 */ /* 0x000fe2000ff3e0ff */
[----:B0-----:R-:W-:-:S08]  /*1cef0*/  @!P6 IMAD R23, R82, R17, RZ ;  /* 0x000000115217e224 */ /* 0x001fd000078e02ff */
[----:B------:R-:W-:Y:S01]  /*1cf00*/  @!P3 IMAD R81, R81, R17, RZ ;  /* 0x000000115151b224 */ /* 0x000fe200078e02ff */
[----:B------:R-:W-:-:S04]  /*1cf10*/  @!P6 IADD3.X R11, R7, UR40, RZ, P1, !PT ;  /* 0x00000028070bec10 */ /* 0x000fc80008ffe4ff */
[----:B------:R-:W-:Y:S01]  /*1cf20*/  @!P3 STG.E.U8 desc[UR50][R6.64+0xd1], R81 ;  /* 0x0000d1510600b986 */ /* 0x000fe2000c101132 */
[----:B------:R-:W-:Y:S01]  /*1cf30*/  @!P5 IADD3 R12, P3, R6, UR41, RZ ;  /* 0x00000029060cdc10 */ /* 0x000fe2000ff7e0ff */
[----:B------:R-:W-:Y:S02]  /*1cf40*/  @!P5 IMAD R83, R83, R17, RZ ;  /* 0x000000115353d224 */ /* 0x000fe400078e02ff */
[----:B------:R-:W-:Y:S01]  /*1cf50*/  @!P6 STG.E.U8 desc[UR50][R10.64+0xd0], R23 ;  /* 0x0000d0170a00e986 */ /* 0x000fe2000c101132 */
[----:B------:R-:W-:Y:S02]  /*1cf60*/  @!P5 IADD3.X R13, R7, UR40, RZ, P3, !PT ;  /* 0x00000028070ddc10 */ /* 0x000fe40009ffe4ff */
[----:B------:R-:W-:-:S03]  /*1cf70*/  ISETP.GE.AND P6, PT, R232, 0x1, PT ;  /* 0x00000001e800780c */ /* 0x000fc60003fc6270 */
[----:B------:R0:W-:Y:S01]  /*1cf80*/  @!P5 STG.E.U8 desc[UR50][R12.64+0xd1], R83 ;  /* 0x0000d1530c00d986 */ /* 0x0001e2000c101132 */
        /* <DEDUP_REMOVED lines=16> */
[C---:B------:R-:W-:Y:S02]  /*1d090*/  ISETP.GE.AND P5, PT, R232.reuse, 0x81, PT ;  /* 0x00000081e800780c */ /* 0x040fe40003fa6270 */
[----:B------:R-:W-:Y:S02]  /*1d0a0*/  ISETP.GE.AND P6, PT, R232, 0x89, PT ;  /* 0x00000089e800780c */ /* 0x000fe40003fc6270 */
[----:B------:R-:W-:-:S02]  /*1d0b0*/  ISETP.LT.OR P3, PT, R0, 0xc1, !P5 ;  /* 0x000000c10000780c */ /* 0x000fc40006f61670 */
[----:B------:R-:W-:-:S11]  /*1d0c0*/  ISETP.LT.OR P4, PT, R0, 0xc1, !P6 ;  /* 0x000000c10000780c */ /* 0x000fd60007781670 */
[----:B------:R-:W-:Y:S02]  /*1d0d0*/  @!P3 IMAD R23, R56, R17, RZ ;  /* 0x000000113817b224 */ /* 0x000fe400078e02ff */
[----:B------:R-:W-:-:S03]  /*1d0e0*/  @!P4 IADD3 R10, P6, R4, UR41, RZ ;  /* 0x00000029040acc10 */ /* 0x000fc6000ffde0ff */
[----:B------:R2:W-:Y:S01]  /*1d0f0*/  @!P3 STG.E.U8 desc[UR50][R4.64+0xc0], R23 ;  /* 0x0000c0170400b986 */ /* 0x0005e2000c101132 */
[----:B------:R-:W-:Y:S02]  /*1d100*/  ISETP.LT.OR P3, PT, R0, 0xc2, !P5 ;  /* 0x000000c20000780c */ /* 0x000fe40006f61670 */
[----:B------:R-:W-:Y:S02]  /*1d110*/  @!P4 IADD3.X R11, R5, UR40, RZ, P6, !PT ;  /* 0x00000028050bcc10 */ /* 0x000fe4000b7fe4ff */
[----:B------:R-:W-:-:S04]  /*1d120*/  ISETP.GE.AND P6, PT, R232, 0x89, PT ;  /* 0x00000089e800780c */ /* 0x000fc80003fc6270 */
[----:B------:R-:W-:-:S05]  /*1d130*/  ISETP.LT.OR P5, PT, R0, 0xc2, !P6 ;  /* 0x000000c20000780c */ /* 0x000fca00077a1670 */
[----:B------:R-:W-:-:S05]  /*1d140*/  @!P3 IMAD R57, R57, R17, RZ ;  /* 0x000000113939b224 */ /* 0x000fca00078e02ff */
[----:B------:R-:W-:Y:S03]  /*1d150*/  @!P3 STG.E.U8 desc[UR50][R4.64+0xc1], R57 ;  /* 0x0000c1390400b986 */ /* 0x000fe6000c101132 */
[----:B-1----:R-:W-:Y:S01]  /*1d160*/  @!P5 IADD3 R6, P3, R4, UR41, RZ ;  /* 0x000000290406dc10 */ /* 0x002fe2000ff7e0ff */
[-C--:B0-----:R-:W-:Y:S02]  /*1d170*/  @!P4 IMAD R21, R58, R17.reuse, RZ ;  /* 0x000000113a15c224 */ /* 0x081fe400078e02ff */
[----:B------:R-:W-:Y:S01]  /*1d180*/  @!P5 IMAD R59, R59, R17, RZ ;  /* 0x000000113b3bd224 */ /* 0x000fe200078e02ff */
[----:B------:R-:W-:Y:S02]  /*1d190*/  @!P5 IADD3.X R7, R5, UR40, RZ, P3, !PT ;  /* 0x000000280507dc10 */ /* 0x000fe40009ffe4ff */
[----:B------:R0:W-:Y:S04]  /*1d1a0*/  @!P4 STG.E.U8 desc[UR50][R10.64+0xc0], R21 ;  /* 0x0000c0150a00c986 */ /* 0x0001e8000c101132 */
[----:B------:R-:W-:Y:S01]  /*1d1b0*/  @!P5 STG.E.U8 desc[UR50][R6.64+0xc1], R59 ;  /* 0x0000c13b0600d986 */ /* 0x000fe2000c101132 */
[----:B------:R-:W-:-:S04]  /*1d1c0*/  ISETP.GE.AND P5, PT, R232, 0x81, PT ;  /* 0x00000081e800780c */ /* 0x000fc80003fa6270 */
[C---:B------:R-:W-:Y:S02]  /*1d1d0*/  ISETP.LT.OR P4, PT, R0.reuse, 0xc9, !P5 ;  /* 0x000000c90000780c */ /* 0x040fe40006f81670 */
[----:B------:R-:W-:-:S11]  /*1d1e0*/  ISETP.LT.OR P3, PT, R0, 0xc9, !P6 ;  /* 0x000000c90000780c */ /* 0x000fd60007761670 */
[----:B--2---:R-:W-:-:S05]  /*1d1f0*/  @!P4 IMAD R23, R60, R17, RZ ;  /* 0x000000113c17c224 */ /* 0x004fca00078e02ff */
[----:B------:R1:W-:Y:S01]  /*1d200*/  @!P4 STG.E.U8 desc[UR50][R4.64+0xc8], R23 ;  /* 0x0000c8170400c986 */ /* 0x0003e2000c101132 */
[----:B------:R-:W-:Y:S02]  /*1d210*/  ISETP.LT.OR P4, PT, R0, 0xca, !P5 ;  /* 0x000000ca0000780c */ /* 0x000fe40006f81670 */
[----:B------:R-:W-:-:S04]  /*1d220*/  @!P3 IADD3 R12, P6, R4, UR41, RZ ;  /* 0x00000029040cbc10 */ /* 0x000fc8000ffde0ff */
[----:B------:R-:W-:Y:S02]  /*1d230*/  @!P3 IADD3.X R13, R5, UR40, RZ, P6, !PT ;  /* 0x00000028050dbc10 */ /* 0x000fe4000b7fe4ff */
[----:B------:R-:W-:-:S05]  /*1d240*/  ISETP.GE.AND P6, PT, R232, 0x89, PT ;  /* 0x00000089e800780c */ /* 0x000fca0003fc6270 */
[----:B------:R-:W-:-:S05]  /*1d250*/  @!P4 IMAD R61, R61, R17, RZ ;  /* 0x000000113d3dc224 */ /* 0x000fca00078e02ff */
[----:B------:R-:W-:Y:S01]  /*1d260*/  @!P4 STG.E.U8 desc[UR50][R4.64+0xc9], R61 ;  /* 0x0000c93d0400c986 */ /* 0x000fe2000c101132 */
        /* <DEDUP_REMOVED lines=22> */
[----:B------:R-:W-:Y:S02]  /*1d3d0*/  @!P3 IADD3.X R11, R5, UR40, RZ, P4, !PT ;  /* 0x00000028050bbc10 */ /* 0x000fe4000a7fe4ff */
[----:B------:R-:W-:Y:S01]  /*1d3e0*/  ISETP.GE.AND P4, PT, R232, 0x81, PT ;  /* 0x00000081e800780c */ /* 0x000fe20003f86270 */
[----:B------:R0:W-:Y:S04]  /*1d3f0*/  @!P5 STG.E.U8 desc[UR50][R6.64+0xd0], R13 ;  /* 0x0000d00d0600d986 */ /* 0x0001e8000c101132 */
[----:B------:R1:W-:Y:S01]  /*1d400*/  @!P3 STG.E.U8 desc[UR50][R10.64+0xd1], R67 ;  /* 0x0000d1430a00b986 */ /* 0x0003e2000c101132 */
[C---:B------:R-:W-:Y:S02]  /*1d410*/  ISETP.LT.OR P3, PT, R0.reuse, 0xd9, !P4 ;  /* 0x000000d90000780c */ /* 0x040fe40006761670 */
[----:B------:R-:W-:-:S11]  /*1d420*/  ISETP.LT.OR P4, PT, R0, 0xda, !P4 ;  /* 0x000000da0000780c */ /* 0x000fd60006781670 */
[----:B--2---:R-:W-:-:S05]  /*1d430*/  @!P3 IMAD R15, R68, R17, RZ ;  /* 0x00000011440fb224 */ /* 0x004fca00078e02ff */
[----:B------:R2:W-:Y:S01]  /*1d440*/  @!P3 STG.E.U8 desc[UR50][R4.64+0xd8], R15 ;  /* 0x0000d80f0400b986 */ /* 0x0005e2000c101132 */
[C---:B------:R-:W-:Y:S01]  /*1d450*/  ISETP.LT.OR P3, PT, R0.reuse, 0xd9, !P6 ;  /* 0x000000d90000780c */ /* 0x040fe20007761670 */
[----:B------:R-:W-:Y:S01]  /*1d460*/  @!P4 IMAD R69, R69, R17, RZ ;  /* 0x000000114545c224 */ /* 0x000fe200078e02ff */
[----:B------:R-:W-:-:S04]  /*1d470*/  ISETP.LT.OR P5, PT, R0, 0xda, !P6 ;  /* 0x000000da0000780c */ /* 0x000fc800077a1670 */
[----:B------:R3:W-:Y:S01]  /*1d480*/  @!P4 STG.E.U8 desc[UR50][R4.64+0xd9], R69 ;  /* 0x0000d9450400c986 */ /* 0x0007e2000c101132 */
[----:B------:R-:W-:-:S06]  /*1d490*/  ISETP.GE.AND P6, PT, R232, 0x101, PT ;  /* 0x00000101e800780c */ /* 0x000fcc0003fc6270 */
[----:B0-----:R-:W-:Y:S01]  /*1d4a0*/  @!P3 IADD3 R6, P4, R4, UR41, RZ ;  /* 0x000000290406bc10 */ /* 0x001fe2000ff9e0ff */
[----:B------:R-:W-:-:S03]  /*1d4b0*/  @!P3 IMAD R13, R70, R17, RZ ;  /* 0x00000011460db224 */ /* 0x000fc600078e02ff */
[----:B------:R-:W-:-:S05]  /*1d4c0*/  @!P3 IADD3.X R7, R5, UR40, RZ, P4, !PT ;  /* 0x000000280507bc10 */ /* 0x000fca000a7fe4ff */
[----:B------:R0:W-:Y:S01]  /*1d4d0*/  @!P3 STG.E.U8 desc[UR50][R6.64+0xd8], R13 ;  /* 0x0000d80d0600b986 */ /* 0x0001e2000c101132 */
[----:B------:R-:W-:Y:S02]  /*1d4e0*/  ISETP.LT.OR P3, PT, R0, 0xc1, !P6 ;  /* 0x000000c10000780c */ /* 0x000fe40007761670 */
[----:B-1----:R-:W-:Y:S01]  /*1d4f0*/  @!P5 IADD3 R10, P4, R4, UR41, RZ ;  /* 0x00000029040adc10 */ /* 0x002fe2000ff9e0ff */
[----:B------:R-:W-:-:S03]  /*1d500*/  @!P5 IMAD R71, R71, R17, RZ ;  /* 0x000000114747d224 */ /* 0x000fc600078e02ff */
[----:B------:R-:W-:Y:S02]  /*1d510*/  @!P5 IADD3.X R11, R5, UR40, RZ, P4, !PT ;  /* 0x00000028050bdc10 */ /* 0x000fe4000a7fe4ff */
[----:B------:R-:W-:Y:S02]  /*1d520*/  ISETP.LT.OR P4, PT, R0, 0xc2, !P6 ;  /* 0x000000c20000780c */ /* 0x000fe40007781670 */
[----:B------:R-:W-:Y:S01]  /*1d530*/  ISETP.NE.AND P2, PT, R104, RZ, PT ;  /* 0x000000ff6800720c */ /* 0x000fe20003f45270 */
[----:B------:R-:W-:Y:S02]  /*1d540*/  @!P5 STG.E.U8 desc[UR50][R10.64+0xd9], R71 ;  /* 0x0000d9470a00d986 */ /* 0x000fe4000c101132 */
[----:B--2---:R-:W-:Y:S01]  /*1d550*/  @!P3 IMAD R15, R40, R17, RZ ;  /* 0x00000011280fb224 */ /* 0x004fe200078e02ff */
[----:B------:R-:W-:-:S04]  /*1d560*/  ISETP.LT.OR P5, PT, R0, 0xc1, !P2 ;  /* 0x000000c10000780c */ /* 0x000fc800057a1670 */
[----:B------:R1:W-:Y:S01]  /*1d570*/  @!P3 STG.E.U8 desc[UR50][R2.64+0xc0], R15 ;  /* 0x0000c00f0200b986 */ /* 0x0003e2000c101132 */
[----:B------:R-:W-:Y:S02]  /*1d580*/  ISETP.LT.OR P3, PT, R0, 0xc2, !P2 ;  /* 0x000000c20000780c */ /* 0x000fe40005761670 */
[----:B------:R-:W-:-:S05]  /*1d590*/  @!P4 IMAD R41, R41, R17, RZ ;  /* 0x000000112929c224 */ /* 0x000fca00078e02ff */
[----:B------:R-:W-:Y:S01]  /*1d5a0*/  @!P4 STG.E.U8 desc[UR50][R2.64+0xc1], R41 ;  /* 0x0000c1290200c986 */ /* 0x000fe2000c101132 */
[----:B---3--:R-:W-:Y:S01]  /*1d5b0*/  @!P5 IADD3 R4, P4, R2, UR41, RZ ;  /* 0x000000290204dc10 */ /* 0x008fe2000ff9e0ff */
[----:B0-----:R-:W-:-:S03]  /*1d5c0*/  @!P5 IMAD R13, R42, R17, RZ ;  /* 0x000000112a0dd224 */ /* 0x001fc600078e02ff */
[----:B------:R-:W-:Y:S02]  /*1d5d0*/  @!P5 IADD3.X R5, R3, UR40, RZ, P4, !PT ;  /* 0x000000280305dc10 */ /* 0x000fe4000a7fe4ff */
[----:B------:R-:W-:Y:S01]  /*1d5e0*/  @!P3 IADD3 R6, P4, R2, UR41, RZ ;  /* 0x000000290206bc10 */ /* 0x000fe2000ff9e0ff */
[----:B------:R-:W-:Y:S02]  /*1d5f0*/  @!P3 IMAD R43, R43, R17, RZ ;  /* 0x000000112b2bb224 */ /* 0x000fe400078e02ff */
[----:B------:R0:W-:Y:S01]  /*1d600*/  @!P5 STG.E.U8 desc[UR50][R4.64+0xc0], R13 ;  /* 0x0000c00d0400d986 */ /* 0x0001e2000c101132 */
[----:B------:R-:W-:Y:S02]  /*1d610*/  @!P3 IADD3.X R7, R3, UR40, RZ, P4, !PT ;  /* 0x000000280307bc10 */ /* 0x000fe4000a7fe4ff */
[C---:B------:R-:W-:Y:S02]  /*1d620*/  ISETP.LT.OR P5, PT, R0.reuse, 0xc9, !P6 ;  /* 0x000000c90000780c */ /* 0x040fe400077a1670 */
[C---:B------:R-:W-:Y:S01]  /*1d630*/  ISETP.LT.OR P4, PT, R0.reuse, 0xca, !P6 ;  /* 0x000000ca0000780c */ /* 0x040fe20007781670 */
[----:B------:R-:W-:Y:S01]  /*1d640*/  @!P3 STG.E.U8 desc[UR50][R6.64+0xc1], R43 ;  /* 0x0000c12b0600b986 */ /* 0x000fe2000c101132 */
[----:B------:R-:W-:-:S09]  /*1d650*/  ISETP.LT.OR P3, PT, R0, 0xc9, !P2 ;  /* 0x000000c90000780c */ /* 0x000fd20005761670 */
[-C--:B-1----:R-:W-:Y:S02]  /*1d660*/  @!P5 IMAD R15, R44, R17.reuse, RZ ;  /* 0x000000112c0fd224 */ /* 0x082fe400078e02ff */
[----:B------:R-:W-:-:S03]  /*1d670*/  @!P4 IMAD R45, R45, R17, RZ ;  /* 0x000000112d2dc224 */ /* 0x000fc600078e02ff */
[----:B------:R1:W-:Y:S01]  /*1d680*/  @!P5 STG.E.U8 desc[UR50][R2.64+0xc8], R15 ;  /* 0x0000c80f0200d986 */ /* 0x0003e2000c101132 */
[----:B------:R-:W-:-:S03]  /*1d690*/  ISETP.LT.OR P5, PT, R0, 0xca, !P2 ;  /* 0x000000ca0000780c */ /* 0x000fc600057a1670 */
[----:B------:R-:W-:Y:S01]  /*1d6a0*/  @!P4 STG.E.U8 desc[UR50][R2.64+0xc9], R45 ;  /* 0x0000c92d0200c986 */ /* 0x000fe2000c101132 */
[----:B0-----:R-:W-:Y:S01]  /*1d6b0*/  @!P3 IADD3 R4, P4, R2, UR41, RZ ;  /* 0x000000290204bc10 */ /* 0x001fe2000ff9e0ff */
[----:B------:R-:W-:-:S03]  /*1d6c0*/  @!P3 IMAD R13, R46, R17, RZ ;  /* 0x000000112e0db224 */ /* 0x000fc600078e02ff */
[----:B------:R-:W-:-:S05]  /*1d6d0*/  @!P3 IADD3.X R5, R3, UR40, RZ, P4, !PT ;  /* 0x000000280305bc10 */ /* 0x000fca000a7fe4ff */
[----:B------:R0:W-:Y:S01]  /*1d6e0*/  @!P3 STG.E.U8 desc[UR50][R4.64+0xc8], R13 ;  /* 0x0000c80d0400b986 */ /* 0x0001e2000c101132 */
[----:B------:R-:W-:Y:S02]  /*1d6f0*/  ISETP.LT.OR P3, PT, R0, 0xd1, !P6 ;  /* 0x000000d10000780c */ /* 0x000fe40007761670 */
[----:B------:R-:W-:Y:S01]  /*1d700*/  @!P5 IADD3 R10, P4, R2, UR41, RZ ;  /* 0x00000029020adc10 */ /* 0x000fe2000ff9e0ff */
[----:B------:R-:W-:-:S03]  /*1d710*/  @!P5 IMAD R47, R47, R17, RZ ;  /* 0x000000112f2fd224 */ /* 0x000fc600078e02ff */
[----:B------:R-:W-:Y:S02]  /*1d720*/  @!P5 IADD3.X R11, R3, UR40, RZ, P4, !PT ;  /* 0x00000028030bdc10 */ /* 0x000fe4000a7fe4ff */
[----:B------:R-:W-:-:S03]  /*1d730*/  ISETP.LT.OR P4, PT, R0, 0xd2, !P6 ;  /* 0x000000d20000780c */ /* 0x000fc60007781670 */
[----:B------:R2:W-:Y:S01]  /*1d740*/  @!P5 STG.E.U8 desc[UR50][R10.64+0xc9], R47 ;  /* 0x0000c92f0a00d986 */ /* 0x0005e2000c101132 */
[----:B------:R-:W-:Y:S01]  /*1d750*/  ISETP.LT.OR P5, PT, R0, 0xd1, !P2 ;  /* 0x000000d10000780c */ /* 0x000fe200057a1670 */
[----:B-1----:R-:W-:-:S05]  /*1d760*/  @!P3 IMAD R15, R48, R17, RZ ;  /* 0x00000011300fb224 */ /* 0x002fca00078e02ff */
[----:B------:R-:W-:Y:S01]  /*1d770*/  @!P3 STG.E.U8 desc[UR50][R2.64+0xd0], R15 ;  /* 0x0000d00f0200b986 */ /* 0x000fe2000c101132 */
[----:B------:R-:W-:Y:S02]  /*1d780*/  ISETP.LT.OR P3, PT, R0, 0xd2, !P2 ;  /* 0x000000d20000780c */ /* 0x000fe40005761670 */
[----:B------:R-:W-:-:S05]  /*1d790*/  @!P4 IMAD R49, R49, R17, RZ ;  /* 0x000000113131c224 */ /* 0x000fca00078e02ff */
[----:B------:R-:W-:Y:S01]  /*1d7a0*/  @!P4 STG.E.U8 desc[UR50][R2.64+0xd1], R49 ;  /* 0x0000d1310200c986 */ /* 0x000fe2000c101132 */
[----:B0-----:R-:W-:Y:S01]  /*1d7b0*/  @!P5 IADD3 R4, P4, R2, UR41, RZ ;  /* 0x000000290204dc10 */ /* 0x001fe2000ff9e0ff */
[----:B------:R-:W-:-:S03]  /*1d7c0*/  @!P5 IMAD R13, R50, R17, RZ ;  /* 0x00000011320dd224 */ /* 0x000fc600078e02ff */
[----:B------:R-:W-:Y:S02]  /*1d7d0*/  @!P5 IADD3.X R5, R3, UR40, RZ, P4, !PT ;  /* 0x000000280305dc10 */ /* 0x000fe4000a7fe4ff */
[----:B------:R-:W-:-:S04]  /*1d7e0*/  @!P3 IADD3 R6, P4, R2, UR41, RZ ;  /* 0x000000290206bc10 */ /* 0x000fc8000ff9e0ff */
[----:B------:R-:W-:Y:S02]  /*1d7f0*/  @!P3 IADD3.X R7, R3, UR40, RZ, P4, !PT ;  /* 0x000000280307bc10 */ /* 0x000fe4000a7fe4ff */
[C---:B------:R-:W-:Y:S01]  /*1d800*/  ISETP.LT.OR P4, PT, R0.reuse, 0xd9, !P2 ;  /* 0x000000d90000780c */ /* 0x040fe20005781670 */
[----:B------:R0:W-:Y:S01]  /*1d810*/  @!P5 STG.E.U8 desc[UR50][R4.64+0xd0], R13 ;  /* 0x0000d00d0400d986 */ /* 0x0001e2000c101132 */
[C---:B------:R-:W-:Y:S02]  /*1d820*/  ISETP.LT.OR P5, PT, R0.reuse, 0xd9, !P6 ;  /* 0x000000d90000780c */ /* 0x040fe400077a1670 */
[C---:B------:R-:W-:Y:S01]  /*1d830*/  ISETP.LT.OR P6, PT, R0.reuse, 0xda, !P6 ;  /* 0x000000da0000780c */ /* 0x040fe200077c1670 */
[----:B------:R-:W-:Y:S01]  /*1d840*/  @!P3 IMAD R51, R51, R17, RZ ;  /* 0x000000113333b224 */ /* 0x000fe200078e02ff */
[----:B------:R-:W-:Y:S02]  /*1d850*/  ISETP.LT.OR P2, PT, R0, 0xda, !P2 ;  /* 0x000000da0000780c */ /* 0x000fe40005741670 */
[----:B------:R-:W-:-:S02]  /*1d860*/  ISETP.NE.AND P1, PT, R22, RZ, PT ;  /* 0x000000ff1600720c */ /* 0x000fc40003f25270 */
[----:B------:R-:W-:Y:S03]  /*1d870*/  @!P3 STG.E.U8 desc[UR50][R6.64+0xd1], R51 ;  /* 0x0000d1330600b986 */ /* 0x000fe6000c101132 */
[----:B--2---:R-:W-:Y:S01]  /*1d880*/  @!P4 IADD3 R10, P3, R2, UR41, RZ ;  /* 0x00000029020acc10 */ /* 0x004fe2000ff7e0ff */
[-C--:B0-----:R-:W-:Y:S02]  /*1d890*/  @!P4 IMAD R13, R54, R17.reuse, RZ ;  /* 0x00000011360dc224 */ /* 0x081fe400078e02ff */
[-C--:B------:R-:W-:Y:S01]  /*1d8a0*/  @!P5 IMAD R15, R52, R17.reuse, RZ ;  /* 0x00000011340fd224 */ /* 0x080fe200078e02ff */
[----:B------:R-:W-:Y:S01]  /*1d8b0*/  @!P4 IADD3.X R11, R3, UR40, RZ, P3, !PT ;  /* 0x00000028030bcc10 */ /* 0x000fe20009ffe4ff */
[----:B------:R-:W-:Y:S01]  /*1d8c0*/  @!P6 IMAD R53, R53, R17, RZ ;  /* 0x000000113535e224 */ /* 0x000fe200078e02ff */
[----:B------:R-:W-:Y:S02]  /*1d8d0*/  ISETP.LT.OR P3, PT, R0, 0xc1, !P1 ;  /* 0x000000c10000780c */ /* 0x000fe40004f61670 */
[----:B------:R0:W-:Y:S04]  /*1d8e0*/  @!P5 STG.E.U8 desc[UR50][R2.64+0xd8], R15 ;  /* 0x0000d80f0200d986 */ /* 0x0001e8000c101132 */
[----:B------:R1:W-:Y:S01]  /*1d8f0*/  @!P6 STG.E.U8 desc[UR50][R2.64+0xd9], R53 ;  /* 0x0000d9350200e986 */ /* 0x0003e2000c101132 */
[----:B------:R-:W-:-:S03]  /*1d900*/  @!P2 IADD3 R4, P5, R2, UR41, RZ ;  /* 0x000000290204ac10 */ /* 0x000fc6000ffbe0ff */
[----:B------:R2:W-:Y:S01]  /*1d910*/  @!P4 STG.E.U8 desc[UR50][R10.64+0xd8], R13 ;  /* 0x0000d80d0a00c986 */ /* 0x0005e2000c101132 */
[C---:B------:R-:W-:Y:S02]  /*1d920*/  ISETP.LT.OR P4, PT, R0.reuse, 0xc1, !P0 ;  /* 0x000000c10000780c */ /* 0x040fe40004781670 */
[----:B------:R-:W-:Y:S01]  /*1d930*/  ISETP.LT.OR P6, PT, R0, 0xc2, !P1 ;  /* 0x000000c20000780c */ /* 0x000fe20004fc1670 */
[-C--:B------:R-:W-:Y:S01]  /*1d940*/  @!P2 IMAD R55, R55, R17.reuse, RZ ;  /* 0x000000113737a224 */ /* 0x080fe200078e02ff */
[----:B------:R-:W-:Y:S01]  /*1d950*/  @!P2 IADD3.X R5, R3, UR40, RZ, P5, !PT ;  /* 0x000000280305ac10 */ /* 0x000fe2000affe4ff */
[-C--:B0-----:R-:W-:Y:S02]  /*1d960*/  @!P3 IMAD R15, R24, R17.reuse, RZ ;  /* 0x00000011180fb224 */ /* 0x081fe400078e02ff */
[--C-:B-1----:R-:W-:Y:S02]  /*1d970*/  @!P3 IMAD.MOV.U32 R2, RZ, RZ, R8.reuse ;  /* 0x000000ffff02b224 */ /* 0x102fe400078e0008 */
[----:B------:R-:W-:Y:S01]  /*1d980*/  @!P3 IMAD.MOV.U32 R3, RZ, RZ, R9 ;  /* 0x000000ffff03b224 */ /* 0x000fe200078e0009 */
[----:B------:R-:W-:Y:S01]  /*1d990*/  ISETP.LT.OR P5, PT, R0, 0xc2, !P0 ;  /* 0x000000c20000780c */ /* 0x000fe200047a1670 */
[----:B------:R-:W-:Y:S04]  /*1d9a0*/  @!P2 STG.E.U8 desc[UR50][R4.64+0xd9], R55 ;  /* 0x0000d9370400a986 */ /* 0x000fe8000c101132 */
[----:B------:R0:W-:Y:S01]  /*1d9b0*/  @!P3 STG.E.U8 desc[UR50][R2.64+0xc0], R15 ;  /* 0x0000c00f0200b986 */ /* 0x0001e2000c101132 */
[----:B------:R-:W-:Y:S01]  /*1d9c0*/  @!P4 IADD3 R6, P3, R8, UR41, RZ ;  /* 0x000000290806cc10 */ /* 0x000fe2000ff7e0ff */
[-C--:B------:R-:W-:Y:S01]  /*1d9d0*/  @!P6 IMAD R25, R25, R17.reuse, RZ ;  /* 0x000000111919e224 */ /* 0x080fe200078e02ff */
[----:B------:R-:W-:Y:S01]  /*1d9e0*/  ISETP.LT.OR P2, PT, R0, 0xc9, !P1 ;  /* 0x000000c90000780c */ /* 0x000fe20004f41670 */
[----:B--2---:R-:W-:Y:S01]  /*1d9f0*/  @!P4 IMAD R11, R26, R17, RZ ;  /* 0x000000111a0bc224 */ /* 0x004fe200078e02ff */
[----:B------:R-:W-:Y:S01]  /*1da00*/  @!P4 IADD3.X R7, R9, UR40, RZ, P3, !PT ;  /* 0x000000280907cc10 */ /* 0x000fe20009ffe4ff */
[----:B0-----:R-:W-:-:S02]  /*1da10*/  @!P6 IMAD.MOV.U32 R2, RZ, RZ, R8 ;  /* 0x000000ffff02e224 */ /* 0x001fc400078e0008 */
[----:B------:R-:W-:Y:S01]  /*1da20*/  @!P6 IMAD.MOV.U32 R3, RZ, RZ, R9 ;  /* 0x000000ffff03e224 */ /* 0x000fe200078e0009 */
[----:B------:R-:W-:-:S04]  /*1da30*/  ISETP.LT.OR P3, PT, R0, 0xca, !P1 ;  /* 0x000000ca0000780c */ /* 0x000fc80004f61670 */
[----:B------:R0:W-:Y:S01]  /*1da40*/  @!P6 STG.E.U8 desc[UR50][R2.64+0xc1], R25 ;  /* 0x0000c1190200e986 */ /* 0x0001e2000c101132 */
[----:B------:R-:W-:-:S03]  /*1da50*/  @!P5 IADD3 R4, P6, R8, UR41, RZ ;  /* 0x000000290804dc10 */ /* 0x000fc6000ffde0ff */
[----:B------:R1:W-:Y:S01]  /*1da60*/  @!P4 STG.E.U8 desc[UR50][R6.64+0xc0], R11 ;  /* 0x0000c00b0600c986 */ /* 0x0003e2000c101132 */
[----:B------:R-:W-:Y:S01]  /*1da70*/  ISETP.LT.OR P4, PT, R0, 0xc9, !P0 ;  /* 0x000000c90000780c */ /* 0x000fe20004781670 */
[-C--:B------:R-:W-:Y:S01]  /*1da80*/  @!P5 IMAD R27, R27, R17.reuse, RZ ;  /* 0x000000111b1bd224 */ /* 0x080fe200078e02ff */
[----:B------:R-:W-:Y:S01]  /*1da90*/  @!P5 IADD3.X R5, R9, UR40, RZ, P6, !PT ;  /* 0x000000280905dc10 */ /* 0x000fe2000b7fe4ff */
[-C--:B------:R-:W-:Y:S01]  /*1daa0*/  @!P2 IMAD R13, R28, R17.reuse, RZ ;  /* 0x000000111c0da224 */ /* 0x080fe200078e02ff */
[C---:B------:R-:W-:Y:S01]  /*1dab0*/  ISETP.LT.OR P6, PT, R0.reuse, 0xca, !P0 ;  /* 0x000000ca0000780c */ /* 0x040fe200047c1670 */
[----:B0-----:R-:W-:Y:S02]  /*1dac0*/  @!P2 IMAD.MOV.U32 R2, RZ, RZ, R8 ;  /* 0x000000ffff02a224 */ /* 0x001fe400078e0008 */
[----:B------:R-:W-:Y:S01]  /*1dad0*/  @!P2 IMAD.MOV.U32 R3, RZ, RZ, R9 ;  /* 0x000000ffff03a224 */ /* 0x000fe200078e0009 */
[----:B------:R-:W-:Y:S01]  /*1dae0*/  @!P5 STG.E.U8 desc[UR50][R4.64+0xc1], R27 ;  /* 0x0000c11b0400d986 */ /* 0x000fe2000c101132 */
[----:B------:R-:W-:Y:S01]  /*1daf0*/  ISETP.LT.OR P5, PT, R0, 0xd1, !P1 ;  /* 0x000000d10000780c */ /* 0x000fe20004fa1670 */
[----:B------:R-:W-:-:S02]  /*1db00*/  @!P3 IMAD R29, R29, R17, RZ ;  /* 0x000000111d1db224 */ /* 0x000fc400078e02ff */
[----:B------:R0:W-:Y:S01]  /*1db10*/  @!P2 STG.E.U8 desc[UR50][R2.64+0xc8], R13 ;  /* 0x0000c80d0200a986 */ /* 0x0001e2000c101132 */
[----:B-1----:R-:W-:-:S04]  /*1db20*/  @!P4 IADD3 R6, P2, R8, UR41, RZ ;  /* 0x000000290806cc10 */ /* 0x002fc8000ff5e0ff */
[----:B------:R-:W-:Y:S02]  /*1db30*/  @!P4 IADD3.X R7, R9, UR40, RZ, P2, !PT ;  /* 0x000000280907cc10 */ /* 0x000fe400097fe4ff */
[----:B------:R-:W-:Y:S01]  /*1db40*/  ISETP.LT.OR P2, PT, R0, 0xd2, !P1 ;  /* 0x000000d20000780c */ /* 0x000fe20004f41670 */
[----:B0-----:R-:W-:Y:S02]  /*1db50*/  @!P3 IMAD.MOV.U32 R2, RZ, RZ, R8 ;  /* 0x000000ffff02b224 */ /* 0x001fe400078e0008 */
[----:B------:R-:W-:-:S05]  /*1db60*/  @!P3 IMAD.MOV.U32 R3, RZ, RZ, R9 ;  /* 0x000000ffff03b224 */ /* 0x000fca00078e0009 */
[----:B------:R0:W-:Y:S01]  /*1db70*/  @!P3 STG.E.U8 desc[UR50][R2.64+0xc9], R29 ;  /* 0x0000c91d0200b986 */ /* 0x0001e2000c101132 */
[----:B------:R-:W-:Y:S01]  /*1db80*/  @!P6 IADD3 R10, P3, R8, UR41, RZ ;  /* 0x00000029080aec10 */ /* 0x000fe2000ff7e0ff */
[-C--:B------:R-:W-:Y:S02]  /*1db90*/  @!P4 IMAD R15, R30, R17.reuse, RZ ;  /* 0x000000111e0fc224 */ /* 0x080fe400078e02ff */
[-C--:B------:R-:W-:Y:S01]  /*1dba0*/  @!P6 IMAD R31, R31, R17.reuse, RZ ;  /* 0x000000111f1fe224 */ /* 0x080fe200078e02ff */
[----:B------:R-:W-:Y:S01]  /*1dbb0*/  @!P6 IADD3.X R11, R9, UR40, RZ, P3, !PT ;  /* 0x00000028090bec10 */ /* 0x000fe20009ffe4ff */
[-C--:B------:R-:W-:Y:S01]  /*1dbc0*/  @!P5 IMAD R13, R32, R17.reuse, RZ ;  /* 0x00000011200dd224 */ /* 0x080fe200078e02ff */
[----:B------:R-:W-:Y:S01]  /*1dbd0*/  ISETP.LT.OR P3, PT, R0, 0xd1, !P0 ;  /* 0x000000d10000780c */ /* 0x000fe20004761670 */
[----:B------:R-:W-:Y:S01]  /*1dbe0*/  @!P4 STG.E.U8 desc[UR50][R6.64+0xc8], R15 ;  /* 0x0000c80f0600c986 */ /* 0x000fe2000c101132 */
[----:B0-----:R-:W-:Y:S02]  /*1dbf0*/  @!P5 IMAD.MOV.U32 R2, RZ, RZ, R8 ;  /* 0x000000ffff02d224 */ /* 0x001fe400078e0008 */
[----:B------:R-:W-:Y:S01]  /*1dc00*/  @!P5 IMAD.MOV.U32 R3, RZ, RZ, R9 ;  /* 0x000000ffff03d224 */ /* 0x000fe200078e0009 */
[----:B------:R-:W-:Y:S01]  /*1dc10*/  @!P6 STG.E.U8 desc[UR50][R10.64+0xc9], R31 ;  /* 0x0000c91f0a00e986 */ /* 0x000fe2000c101132 */
[----:B------:R-:W-:-:S03]  /*1dc20*/  @!P2 IMAD R33, R33, R17, RZ ;  /* 0x000000112121a224 */ /* 0x000fc600078e02ff */
[----:B------:R0:W-:Y:S01]  /*1dc30*/  @!P5 STG.E.U8 desc[UR50][R2.64+0xd0], R13 ;  /* 0x0000d00d0200d986 */ /* 0x0001e2000c101132 */
[C---:B------:R-:W-:Y:S02]  /*1dc40*/  ISETP.LT.OR P5, PT, R0.reuse, 0xd2, !P0 ;  /* 0x000000d20000780c */ /* 0x040fe400047a1670 */
[C---:B------:R-:W-:Y:S02]  /*1dc50*/  ISETP.LT.OR P6, PT, R0.reuse, 0xd9, !P0 ;  /* 0x000000d90000780c */ /* 0x040fe400047c1670 */
[C---:B------:R-:W-:Y:S02]  /*1dc60*/  ISETP.LT.OR P0, PT, R0.reuse, 0xda, !P0 ;  /* 0x000000da0000780c */ /* 0x040fe40004701670 */
[C---:B------:R-:W-:Y:S01]  /*1dc70*/  ISETP.LT.OR P4, PT, R0.reuse, 0xd9, !P1 ;  /* 0x000000d90000780c */ /* 0x040fe20004f81670 */
[----:B0-----:R-:W-:Y:S02]  /*1dc80*/  @!P2 IMAD.MOV.U32 R2, RZ, RZ, R8 ;  /* 0x000000ffff02a224 */ /* 0x001fe400078e0008 */
[----:B------:R-:W-:Y:S01]  /*1dc90*/  @!P2 IMAD.MOV.U32 R3, RZ, RZ, R9 ;  /* 0x000000ffff03a224 */ /* 0x000fe200078e0009 */
[----:B------:R-:W-:-:S04]  /*1dca0*/  ISETP.LT.OR P1, PT, R0, 0xda, !P1 ;  /* 0x000000da0000780c */ /* 0x000fc80004f21670 */
[----:B------:R0:W-:Y:S01]  /*1dcb0*/  @!P2 STG.E.U8 desc[UR50][R2.64+0xd1], R33 ;  /* 0x0000d1210200a986 */ /* 0x0001e2000c101132 */
[----:B------:R-:W-:Y:S01]  /*1dcc0*/  @!P3 IADD3 R4, P2, R8, UR41, RZ ;  /* 0x000000290804bc10 */ /* 0x000fe2000ff5e0ff */
[----:B------:R-:W-:-:S03]  /*1dcd0*/  @!P3 IMAD R15, R34, R17, RZ ;  /* 0x00000011220fb224 */ /* 0x000fc600078e02ff */
[----:B------:R-:W-:Y:S02]  /*1dce0*/  @!P3 IADD3.X R5, R9, UR40, RZ, P2, !PT ;  /* 0x000000280905bc10 */ /* 0x000fe400097fe4ff */
[C---:B------:R-:W-:Y:S01]  /*1dcf0*/  @!P5 IADD3 R6, P2, R8.reuse, UR41, RZ ;  /* 0x000000290806dc10 */ /* 0x040fe2000ff5e0ff */
[-C--:B------:R-:W-:Y:S02]  /*1dd00*/  @!P5 IMAD R35, R35, R17.reuse, RZ ;  /* 0x000000112323d224 */ /* 0x080fe400078e02ff */
[----:B------:R1:W-:Y:S01]  /*1dd10*/  @!P3 STG.E.U8 desc[UR50][R4.64+0xd0], R15 ;  /* 0x0000d00f0400b986 */ /* 0x0003e2000c101132 */
[----:B------:R-:W-:Y:S02]  /*1dd20*/  @!P6 IADD3 R10, P3, R8, UR41, RZ ;  /* 0x00000029080aec10 */ /* 0x000fe4000ff7e0ff */
[----:B------:R-:W-:Y:S01]  /*1dd30*/  @!P5 IADD3.X R7, R9, UR40, RZ, P2, !PT ;  /* 0x000000280907dc10 */ /* 0x000fe200097fe4ff */
[----:B------:R-:W-:Y:S01]  /*1dd40*/  @!P4 IMAD R21, R36, R17, RZ ;  /* 0x000000112415c224 */ /* 0x000fe200078e02ff */
[----:B------:R-:W-:Y:S01]  /*1dd50*/  @!P0 IADD3 R12, P2, R8, UR41, RZ ;  /* 0x00000029080c8c10 */ /* 0x000fe2000ff5e0ff */
[----:B0-----:R-:W-:-:S02]  /*1dd60*/  @!P4 IMAD.MOV.U32 R2, RZ, RZ, R8 ;  /* 0x000000ffff02c224 */ /* 0x001fc400078e0008 */
[----:B------:R-:W-:Y:S01]  /*1dd70*/  @!P4 IMAD.MOV.U32 R3, RZ, RZ, R9 ;  /* 0x000000ffff03c224 */ /* 0x000fe200078e0009 */
[----:B------:R-:W-:Y:S01]  /*1dd80*/  @!P6 IADD3.X R11, R9, UR40, RZ, P3, !PT ;  /* 0x00000028090bec10 */ /* 0x000fe20009ffe4ff */
[-C--:B------:R-:W-:Y:S01]  /*1dd90*/  @!P1 IMAD R37, R37, R17.reuse, RZ ;  /* 0x0000001125259224 */ /* 0x080fe200078e02ff */
[----:B------:R-:W-:Y:S01]  /*1dda0*/  @!P0 IADD3.X R13, R9, UR40, RZ, P2, !PT ;  /* 0x00000028090d8c10 */ /* 0x000fe200097fe4ff */
[-C--:B------:R-:W-:Y:S01]  /*1ddb0*/  @!P6 IMAD R23, R38, R17.reuse, RZ ;  /* 0x000000112617e224 */ /* 0x080fe200078e02ff */
[----:B------:R1:W-:Y:S01]  /*1ddc0*/  @!P5 STG.E.U8 desc[UR50][R6.64+0xd1], R35 ;  /* 0x0000d1230600d986 */ /* 0x0003e2000c101132 */
[----:B------:R-:W-:-:S03]  /*1ddd0*/  @!P0 IMAD R39, R39, R17, RZ ;  /* 0x0000001127278224 */ /* 0x000fc600078e02ff */
[----:B------:R1:W-:Y:S04]  /*1dde0*/  @!P4 STG.E.U8 desc[UR50][R2.64+0xd8], R21 ;  /* 0x0000d8150200c986 */ /* 0x0003e8000c101132 */
[----:B------:R1:W-:Y:S04]  /*1ddf0*/  @!P1 STG.E.U8 desc[UR50][R8.64+0xd9], R37 ;  /* 0x0000d92508009986 */ /* 0x0003e8000c101132 */
[----:B------:R1:W-:Y:S04]  /*1de00*/  @!P6 STG.E.U8 desc[UR50][R10.64+0xd8], R23 ;  /* 0x0000d8170a00e986 */ /* 0x0003e8000c101132 */
[----:B------:R1:W-:Y:S02]  /*1de10*/  @!P0 STG.E.U8 desc[UR50][R12.64+0xd9], R39 ;  /* 0x0000d9270c008986 */ /* 0x0003e4000c101132 */
.L_x_197:
[----:B------:R-:W-:Y:S05]  /*1de20*/  BSYNC B0 ;  /* 0x0000000000007941 */ /* 0x000fea0003800000 */
.L_x_35:
[----:B-1----:R-:W2:Y:S04]  /*1de30*/  LDL.LU R3, [R1+0x3d4] ;  /* 0x0003d40001037983 */ /* 0x002ea80000300800 */
[----:B------:R-:W2:Y:S01]  /*1de40*/  LDL.LU R2, [R1+0x3e0] ;  /* 0x0003e00001027983 */ /* 0x000ea20000300800 */
[----:B------:R-:W-:Y:S01]  /*1de50*/  ULDC UR4, c[0x0][0xc] ;  /* 0x0000030000047ab9 */ /* 0x000fe20000000800 */
[----:B------:R-:W-:Y:S01]  /*1de60*/  ULDC UR5, c[0x0][0x10] ;  /* 0x0000040000057ab9 */ /* 0x000fe20000000800 */
[----:B------:R-:W2:Y:S01]  /*1de70*/  LDC R5, c[0x0][0x14] ;  /* 0x00000500ff057b82 */ /* 0x000ea20000000800 */
[----:B------:R-:W-:Y:S01]  /*1de80*/  UIMAD.WIDE.U32 UR4, UR4, UR5, URZ ;  /* 0x00000005040472a5 */ /* 0x000fe2000f8e003f */
[----:B------:R-:W-:Y:S01]  /*1de90*/  PRMT R0, RZ, 0x7610, R0 ;  /* 0x00007610ff007816 */ /* 0x000fe20000000000 */
[----:B------:R-:W-:Y:S01]  /*1dea0*/  UMOV UR48, 0xffffffff ;  /* 0xffffffff00307882 */ /* 0x000fe20000000000 */
[----:B------:R-:W-:-:S03]  /*1deb0*/  UMOV UR47, 0xffffffff ;  /* 0xffffffff002f7882 */ /* 0x000fc60000000000 */
[----:B--2---:R-:W-:-:S04]  /*1dec0*/  IMAD.WIDE.U32 R2, R5, UR4, R2 ;  /* 0x0000000405027c25 */ /* 0x004fc8000f8e0002 */
[----:B------:R-:W-:Y:S01]  /*1ded0*/  IMAD R5, R5, UR5, RZ ;  /* 0x0000000505057c24 */ /* 0x000fe2000f8e02ff */
[----:B------:R-:W-:Y:S01]  /*1dee0*/  ULDC.64 UR4, c[0x0][0x650] ;  /* 0x0001940000047ab9 */ /* 0x000fe20000000a00 */
[----:B------:R-:W-:Y:S01]  /*1def0*/  IMAD.MOV.U32 R6, RZ, RZ, R2 ;  /* 0x000000ffff067224 */ /* 0x000fe200078e0002 */
[----:B------:R-:W-:Y:S01]  /*1df00*/  ISETP.GE.U32.AND P0, PT, R2, UR4, PT ;  /* 0x0000000402007c0c */ /* 0x000fe2000bf06070 */
[----:B------:R-:W-:-:S05]  /*1df10*/  IMAD.IADD R4, R3, 0x1, R5 ;  /* 0x0000000103047824 */ /* 0x000fca00078e0205 */
[----:B------:R1:W-:Y:S01]  /*1df20*/  STL [R1+0x3d4], R4 ;  /* 0x0003d40401007387 */ /* 0x0003e20000100800 */
[----:B------:R-:W-:-:S03]  /*1df30*/  ISETP.GE.U32.AND.EX P0, PT, R4, UR5, PT, P0 ;  /* 0x0000000504007c0c */ /* 0x000fc6000bf06100 */
[----:B------:R1:W-:Y:S10]  /*1df40*/  STL [R1+0x3e0], R6 ;  /* 0x0003e00601007387 */ /* 0x0003f40000100800 */
[----:B-1----:R-:W-:Y:S05]  /*1df50*/  @P0 BRA `(.L_x_198) ;  /* 0x0000000400800947 */ /* 0x002fea0003800000 */
[----:B------:R-:W1:Y:S01]  /*1df60*/  S2UR UR6, SR_CTAID.X ;  /* 0x00000000000679c3 */ /* 0x000e620000002500 */
[----:B------:R-:W-:Y:S01]  /*1df70*/  ULDC.64 UR4, c[0x0][0x628] ;  /* 0x00018a0000047ab9 */ /* 0x000fe20000000a00 */
[----:B------:R-:W-:Y:S01]  /*1df80*/  ULDC UR7, c[0x0][0x150] ;  /* 0x0000540000077ab9 */ /* 0x000fe20000000800 */
[----:B------:R-:W-:Y:S01]  /*1df90*/  ISETP.NE.U32.AND P0, PT, RZ, UR4, PT ;  /* 0x00000004ff007c0c */ /* 0x000fe2000bf05070 */
[----:B------:R-:W-:Y:S01]  /*1dfa0*/  ULDC UR15, c[0x0][0x630] ;  /* 0x00018c00000f7ab9 */ /* 0x000fe20000000800 */
[----:B------:R-:W-:Y:S01]  /*1dfb0*/  R2UR UR16, R6 ;  /* 0x00000000061072ca */ /* 0x000fe200000e0000 */
[----:B------:R-:W-:Y:S01]  /*1dfc0*/  ULDC UR19, c[0x0][0x154] ;  /* 0x0000550000137ab9 */ /* 0x000fe20000000800 */
[----:B------:R-:W-:Y:S01]  /*1dfd0*/  ISETP.NE.AND.EX P0, PT, RZ, UR5, PT, P0 ;  /* 0x00000005ff007c0c */ /* 0x000fe2000bf05300 */
[----:B------:R-:W2:Y:S01]  /*1dfe0*/  S2UR UR18, SR_CTAID.Y ;  /* 0x00000000001279c3 */ /* 0x000ea20000002600 */
[----:B------:R-:W-:Y:S02]  /*1dff0*/  R2UR UR17, R4 ;  /* 0x00000000041172ca */ /* 0x000fe400000e0000 */
[----:B------:R-:W-:-:S02]  /*1e000*/  R2UR UR12, R6 ;  /* 0x00000000060c72ca */ /* 0x000fc400000e0000 */
[----:B------:R-:W-:Y:S02]  /*1e010*/  R2UR UR13, R4 ;  /* 0x00000000040d72ca */ /* 0x000fe400000e0000 */
[----:B-1----:R-:W-:-:S05]  /*1e020*/  I2FP.F32.U32 R0, UR6 ;  /* 0x0000000600007c45 */ /* 0x002fca0008201000 */
[----:B------:R-:W-:-:S04]  /*1e030*/  FMUL R0, R0, UR7 ;  /* 0x0000000700007c20 */ /* 0x000fc80008400000 */
[----:B------:R1:W0:Y:S01]  /*1e040*/  F2I.U32.TRUNC.NTZ R2, R0 ;  /* 0x0000000000027305 */ /* 0x000222000020f000 */
[----:B--2---:R-:W-:Y:S05]  /*1e050*/  @!P0 BRA `(.L_x_199) ;  /* 0x0000000000308947 */ /* 0x004fea0003800000 */
        /* <DEDUP_REMOVED lines=12> */
.L_x_199:
[----:B------:R-:W-:Y:S01]  /*1e120*/  USHF.R.U64 UR47, UR12, UR15, UR13 ;  /* 0x0000000f0c2f7299 */ /* 0x000fe2000800120d */
[----:B-1----:R-:W-:Y:S01]  /*1e130*/  I2FP.F32.U32 R0, UR18 ;  /* 0x0000001200007c45 */ /* 0x002fe20008201000 */
[----:B------:R-:W-:Y:S02]  /*1e140*/  USHF.R.U32.HI UR4, URZ, UR15, UR13 ;  /* 0x0000000f3f047299 */ /* 0x000fe4000801160d */
[----:B------:R-:W-:Y:S02]  /*1e150*/  UIADD3 UR10, UP0, URZ, -UR47, URZ ;  /* 0x8000002f3f0a7290 */ /* 0x000fe4000ff1e03f */
[----:B------:R-:W-:Y:S01]  /*1e160*/  FMUL R0, R0, UR19 ;  /* 0x0000001300007c20 */ /* 0x000fe20008400000 */
[----:B------:R-:W-:Y:S01]  /*1e170*/  ULDC.64 UR12, c[0x0][0x620] ;  /* 0x00018800000c7ab9 */ /* 0x000fe20000000a00 */
[----:B------:R-:W-:Y:S01]  /*1e180*/  UIADD3.X UR4, URZ, ~UR4, URZ, UP0, !UPT ;  /* 0x800000043f047290 */ /* 0x000fe200087fe43f */
[----:B------:R-:W-:Y:S01]  /*1e190*/  UMOV UR8, UR16 ;  /* 0x0000001000087c82 */ /* 0x000fe20008000000 */
[----:B------:R-:W-:-:S02]  /*1e1a0*/  UMOV UR9, UR17 ;  /* 0x0000001100097c82 */ /* 0x000fc40008000000 */
[----:B------:R-:W1:Y:S01]  /*1e1b0*/  F2I.U32.TRUNC.NTZ R0, R0 ;  /* 0x0000000000007305 */ /* 0x000e62000020f000 */
[----:B------:R-:W-:Y:S02]  /*1e1c0*/  UIMAD UR4, UR4, UR12, URZ ;  /* 0x0000000c040472a4 */ /* 0x000fe4000f8e023f */
[----:B------:R-:W-:Y:S01]  /*1e1d0*/  UIMAD.WIDE.U32 UR8, UR10, UR12, UR8 ;  /* 0x0000000c0a0872a5 */ /* 0x000fe2000f8e0008 */
[----:B0-----:R-:W-:Y:S01]  /*1e1e0*/  R2UR UR12, R2 ;  /* 0x00000000020c72ca */ /* 0x001fe200000e0000 */
[----:B------:R-:W-:Y:S01]  /*1e1f0*/  UIMAD UR10, UR10, UR13, UR4 ;  /* 0x0000000d0a0a72a4 */ /* 0x000fe2000f8e0204 */
[----:B------:R-:W-:Y:S01]  /*1e200*/  ULDC UR11, c[0x0][0x618] ;  /* 0x00018600000b7ab9 */ /* 0x000fe20000000800 */
[----:B------:R-:W-:Y:S02]  /*1e210*/  ULDC UR21, c[0x0][0x658] ;  /* 0x0001960000157ab9 */ /* 0x000fe40000000800 */
[----:B------:R-:W-:Y:S01]  /*1e220*/  UIADD3 UR10, UR9, UR10, URZ ;  /* 0x0000000a090a7290 */ /* 0x000fe2000fffe03f */
[----:B------:R-:W-:Y:S01]  /*1e230*/  UMOV UR16, 0xffffffff ;  /* 0xffffffff00107882 */ /* 0x000fe20000000000 */
[----:B------:R-:W-:Y:S01]  /*1e240*/  ULDC.64 UR4, c[0x0][0x640] ;  /* 0x0001900000047ab9 */ /* 0x000fe20000000a00 */
[----:B------:R-:W-:Y:S01]  /*1e250*/  USHF.L.U32 UR17, UR16, UR21, URZ ;  /* 0x0000001510117299 */ /* 0x000fe2000800063f */
[----:B------:R-:W-:Y:S01]  /*1e260*/  ISETP.NE.U32.AND P0, PT, RZ, UR4, PT ;  /* 0x00000004ff007c0c */ /* 0x000fe2000bf05070 */
[----:B------:R-:W-:Y:S01]  /*1e270*/  USHF.R.U64 UR8, UR8, UR11, UR10 ;  /* 0x0000000b08087299 */ /* 0x000fe2000800120a */
[----:B-1----:R-:W-:Y:S01]  /*1e280*/  R2UR UR14, R0 ;  /* 0x00000000000e72ca */ /* 0x002fe200000e0000 */
[----:B------:R-:W-:Y:S01]  /*1e290*/  USHF.R.U32.HI UR10, URZ, UR11, UR10 ;  /* 0x0000000b3f0a7299 */ /* 0x000fe2000801160a */
[----:B------:R-:W-:Y:S01]  /*1e2a0*/  ISETP.NE.AND.EX P0, PT, RZ, UR5, PT, P0 ;  /* 0x00000005ff007c0c */ /* 0x000fe2000bf05300 */
[----:B------:R-:W-:Y:S01]  /*1e2b0*/  ULDC UR15, c[0x0][0x608] ;  /* 0x00018200000f7ab9 */ /* 0x000fe20000000800 */
[----:B------:R-:W-:-:S02]  /*1e2c0*/  ULOP3.LUT UR22, URZ, UR17, URZ, 0x33, !UPT ;  /* 0x000000113f167292 */ /* 0x000fc4000f8e333f */
[----:B------:R-:W-:Y:S02]  /*1e2d0*/  USHF.R.U64 UR17, UR8, UR15, UR10 ;  /* 0x0000000f08117299 */ /* 0x000fe4000800120a */
[----:B------:R-:W-:Y:S01]  /*1e2e0*/  USHF.R.U32.HI UR10, URZ, UR15, UR10 ;  /* 0x0000000f3f0a7299 */ /* 0x000fe2000801160a */
[----:B------:R-:W-:Y:S01]  /*1e2f0*/  UMOV UR19, 0x1 ;  /* 0x0000000100137882 */ /* 0x000fe20000000000 */
[----:B------:R-:W-:Y:S02]  /*1e300*/  UIADD3 UR12, -UR12, URZ, URZ ;  /* 0x0000003f0c0c7290 */ /* 0x000fe4000fffe13f */
[----:B------:R-:W-:Y:S02]  /*1e310*/  USHF.L.U32 UR16, UR19, UR21, URZ ;  /* 0x0000001513107299 */ /* 0x000fe4000800063f */
[----:B------:R-:W-:Y:S01]  /*1e320*/  USHF.R.U64 UR19, UR17, UR21, UR10 ;  /* 0x0000001511137299 */ /* 0x000fe2000800120a */
[----:B------:R-:W-:Y:S01]  /*1e330*/  ULDC UR13, c[0x0][0x144] ;  /* 0x00005100000d7ab9 */ /* 0x000fe20000000800 */
[----:B------:R-:W-:Y:S01]  /*1e340*/  ULDC UR7, c[0x0][0x600] ;  /* 0x0001800000077ab9 */ /* 0x000fe20000000800 */
[----:B------:R-:W-:-:S02]  /*1e350*/  UIADD3 UR20, -UR14, URZ, URZ ;  /* 0x0000003f0e147290 */ /* 0x000fc4000fffe13f */
[----:B------:R-:W-:Y:S02]  /*1e360*/  USHF.R.U32.HI UR15, URZ, UR21, UR10 ;  /* 0x000000153f0f7299 */ /* 0x000fe4000801160a */
[----:B------:R-:W-:Y:S02]  /*1e370*/  UIADD3 UR9, UR7, -0x1, URZ ;  /* 0xffffffff07097890 */ /* 0x000fe4000fffe03f */
[----:B------:R-:W-:Y:S01]  /*1e380*/  UIMAD UR49, UR13, UR12, UR6 ;  /* 0x0000000c0d3172a4 */ /* 0x000fe2000f8e0206 */
[----:B------:R-:W-:Y:S01]  /*1e390*/  ULDC UR24, c[0x0][0x148] ;  /* 0x0000520000187ab9 */ /* 0x000fe20000000800 */
[----:B------:R-:W-:Y:S01]  /*1e3a0*/  ULDC UR21, c[0x0][0x648] ;  /* 0x0001920000157ab9 */ /* 0x000fe20000000800 */
[----:B------:R-:W-:Y:S01]  /*1e3b0*/  ULDC UR23, c[0x0][0x638] ;  /* 0x00018e0000177ab9 */ /* 0x000fe20000000800 */
        /* <DEDUP_REMOVED lines=12> */
.L_x_200:
[----:B------:R-:W-:Y:S01]  /*1e480*/  UISETP.NE.AND UP0, UPT, UR37, URZ, UPT ;  /* 0x0000003f2500728c */ /* 0x000fe2000bf05270 */
[----:B------:R-:W-:Y:S01]  /*1e490*/  IMAD.MOV.U32 R0, RZ, RZ, 0x1 ;  /* 0x00000001ff007424 */ /* 0x000fe200078e00ff */
[----:B------:R-:W-:Y:S02]  /*1e4a0*/  USHF.R.U64 UR4, UR14, UR21, UR15 ;  /* 0x000000150e047299 */ /* 0x000fe4000800120f */
[----:B------:R-:W-:Y:S02]  /*1e4b0*/  ULOP3.LUT UR17, UR17, UR22, URZ, 0xc0, !UPT ;  /* 0x0000001611117292 */ /* 0x000fe4000f8ec03f */
[----:B------:R-:W-:Y:S02]  /*1e4c0*/  UIADD3 UR5, -UR4, URZ, URZ ;  /* 0x0000003f04057290 */ /* 0x000fe4000fffe13f */
[----:B------:R-:W-:Y:S02]  /*1e4d0*/  UIMAD UR16, UR16, UR4, UR17 ;  /* 0x00000004101072a4 */ /* 0x000fe4000f8e0211 */
[----:B------:R-:W-:-:S02]  /*1e4e0*/  ULOP3.LUT UR9, UR8, UR9, URZ, 0xc0, !UPT ;  /* 0x0000000908097292 */ /* 0x000fc4000f8ec03f */
[----:B------:R-:W-:Y:S02]  /*1e4f0*/  @UP0 UIMAD UR49, UR24, UR20, UR18 ;  /* 0x00000014183102a4 */ /* 0x000fe4000f8e0212 */
[----:B------:R-:W-:-:S03]  /*1e500*/  UIMAD UR4, UR5, UR23, UR19 ;  /* 0x00000017050472a4 */ /* 0x000fc6000f8e0213 */
[----:B------:R-:W-:Y:S01]  /*1e510*/  ULDC UR5, c[0x0][0x610] ;  /* 0x0001840000057ab9 */ /* 0x000fe20000000800 */
[----:B------:R-:W-:Y:S02]  /*1e520*/  UIMAD UR4, UR4, UR7, UR9 ;  /* 0x00000007040472a4 */ /* 0x000fe4000f8e0209 */
[----:B------:R-:W-:-:S04]  /*1e530*/  UIMAD UR49, UR16, UR5, UR49 ;  /* 0x00000005103172a4 */ /* 0x000fc8000f8e0231 */
[----:B------:R-:W-:Y:S02]  /*1e540*/  USEL UR48, UR4, UR49, !UP0 ;  /* 0x0000003104307287 */ /* 0x000fe4000c000000 */
[----:B------:R-:W-:-:S12]  /*1e550*/  USEL UR49, UR49, UR4, !UP0 ;  /* 0x0000000431317287 */ /* 0x000fd8000c000000 */
.L_x_198:
[----:B------:R-:W-:-:S13]  /*1e560*/  LOP3.LUT P0, RZ, R0, 0xff, RZ, 0xc0, !PT ;  /* 0x000000ff00ff7812 */ /* 0x000fda000780c0ff */
[----:B------:R-:W-:Y:S05]  /*1e570*/  @P0 BRA `(.L_x_201) ;  /* 0xfffffe2c00e40947 */ /* 0x000fea000383ffff */
[----:B------:R-:W-:Y:S05]  /*1e580*/  EXIT ;  /* 0x000000000000794d */ /* 0x000fea0003800000 */
.L_x_8:
[----:B------:R-:W2:Y:S01]  /*1e590*/  LDL R5, [R1+0x3e0] ;  /* 0x0003e00001057983 */ /* 0x000ea20000100800 */
[----:B------:R-:W-:-:S03]  /*1e5a0*/  ULDC.64 UR4, c[0x0][0x650] ;  /* 0x0001940000047ab9 */ /* 0x000fc60000000a00 */
[----:B------:R-:W3:Y:S01]  /*1e5b0*/  LDL R4, [R1+0x3d4] ;  /* 0x0003d40001047983 */ /* 0x000ee20000100800 */
[----:B0-----:R-:W-:Y:S01]  /*1e5c0*/  PRMT R0, RZ, 0x7610, R0 ;  /* 0x00007610ff007816 */ /* 0x001fe20000000000 */
[----:B------:R-:W-:Y:S02]  /*1e5d0*/  IMAD.MOV.U32 R2, RZ, RZ, -0x1 ;  /* 0xffffffffff027424 */ /* 0x000fe400078e00ff */
[----:B------:R-:W-:Y:S02]  /*1e5e0*/  IMAD.MOV.U32 R3, RZ, RZ, -0x1 ;  /* 0xffffffffff037424 */ /* 0x000fe400078e00ff */
[----:B------:R-:W-:Y:S01]  /*1e5f0*/  IMAD.MOV.U32 R11, RZ, RZ, -0x1 ;  /* 0xffffffffff0b7424 */ /* 0x000fe200078e00ff */
[----:B--2---:R-:W-:-:S04]  /*1e600*/  ISETP.GE.U32.AND P0, PT, R5, UR4, PT ;  /* 0x0000000405007c0c */ /* 0x004fc8000bf06070 */
[----:B---3--:R-:W-:-:S13]  /*1e610*/  ISETP.GE.U32.AND.EX P0, PT, R4, UR5, PT, P0 ;  /* 0x0000000504007c0c */ /* 0x008fda000bf06100 */
        /* <DEDUP_REMOVED lines=21> */
.L_x_203:
[----:B------:R-:W-:Y:S01]  /*1e770*/  USHF.R.U64 UR4, UR14, UR19, UR15 ;  /* 0x000000130e047299 */ /* 0x000fe2000800120f */
[----:B------:R-:W-:Y:S01]  /*1e780*/  R2UR UR7, R4 ;  /* 0x00000000040772ca */ /* 0x000fe200000e0000 */
[----:B------:R-:W-:Y:S02]  /*1e790*/  USHF.R.U32.HI UR5, URZ, UR19, UR15 ;  /* 0x000000133f057299 */ /* 0x000fe4000801160f */
[----:B------:R-:W-:Y:S01]  /*1e7a0*/  UIADD3 UR13, UP0, URZ, -UR4, URZ ;  /* 0x800000043f0d7290 */ /* 0x000fe2000ff1e03f */
[----:B------:R-:W-:Y:S01]  /*1e7b0*/  ULDC.64 UR14, c[0x0][0x620] ;  /* 0x00018800000e7ab9 */ /* 0x000fe20000000a00 */
[----:B------:R-:W-:Y:S02]  /*1e7c0*/  UMOV UR6, UR20 ;  /* 0x0000001400067c82 */ /* 0x000fe40008000000 */
[----:B------:R-:W-:Y:S02]  /*1e7d0*/  UIADD3.X UR5, URZ, ~UR5, URZ, UP0, !UPT ;  /* 0x800000053f057290 */ /* 0x000fe400087fe43f */
[----:B------:R-:W-:-:S02]  /*1e7e0*/  UISETP.NE.AND UP1, UPT, UR37, URZ, UPT ;  /* 0x0000003f2500728c */ /* 0x000fc4000bf25270 */
[----:B------:R-:W-:Y:S02]  /*1e7f0*/  UIMAD UR5, UR5, UR14, URZ ;  /* 0x0000000e050572a4 */ /* 0x000fe4000f8e023f */
[----:B------:R-:W-:Y:S02]  /*1e800*/  UIMAD.WIDE.U32 UR6, UR13, UR14, UR6 ;  /* 0x0000000e0d0672a5 */ /* 0x000fe4000f8e0006 */
[----:B------:R-:W-:Y:S01]  /*1e810*/  UIMAD UR5, UR13, UR15, UR5 ;  /* 0x0000000f0d0572a4 */ /* 0x000fe2000f8e0205 */
[----:B------:R-:W-:Y:S02]  /*1e820*/  ULDC UR14, c[0x0][0x608] ;  /* 0x00018200000e7ab9 */ /* 0x000fe40000000800 */
[----:B------:R-:W-:Y:S01]  /*1e830*/  ULDC UR13, c[0x0][0x618] ;  /* 0x00018600000d7ab9 */ /* 0x000fe20000000800 */
[----:B------:R-:W-:Y:S01]  /*1e840*/  UIADD3 UR5, UR7, UR5, URZ ;  /* 0x0000000507057290 */ /* 0x000fe2000fffe03f */
[----:B------:R-:W-:Y:S01]  /*1e850*/  ULDC UR22, c[0x0][0x658] ;  /* 0x0001960000167ab9 */ /* 0x000fe20000000800 */
[----:B------:R-:W-:-:S02]  /*1e860*/  @UP1 UIMAD UR8, UR11, UR12, UR10 ;  /* 0x0000000c0b0812a4 */ /* 0x000fc4000f8e020a */
[----:B------:R-:W-:Y:S02]  /*1e870*/  USHF.R.U64 UR17, UR6, UR13, UR5 ;  /* 0x0000000d06117299 */ /* 0x000fe40008001205 */
[----:B------:R-:W-:Y:S01]  /*1e880*/  USHF.R.U32.HI UR5, URZ, UR13, UR5 ;  /* 0x0000000d3f057299 */ /* 0x000fe20008011605 */
[----:B------:R-:W-:Y:S01]  /*1e890*/  ULDC.64 UR6, c[0x0][0x640] ;  /* 0x0001900000067ab9 */ /* 0x000fe20000000a00 */
[----:B------:R-:W-:Y:S01]  /*1e8a0*/  UMOV UR10, 0xffffffff ;  /* 0xffffffff000a7882 */ /* 0x000fe20000000000 */
[----:B------:R-:W-:Y:S01]  /*1e8b0*/  ISETP.NE.U32.AND P0, PT, RZ, UR6, PT ;  /* 0x00000006ff007c0c */ /* 0x000fe2000bf05070 */
[----:B------:R-:W-:Y:S02]  /*1e8c0*/  USHF.R.U64 UR18, UR17, UR14, UR5 ;  /* 0x0000000e11127299 */ /* 0x000fe40008001205 */
[----:B------:R-:W-:Y:S01]  /*1e8d0*/  USHF.R.U32.HI UR5, URZ, UR14, UR5 ;  /* 0x0000000e3f057299 */ /* 0x000fe20008011605 */
[----:B------:R-:W-:Y:S01]  /*1e8e0*/  ISETP.NE.AND.EX P0, PT, RZ, UR7, PT, P0 ;  /* 0x00000007ff007c0c */ /* 0x000fe2000bf05300 */
[----:B------:R-:W-:-:S02]  /*1e8f0*/  USHF.L.U32 UR11, UR10, UR22, URZ ;  /* 0x000000160a0b7299 */ /* 0x000fc4000800063f */
[----:B------:R-:W-:Y:S01]  /*1e900*/  USHF.R.U64 UR19, UR18, UR22, UR5 ;  /* 0x0000001612137299 */ /* 0x000fe20008001205 */
[----:B------:R-:W-:Y:S01]  /*1e910*/  ULDC UR20, c[0x0][0x600] ;  /* 0x0001800000147ab9 */ /* 0x000fe20000000800 */
[----:B------:R-:W-:Y:S02]  /*1e920*/  USHF.R.U32.HI UR10, URZ, UR22, UR5 ;  /* 0x000000163f0a7299 */ /* 0x000fe40008011605 */
[----:B------:R-:W-:Y:S02]  /*1e930*/  UIADD3 UR21, UR20, -0x1, URZ ;  /* 0xffffffff14157890 */ /* 0x000fe4000fffe03f */
[----:B------:R-:W-:Y:S01]  /*1e940*/  ULOP3.LUT UR26, URZ, UR11, URZ, 0x33, !UPT ;  /* 0x0000000b3f1a7292 */ /* 0x000fe2000f8e333f */
        /* <DEDUP_REMOVED lines=17> */
.L_x_204:
[----:B------:R-:W-:Y:S01]  /*1ea60*/  USHF.R.U64 UR6, UR5, UR23, UR10 ;  /* 0x0000001705067299 */ /* 0x000fe2000800120a */
[----:B------:R-:W-:Y:S01]  /*1ea70*/  IMAD.MOV.U32 R0, RZ, RZ, 0x1 ;  /* 0x00000001ff007424 */ /* 0x000fe200078e00ff */
[----:B------:R-:W-:Y:S01]  /*1ea80*/  USHF.L.U32 UR25, UR25, UR22, URZ ;  /* 0x0000001619197299 */ /* 0x000fe2000800063f */
[----:B------:R-:W-:Y:S01]  /*1ea90*/  IMAD.U32 R11, RZ, RZ, UR4 ;  /* 0x00000004ff0b7e24 */ /* 0x000fe2000f8e00ff */
[----:B------:R-:W-:Y:S02]  /*1eaa0*/  ULOP3.LUT UR5, UR18, UR26, URZ, 0xc0, !UPT ;  /* 0x0000001a12057292 */ /* 0x000fe4000f8ec03f */
[----:B------:R-:W-:Y:S02]  /*1eab0*/  UIADD3 UR7, -UR6, URZ, URZ ;  /* 0x0000003f06077290 */ /* 0x000fe4000fffe13f */
[----:B------:R-:W-:Y:S02]  /*1eac0*/  UIMAD UR6, UR25, UR6, UR5 ;  /* 0x00000006190672a4 */ /* 0x000fe4000f8e0205 */
[----:B------:R-:W-:-:S02]  /*1ead0*/  ULOP3.LUT UR17, UR17, UR21, URZ, 0xc0, !UPT ;  /* 0x0000001511117292 */ /* 0x000fc4000f8ec03f */
[----:B------:R-:W-:Y:S02]  /*1eae0*/  UIMAD UR5, UR7, UR24, UR19 ;  /* 0x00000018070572a4 */ /* 0x000fe4000f8e0213 */
[----:B------:R-:W-:Y:S01]  /*1eaf0*/  UISETP.NE.AND UP0, UPT, UR37, URZ, UPT ;  /* 0x0000003f2500728c */ /* 0x000fe2000bf05270 */
[----:B------:R-:W-:Y:S01]  /*1eb00*/  ULDC UR7, c[0x0][0x610] ;  /* 0x0001840000077ab9 */ /* 0x000fe20000000800 */
[----:B------:R-:W-:Y:S02]  /*1eb10*/  UIMAD UR5, UR5, UR20, UR17 ;  /* 0x00000014050572a4 */ /* 0x000fe4000f8e0211 */
[----:B------:R-:W-:-:S04]  /*1eb20*/  UIMAD UR8, UR6, UR7, UR8 ;  /* 0x00000007060872a4 */ /* 0x000fc8000f8e0208 */
[----:B------:R-:W-:Y:S02]  /*1eb30*/  USEL UR6, UR5, UR8, !UP0 ;  /* 0x0000000805067287 */ /* 0x000fe4000c000000 */
[----:B------:R-:W-:-:S04]  /*1eb40*/  USEL UR8, UR8, UR5, !UP0 ;  /* 0x0000000508087287 */ /* 0x000fc8000c000000 */
[----:B------:R-:W-:Y:S02]  /*1eb50*/  IMAD.U32 R3, RZ, RZ, UR6 ;  /* 0x00000006ff037e24 */ /* 0x000fe4000f8e00ff */
[----:B------:R-:W-:-:S07]  /*1eb60*/  IMAD.U32 R2, RZ, RZ, UR8 ;  /* 0x00000008ff027e24 */ /* 0x000fce000f8e00ff */
.L_x_202:
[----:B------:R-:W-:-:S08]  /*1eb70*/  NOP ;  /* 0x0000000000007918 */ /* 0x000fd00000000000 */
[----:B-1----:R-:W0:-:S00]  /*1eb80*/  USETMAXREG.DEALLOC.CTAPOOL 0x18 ;  /* 0x00000018000079c8 */ /* 0x002e0000080e0500 */
[----:B------:R-:W-:-:S13]  /*1eb90*/  ISETP.NE.AND P0, PT, RZ, UR9, PT ;  /* 0x00000009ff007c0c */ /* 0x000fda000bf05270 */
[----:B------:R-:W-:Y:S05]  /*1eba0*/  @P0 EXIT ;  /* 0x000000000000094d */ /* 0x000fea0003800000 */
[----:B0-----:R-:W-:Y:S01]  /*1ebb0*/  LOP3.LUT P0, RZ, R0, 0xff, RZ, 0xc0, !PT ;  /* 0x000000ff00ff7812 */ /* 0x001fe2000780c0ff */
[----:B------:R-:W-:Y:S02]  /*1ebc0*/  IMAD.MOV.U32 R6, RZ, RZ, 0x1 ;  /* 0x00000001ff067424 */ /* 0x000fe400078e00ff */
[----:B------:R-:W-:-:S10]  /*1ebd0*/  IMAD.MOV.U32 R7, RZ, RZ, RZ ;  /* 0x000000ffff077224 */ /* 0x000fd400078e00ff */
[----:B------:R-:W-:Y:S05]  /*1ebe0*/  @!P0 BRA `(.L_x_205) ;  /* 0x0000000c00708947 */ /* 0x000fea0003800000 */
[----:B------:R-:W0:Y:S01]  /*1ebf0*/  LDC R0, c[0x0][0x28c] ;  /* 0x0000a300ff007b82 */ /* 0x000e220000000800 */
[----:B------:R-:W1:Y:S01]  /*1ec00*/  S2R R8, SR_CgaCtaId ;  /* 0x0000000000087919 */ /* 0x000e620000008800 */
[----:B------:R-:W-:Y:S01]  /*1ec10*/  ULDC UR8, c[0x0][0xc] ;  /* 0x0000030000087ab9 */ /* 0x000fe20000000800 */
[----:B------:R-:W-:Y:S01]  /*1ec20*/  ULDC UR5, c[0x0][0x658] ;  /* 0x0001960000057ab9 */ /* 0x000fe20000000800 */
[----:B------:R-:W-:Y:S01]  /*1ec30*/  UMOV UR6, 0xffffffff ;  /* 0xffffffff00067882 */ /* 0x000fe20000000000 */
[----:B------:R-:W-:Y:S01]  /*1ec40*/  ULDC UR9, c[0x0][0x10] ;  /* 0x0000040000097ab9 */ /* 0x000fe20000000800 */
[----:B------:R-:W-:Y:S01]  /*1ec50*/  UMOV UR7, 0x1 ;  /* 0x0000000100077882 */ /* 0x000fe20000000000 */
[----:B------:R-:W-:Y:S01]  /*1ec60*/  USHF.L.U32 UR6, UR6, UR5, URZ ;  /* 0x0000000506067299 */ /* 0x000fe2000800063f */
[----:B------:R-:W-:Y:S01]  /*1ec70*/  BSSY B0, `(.L_x_205) ;  /* 0x00000d3000007945 */ /* 0x000fe20003800000 */
[----:B------:R-:W-:Y:S01]  /*1ec80*/  UIMAD.WIDE.U32 UR8, UR8, UR9, URZ ;  /* 0x00000009080872a5 */ /* 0x000fe2000f8e003f */
[----:B------:R-:W-:Y:S01]  /*1ec90*/  IMAD.MOV.U32 R9, RZ, RZ, 0x1 ;  /* 0x00000001ff097424 */ /* 0x000fe200078e00ff */
[----:B------:R-:W-:Y:S01]  /*1eca0*/  USHF.L.U32 UR5, UR7, UR5, URZ ;  /* 0x0000000507057299 */ /* 0x000fe2000800063f */
[----:B------:R-:W-:Y:S01]  /*1ecb0*/  IMAD.MOV.U32 R6, RZ, RZ, 0x1 ;  /* 0x00000001ff067424 */ /* 0x000fe200078e00ff */
[----:B------:R-:W-:Y:S01]  /*1ecc0*/  ULDC UR4, c[0x0][0x600] ;  /* 0x0001800000047ab9 */ /* 0x000fe20000000800 */
[----:B------:R-:W-:Y:S01]  /*1ecd0*/  ULDC UR7, c[0x0][0x14] ;  /* 0x0000050000077ab9 */ /* 0x000fe20000000800 */
[----:B------:R-:W-:Y:S01]  /*1ece0*/  IMAD.MOV.U32 R7, RZ, RZ, RZ ;  /* 0x000000ffff077224 */ /* 0x000fe200078e00ff */
[----:B------:R-:W-:-:S02]  /*1ecf0*/  UIMAD.WIDE.U32 UR20, UR8, UR7, URZ ;  /* 0x00000007081472a5 */ /* 0x000fc4000f8e003f */
[----:B------:R-:W-:Y:S02]  /*1ed00*/  UIMAD UR7, UR9, UR7, URZ ;  /* 0x00000007090772a4 */ /* 0x000fe4000f8e023f */
[----:B------:R-:W-:Y:S02]  /*1ed10*/  ULOP3.LUT UR24, UR36, 0x2, URZ, 0xfc, !UPT ;  /* 0x0000000224187892 */ /* 0x000fe4000f8efc3f */
[----:B------:R-:W-:Y:S01]  /*1ed20*/  UIADD3 UR4, UR4, -0x1, URZ ;  /* 0xffffffff04047890 */ /* 0x000fe2000fffe03f */
[----:B0-----:R-:W-:Y:S01]  /*1ed30*/  VIADD R0, R0, 0x1f ;  /* 0x0000001f00007836 */ /* 0x001fe20000000000 */
[----:B------:R-:W-:Y:S02]  /*1ed40*/  ULOP3.LUT UR6, URZ, UR6, URZ, 0x33, !UPT ;  /* 0x000000063f067292 */ /* 0x000fe4000f8e333f */
[----:B------:R-:W-:Y:S02]  /*1ed50*/  UIADD3 UR7, UR21, UR7, URZ ;  /* 0x0000000715077290 */ /* 0x000fe4000fffe03f */
[----:B------:R-:W-:Y:S01]  /*1ed60*/  SHF.R.S32.HI R5, RZ, 0x1f, R0 ;  /* 0x0000001fff057819 */ /* 0x000fe20000011400 */
[----:B------:R-:W-:-:S03]  /*1ed70*/  ULDC.64 UR22, c[0x0][0x198] ;  /* 0x0000660000167ab9 */ /* 0x000fc60000000a00 */
[----:B------:R-:W-:Y:S01]  /*1ed80*/  LEA.HI R0, R5, R0, RZ, 0x5 ;  /* 0x0000000005007211 */ /* 0x000fe200078f28ff */
[----:B------:R-:W-:Y:S01]  /*1ed90*/  IMAD.MOV.U32 R5, RZ, RZ, 0xe00 ;  /* 0x00000e00ff057424 */ /* 0x000fe200078e00ff */
[----:B-1----:R-:W-:Y:S02]  /*1eda0*/  LOP3.LUT R8, R8, 0x1, RZ, 0xc0, !PT ;  /* 0x0000000108087812 */ /* 0x002fe400078ec0ff */
[----:B------:R-:W-:-:S03]  /*1edb0*/  SHF.R.S32.HI R0, RZ, 0x5, R0 ;  /* 0x00000005ff007819 */ /* 0x000fc60000011400 */
[----:B------:R-:W-:Y:S02]  /*1edc0*/  IMAD R16, R8, R5, 0x24180 ;  /* 0x0002418008107424 */ /* 0x000fe400078e0205 */
[----:B------:R-:W-:-:S07]  /*1edd0*/  VIADD R17, R0, 0x1 ;  /* 0x0000000100117836 */ /* 0x000fce0000000000 */
.L_x_216:
[----:B------:R-:W-:-:S03]  /*1ede0*/  UMOV UR8, 0xffffffff ;  /* 0xffffffff00087882 */ /* 0x000fc60000000000 */
[----:B------:R-:W-:Y:S05]  /*1edf0*/  BRA.DIV UR8, `(.L_x_206) ;  /* 0x00000012088c7947 */ /* 0x000fea000b800000 */
[----:B------:R-:W-:-:S13]  /*1ee00*/  ELECT P6, URZ, PT ;  /* 0x00000000003f782f */ /* 0x000fda00038c0000 */
.L_x_232:
[----:B------:R-:W0:Y:S01]  /*1ee10*/  LDC R4, c[0x0][0x28c] ;  /* 0x0000a300ff047b82 */ /* 0x000e220000000800 */
[----:B------:R-:W-:Y:S01]  /*1ee20*/  BSSY B1, `(.L_x_207) ;  /* 0x000003b000017945 */ /* 0x000fe20003800000 */
[----:B0-----:R-:W-:-:S13]  /*1ee30*/  ISETP.LT.OR P6, PT, R4, 0x1, !P6 ;  /* 0x000000010400780c */ /* 0x001fda00077c1670 */
[----:B------:R-:W-:Y:S05]  /*1ee40*/  @P6 BRA `(.L_x_208) ;  /* 0x0000000000e06947 */ /* 0x000fea0003800000 */
[----:B------:R-:W-:Y:S02]  /*1ee50*/  IMAD R3, R3, 0x2, R8 ;  /* 0x0000000203037824 */ /* 0x000fe400078e0208 */
[----:B------:R-:W-:Y:S02]  /*1ee60*/  IMAD.SHL.U32 R2, R2, 0x200, RZ ;  /* 0x0000020002027824 */ /* 0x000fe400078e00ff */
[----:B------:R-:W-:Y:S02]  /*1ee70*/  IMAD R3, R3, 0x70, RZ ;  /* 0x0000007003037824 */ /* 0x000fe400078e02ff */
[----:B------:R-:W-:Y:S02]  /*1ee80*/  IMAD.MOV.U32 R14, RZ, RZ, RZ ;  /* 0x000000ffff0e7224 */ /* 0x000fe400078e00ff */
[----:B------:R-:W-:Y:S02]  /*1ee90*/  IMAD.MOV.U32 R4, RZ, RZ, R17 ;  /* 0x000000ffff047224 */ /* 0x000fe400078e0011 */
[----:B------:R-:W-:-:S02]  /*1eea0*/  IMAD.MOV.U32 R5, RZ, RZ, R6 ;  /* 0x000000ffff057224 */ /* 0x000fc400078e0006 */
[----:B------:R-:W-:-:S07]  /*1eeb0*/  IMAD.MOV.U32 R13, RZ, RZ, R7 ;  /* 0x000000ffff0d7224 */ /* 0x000fce00078e0007 */
.L_x_211:
[----:B------:R-:W0:Y:S01]  /*1eec0*/  S2R R15, SR_CgaCtaId ;  /* 0x00000000000f7919 */ /* 0x000e220000008800 */
[----:B------:R-:W-:Y:S02]  /*1eed0*/  MOV R10, 0x400 ;  /* 0x00000400000a7802 */ /* 0x000fe40000000f00 */
[----:B------:R-:W-:Y:S02]  /*1eee0*/  SHF.L.U32 R12, R5, 0x1f, RZ ;  /* 0x0000001f050c7819 */ /* 0x000fe400000006ff */
[----:B0-----:R-:W-:-:S05]  /*1eef0*/  LEA R10, R15, R10, 0x18 ;  /* 0x0000000a0f0a7211 */ /* 0x001fca00078ec0ff */
[----:B------:R-:W-:-:S04]  /*1ef00*/  IMAD R15, R13, 0x8, R10 ;  /* 0x000000080d0f7824 */ /* 0x000fc800078e020a */
[----:B------:R-:W0:Y:S02]  /*1ef10*/  SYNCS.PHASECHK.TRANS64.TRYWAIT P0, [R15+URZ+0x48], R12 ;  /* 0x0000480c0f0075a7 */ /* 0x000e24000800017f */
[----:B0-----:R-:W-:Y:S05]  /*1ef20*/  @!P0 BRA `(.L_x_209) ;  /* 0x0000001000608947 */ /* 0x001fea0003800000 */
.L_x_233:
[----:B------:R-:W1:Y:S01]  /*1ef30*/  S2R R18, SR_TID.X ;  /* 0x0000000000127919 */ /* 0x000e620000002100 */
[----:B------:R-:W-:-:S04]  /*1ef40*/  UPRMT UR8, UR24, 0x9910, URZ ;  /* 0x0000991018087896 */ /* 0x000fc8000800003f */
[----:B------:R-:W-:Y:S01]  /*1ef50*/  UISETP.NE.AND UP0, UPT, UR8, 0x2, UPT ;  /* 0x000000020800788c */ /* 0x000fe2000bf05270 */
[----:B-1----:R-:W-:-:S13]  /*1ef60*/  LOP3.LUT P0, RZ, R18, 0x7f, RZ, 0xc0, !PT ;  /* 0x0000007f12ff7812 */ /* 0x002fda000780c0ff */
[----:B0-----:R-:W0:Y:S02]  /*1ef70*/  @!P0 LDC R12, c[0x0][0x500] ;  /* 0x00014000ff0c8b82 */ /* 0x001e240000000800 */
[----:B0-----:R0:W-:Y:S01]  /*1ef80*/  @!P0 SYNCS.ARRIVE.TRANS64 RZ, [R15+URZ], R12 ;  /* 0x0000000c0fff89a7 */ /* 0x0011e2000800003f */
[----:B------:R-:W-:-:S13]  /*1ef90*/  PLOP3.LUT P0, PT, PT, PT, UP0, 0x80, 0x0 ;  /* 0x000000000000781c */ /* 0x000fda0003f0f008 */
[----:B0-----:R-:W-:Y:S05]  /*1efa0*/  @P0 BRA `(.L_x_210) ;  /* 0x0000000000040947 */ /* 0x001fea0003800000 */
[----:B------:R-:W-:Y:S01]  /*1efb0*/  BPT.TRAP 0x1 ;  /* 0x000000040000795c */ /* 0x000fe20000300000 */
.L_x_210:
[C---:B------:R-:W-:Y:S01]  /*1efc0*/  IMAD R12, R13.reuse, 0x4000, R10 ;  /* 0x000040000d0c7824 */ /* 0x040fe200078e020a */
[----:B------:R-:W-:Y:S01]  /*1efd0*/  R2UR UR13, R10 ;  /* 0x000000000a0d72ca */ /* 0x000fe200000e0000 */
[----:B------:R-:W-:Y:S01]  /*1efe0*/  IMAD R10, R13, 0x1c00, R16 ;  /* 0x00001c000d0a7824 */ /* 0x000fe200078e0210 */
[----:B------:R-:W-:Y:S01]  /*1eff0*/  R2UR UR18, R2 ;  /* 0x00000000021272ca */ /* 0x000fe200000e0000 */
[----:B------:R-:W-:Y:S01]  /*1f000*/  VIADD R4, R4, 0xffffffff ;  /* 0xffffffff04047836 */ /* 0x000fe20000000000 */
[----:B------:R-:W-:Y:S01]  /*1f010*/  R2UR UR8, R12 ;  /* 0x000000000c0872ca */ /* 0x000fe200000e0000 */
[----:B------:R-:W-:Y:S01]  /*1f020*/  UIADD3 UR14, UP0, UR22, 0xf0, URZ ;  /* 0x000000f0160e7890 */ /* 0x000fe2000ff1e03f */
[----:B------:R-:W-:Y:S01]  /*1f030*/  R2UR UR11, R10 ;  /* 0x000000000a0b72ca */ /* 0x000fe200000e0000 */
[----:B------:R-:W-:Y:S01]  /*1f040*/  UIADD3 UR26, UP1, UR22, 0x1f0, URZ ;  /* 0x000001f0161a7890 */ /* 0x000fe2000ff3e03f */
[----:B------:R-:W-:Y:S01]  /*1f050*/  R2UR UR9, R15 ;  /* 0x000000000f0972ca */ /* 0x000fe200000e0000 */
[----:B------:R-:W-:Y:S01]  /*1f060*/  UIADD3.X UR15, URZ, UR23, URZ, UP0, !UPT ;  /* 0x000000173f0f7290 */ /* 0x000fe200087fe43f */
[----:B------:R-:W-:Y:S01]  /*1f070*/  R2UR UR10, R14 ;  /* 0x000000000e0a72ca */ /* 0x000fe200000e0000 */
[----:B------:R-:W-:Y:S01]  /*1f080*/  VIADD R13, R13, 0x1 ;  /* 0x000000010d0d7836 */ /* 0x000fe20000000000 */
[----:B------:R-:W-:Y:S01]  /*1f090*/  R2UR UR12, R11 ;  /* 0x000000000b0c72ca */ /* 0x000fe200000e0000 */
[----:B------:R-:W-:Y:S01]  /*1f0a0*/  UIADD3.X UR27, URZ, UR23, URZ, UP1, !UPT ;  /* 0x000000173f1b7290 */ /* 0x000fe20008ffe43f */
[----:B------:R-:W-:Y:S01]  /*1f0b0*/  R2UR UR19, R3 ;  /* 0x00000000031372ca */ /* 0x000fe200000e0000 */
[----:B------:R-:W-:Y:S01]  /*1f0c0*/  UMOV UR16, 0x0 ;  /* 0x0000000000107882 */ /* 0x000fe20000000000 */
[----:B------:R-:W-:Y:S01]  /*1f0d0*/  ISETP.GT.AND P1, PT, R4, 0x1, PT ;  /* 0x000000010400780c */ /* 0x000fe20003f24270 */
[----:B------:R-:W-:Y:S01]  /*1f0e0*/  UIADD3 UR8, UR8, 0x180, URZ ;  /* 0x0000018008087890 */ /* 0x000fe2000fffe03f */
[----:B------:R-:W-:Y:S01]  /*1f0f0*/  ISETP.NE.AND P0, PT, R13, 0x9, PT ;  /* 0x000000090d00780c */ /* 0x000fe20003f05270 */
[----:B------:R-:W-:Y:S01]  /*1f100*/  UIADD3 UR13, UR13, UR11, URZ ;  /* 0x0000000b0d0d7290 */ /* 0x000fe2000fffe03f */
[----:B------:R-:W-:Y:S01]  /*1f110*/  VIADD R14, R14, 0x20 ;  /* 0x000000200e0e7836 */ /* 0x000fe20000000000 */
[----:B------:R-:W-:Y:S01]  /*1f120*/  UMOV UR17, 0x10000000 ;  /* 0x1000000000117882 */ /* 0x000fe20000000000 */
[----:B------:R-:W-:Y:S01]  /*1f130*/  UMOV UR11, UR18 ;  /* 0x00000012000b7c82 */ /* 0x000fe20008000000 */
[----:B------:R-:W-:Y:S01]  /*1f140*/  UMOV UR25, 0x30000 ;  /* 0x0003000000197882 */ /* 0x000fe20000000000 */
[----:B------:R-:W-:-:S02]  /*1f150*/  SEL R10, RZ, 0x1, P0 ;  /* 0x00000001ff0a7807 */ /* 0x000fc40000000000 */
[----:B------:R0:W-:Y:S01]  /*1f160*/  UTMALDG.3D [UR8], [UR14], desc[UR16] ;  /* 0x000010080e0075b4 */ /* 0x0001e20008011000 */
[----:B------:R-:W-:Y:S02]  /*1f170*/  SEL R13, R13, RZ, P0 ;  /* 0x000000ff0d0d7207 */ /* 0x000fe40000000000 */
[----:B------:R-:W-:Y:S01]  /*1f180*/  LOP3.LUT R5, R5, R10, RZ, 0x3c, !PT ;  /* 0x0000000a05057212 */ /* 0x000fe200078e3cff */
[----:B0-----:R-:W-:Y:S01]  /*1f190*/  UMOV UR11, UR19 ;  /* 0x00000013000b7c82 */ /* 0x001fe20008000000 */
[----:B------:R-:W-:Y:S02]  /*1f1a0*/  UMOV UR8, UR13 ;  /* 0x0000000d00087c82 */ /* 0x000fe40008000000 */
[----:B------:R0:W-:Y:S02]  /*1f1b0*/  UTMALDG.3D.MULTICAST [UR8], [UR26], UR25, desc[UR16] ;  /* 0x000010081a0073b4 */ /* 0x0001e40008011819 */
[----:B0-----:R-:W-:Y:S05]  /*1f1c0*/  @P1 BRA `(.L_x_211) ;  /* 0xfffffffc003c1947 */ /* 0x001fea000383ffff */
.L_x_208:
[----:B------:R-:W-:Y:S05]  /*1f1d0*/  BSYNC B1 ;  /* 0x0000000000017941 */ /* 0x000fea0003800000 */
.L_x_207:
[----:B------:R-:W2:Y:S01]  /*1f1e0*/  LDL.LU R18, [R1+0x3d4] ;  /* 0x0003d40001127983 */ /* 0x000ea20000300800 */
[----:B------:R-:W-:Y:S01]  /*1f1f0*/  LOP3.LUT P0, RZ, R9, 0xff, RZ, 0xc0, !PT ;  /* 0x000000ff09ff7812 */ /* 0x000fe2000780c0ff */
[C---:B------:R-:W-:Y:S01]  /*1f200*/  IMAD.IADD R4, R0.reuse, 0x1, R7 ;  /* 0x0000000100047824 */ /* 0x040fe200078e0207 */
[----:B------:R-:W-:Y:S01]  /*1f210*/  ULDC.64 UR8, c[0x0][0x650] ;  /* 0x0001940000087ab9 */ /* 0x000fe20000000a00 */
[----:B------:R-:W3:Y:S01]  /*1f220*/  LDL.LU R15, [R1+0x3e0] ;  /* 0x0003e000010f7983 */ /* 0x000ee20000300800 */
[----:B------:R-:W-:Y:S01]  /*1f230*/  ISETP.GE.U32.AND P1, PT, R0, 0x9, PT ;  /* 0x000000090000780c */ /* 0x000fe20003f26070 */
[----:B------:R-:W-:Y:S01]  /*1f240*/  BSSY B1, `(.L_x_212) ;  /* 0x0000073000017945 */ /* 0x000fe20003800000 */
[----:B------:R-:W-:Y:S01]  /*1f250*/  IMAD.MOV.U32 R11, RZ, RZ, -0x1 ;  /* 0xffffffffff0b7424 */ /* 0x000fe200078e00ff */
[----:B------:R-:W-:-:S06]  /*1f260*/  PRMT R9, RZ, 0x7610, R9 ;  /* 0x00007610ff097816 */ /* 0x000fcc0000000009 */
[----:B------:R-:W0:Y:S01]  /*1f270*/  @P0 S2R R3, SR_CgaCtaId ;  /* 0x0000000000030919 */ /* 0x000e220000008800 */
[----:B------:R-:W-:-:S04]  /*1f280*/  @P0 MOV R2, 0x400 ;  /* 0x0000040000020802 */ /* 0x000fc80000000f00 */
[----:B0-----:R-:W-:-:S04]  /*1f290*/  @P0 LEA R2, R3, R2, 0x18 ;  /* 0x0000000203020211 */ /* 0x001fc800078ec0ff */
[----:B------:R0:W-:Y:S01]  /*1f2a0*/  @P0 SYNCS.ARRIVE.TRANS64.A1T0 RZ, [R2+URZ+0xa8], RZ ;  /* 0x0000a8ff02ff09a7 */ /* 0x0001e2000810003f */
[----:B------:R-:W-:-:S04]  /*1f2b0*/  ISETP.GT.U32.AND P0, PT, R4, 0x8, PT ;  /* 0x000000080400780c */ /* 0x000fc80003f04070 */
[----:B------:R-:W-:Y:S01]  /*1f2c0*/  ISETP.LT.U32.AND P0, PT, R0, 0x9, P0 ;  /* 0x000000090000780c */ /* 0x000fe20000701070 */
[----:B0-----:R-:W-:-:S04]  /*1f2d0*/  IMAD.WIDE.U32 R2, R4, 0x38e38e39, RZ ;  /* 0x38e38e3904027825 */ /* 0x001fc800078e00ff */
[----:B------:R-:W-:Y:S01]  /*1f2e0*/  IMAD.MOV.U32 R2, RZ, RZ, -0x1 ;  /* 0xffffffffff027424 */ /* 0x000fe200078e00ff */
[----:B------:R-:W-:Y:S02]  /*1f2f0*/  SHF.R.U32.HI R5, RZ, 0x1, R3 ;  /* 0x00000001ff057819 */ /* 0x000fe40000011603 */
[----:B------:R-:W-:-:S03]  /*1f300*/  SEL R3, RZ, 0x1, !P0 ;  /* 0x00000001ff037807 */ /* 0x000fc60004000000 */
[--C-:B------:R-:W-:Y:S01]  /*1f310*/  IMAD R7, R5, -0x9, R4.reuse ;  /* 0xfffffff705077824 */ /* 0x100fe200078e0204 */
[----:B------:R-:W-:Y:S01]  /*1f320*/  LOP3.LUT R6, R6, R3, RZ, 0x3c, !PT ;  /* 0x0000000306067212 */ /* 0x000fe200078e3cff */
[----:B------:R-:W-:Y:S01]  /*1f330*/  IMAD.MOV.U32 R3, RZ, RZ, -0x1 ;  /* 0xffffffffff037424 */ /* 0x000fe200078e00ff */
[----:B------:R-:W-:Y:S02]  /*1f340*/  PRMT R4, RZ, 0x7610, R4 ;  /* 0x00007610ff047816 */ /* 0x000fe40000000004 */
[----:B------:R-:W-:Y:S02]  /*1f350*/  @P1 LOP3.LUT R6, R6, 0x1, R5, 0x78, !PT ;  /* 0x0000000106061812 */ /* 0x000fe400078e7805 */
[----:B---3--:R-:W-:-:S04]  /*1f360*/  IADD3 R15, P0, R15, UR20, RZ ;  /* 0x000000140f0f7c10 */ /* 0x008fc8000ff1e0ff */
[----:B--2---:R-:W-:Y:S01]  /*1f370*/  IADD3.X R18, R18, UR7, RZ, P0, !PT ;  /* 0x0000000712127c10 */ /* 0x004fe200087fe4ff */
[----:B------:R0:W-:Y:S01]  /*1f380*/  STL [R1+0x3e0], R15 ;  /* 0x0003e00f01007387 */ /* 0x0001e20000100800 */
[----:B------:R-:W-:-:S03]  /*1f390*/  ISETP.GE.U32.AND P0, PT, R15, UR8, PT ;  /* 0x000000080f007c0c */ /* 0x000fc6000bf06070 */
[----:B------:R0:W-:Y:S01]  /*1f3a0*/  STL [R1+0x3d4], R18 ;  /* 0x0003d41201007387 */ /* 0x0001e20000100800 */
[----:B------:R-:W-:-:S13]  /*1f3b0*/  ISETP.GE.U32.AND.EX P0, PT, R18, UR9, PT, P0 ;  /* 0x0000000912007c0c */ /* 0x000fda000bf06100 */
[----:B0-----:R-:W-:Y:S05]  /*1f3c0*/  @P0 BRA `(.L_x_213) ;  /* 0x0000000400680947 */ /* 0x001fea0003800000 */
[----:B------:R-:W0:Y:S01]  /*1f3d0*/  S2UR UR8, SR_CTAID.X ;  /* 0x00000000000879c3 */ /* 0x000e220000002500 */
[----:B------:R-:W-:Y:S01]  /*1f3e0*/  ULDC.64 UR10, c[0x0][0x628] ;  /* 0x00018a00000a7ab9 */ /* 0x000fe20000000a00 */
[----:B------:R-:W-:Y:S01]  /*1f3f0*/  ULDC UR9, c[0x0][0x150] ;  /* 0x0000540000097ab9 */ /* 0x000fe20000000800 */
[----:B------:R-:W-:Y:S01]  /*1f400*/  ISETP.NE.U32.AND P0, PT, RZ, UR10, PT ;  /* 0x0000000aff007c0c */ /* 0x000fe2000bf05070 */
[----:B------:R-:W-:Y:S01]  /*1f410*/  ULDC UR12, c[0x0][0x630] ;  /* 0x00018c00000c7ab9 */ /* 0x000fe20000000800 */
[----:B------:R-:W-:Y:S01]  /*1f420*/  ULDC UR14, c[0x0][0x154] ;  /* 0x00005500000e7ab9 */ /* 0x000fe20000000800 */
[----:B------:R-:W-:Y:S01]  /*1f430*/  IMAD.MOV.U32 R3, RZ, RZ, R18 ;  /* 0x000000ffff037224 */ /* 0x000fe200078e0012 */
[----:B------:R-:W-:Y:S01]  /*1f440*/  ISETP.NE.AND.EX P0, PT, RZ, UR11, PT, P0 ;  /* 0x0000000bff007c0c */ /* 0x000fe2000bf05300 */
[----:B------:R-:W1:Y:S01]  /*1f450*/  S2UR UR13, SR_CTAID.Y ;  /* 0x00000000000d79c3 */ /* 0x000e620000002600 */
[----:B0-----:R-:W-:-:S05]  /*1f460*/  I2FP.F32.U32 R2, UR8 ;  /* 0x0000000800027c45 */ /* 0x001fca0008201000 */
[----:B------:R-:W-:Y:S01]  /*1f470*/  FMUL R10, R2, UR9 ;  /* 0x00000009020a7c20 */ /* 0x000fe20008400000 */
[----:B------:R-:W-:Y:S01]  /*1f480*/  IMAD.MOV.U32 R2, RZ, RZ, R15 ;  /* 0x000000ffff027224 */ /* 0x000fe200078e000f */
[----:B-1----:R-:W-:-:S04]  /*1f490*/  I2FP.F32.U32 R12, UR13 ;  /* 0x0000000d000c7c45 */ /* 0x002fc80008201000 */
[----:B------:R-:W0:Y:S01]  /*1f4a0*/  F2I.U32.TRUNC.NTZ R10, R10 ;  /* 0x0000000a000a7305 */ /* 0x000e22000020f000 */
[----:B------:R-:W-:Y:S05]  /*1f4b0*/  @!P0 BRA `(.L_x_214) ;  /* 0x0000000000288947 */ /* 0x000fea0003800000 */
[----:B------:R-:W-:Y:S02]  /*1f4c0*/  ULDC UR9, c[0x0][0x634] ;  /* 0x00018d0000097ab9 */ /* 0x000fe40000000800 */
[----:B------:R-:W-:-:S05]  /*1f4d0*/  IADD3 R3, P0, R15, UR9, RZ ;  /* 0x000000090f037c10 */ /* 0x000fca000ff1e0ff */
[----:B------:R-:W-:-:S04]  /*1f4e0*/  IMAD.X R11, RZ, RZ, R18, P0 ;  /* 0x000000ffff0b7224 */ /* 0x000fc800000e0612 */
[----:B------:R-:W-:-:S04]  /*1f4f0*/  IMAD.WIDE.U32 R4, R11, UR10, RZ ;  /* 0x0000000a0b047c25 */ /* 0x000fc8000f8e00ff */
[----:B------:R-:W-:-:S04]  /*1f500*/  IMAD.WIDE.U32 R4, P0, R3, UR11, R4 ;  /* 0x0000000b03047c25 */ /* 0x000fc8000f800004 */
[----:B------:R-:W-:-:S04]  /*1f510*/  IMAD.WIDE.U32 R2, R3, UR10, RZ ;  /* 0x0000000a03027c25 */ /* 0x000fc8000f8e00ff */
[----:B------:R-:W-:Y:S01]  /*1f520*/  IMAD.MOV.U32 R2, RZ, RZ, R5 ;  /* 0x000000ffff027224 */ /* 0x000fe200078e0005 */
[----:B------:R-:W-:Y:S01]  /*1f530*/  IADD3 RZ, P1, R3, R4, RZ ;  /* 0x0000000403ff7210 */ /* 0x000fe20007f3e0ff */
[----:B------:R-:W-:-:S04]  /*1f540*/  IMAD.X R3, RZ, RZ, RZ, P0 ;  /* 0x000000ffff037224 */ /* 0x000fc800000e06ff */
[----:B------:R-:W-:-:S08]  /*1f550*/  IMAD.WIDE.U32.X R2, R11, UR11, R2, P1 ;  /* 0x0000000b0b027c25 */ /* 0x000fd000088e0402 */
.L_x_214:
[--C-:B------:R-:W-:Y:S01]  /*1f560*/  SHF.R.U64 R11, R2, UR12, R3.reuse ;  /* 0x0000000c020b7c19 */ /* 0x100fe20008001203 */
[----:B------:R-:W-:Y:S01]  /*1f570*/  ULDC.64 UR10, c[0x0][0x620] ;  /* 0x00018800000a7ab9 */ /* 0x000fe20000000a00 */
[----:B------:R-:W-:Y:S01]  /*1f580*/  SHF.R.U32.HI R2, RZ, UR12, R3 ;  /* 0x0000000cff027c19 */ /* 0x000fe20008011603 */
[----:B------:R-:W-:Y:S01]  /*1f590*/  IMAD.MOV.U32 R3, RZ, RZ, R18 ;  /* 0x000000ffff037224 */ /* 0x000fe200078e0012 */
[----:B------:R-:W-:Y:S01]  /*1f5a0*/  IADD3 R13, P0, RZ, -R11, RZ ;  /* 0x8000000bff0d7210 */ /* 0x000fe20007f1e0ff */
[----:B------:R-:W-:Y:S01]  /*1f5b0*/  FMUL R4, R12, UR14 ;  /* 0x0000000e0c047c20 */ /* 0x000fe20008400000 */
[----:B------:R-:W-:Y:S01]  /*1f5c0*/  ULDC.64 UR14, c[0x0][0x640] ;  /* 0x00019000000e7ab9 */ /* 0x000fe20000000a00 */
[----:B0-----:R-:W-:Y:S02]  /*1f5d0*/  R2UR UR9, R10 ;  /* 0x000000000a0972ca */ /* 0x001fe400000e0000 */
[----:B------:R-:W-:Y:S01]  /*1f5e0*/  IMAD.X R2, RZ, RZ, ~R2, P0 ;  /* 0x000000ffff027224 */ /* 0x000fe200000e0e02 */
[----:B------:R-:W-:Y:S01]  /*1f5f0*/  ISETP.NE.U32.AND P0, PT, RZ, UR14, PT ;  /* 0x0000000eff007c0c */ /* 0x000fe2000bf05070 */
[----:B------:R-:W0:Y:S02]  /*1f600*/  F2I.U32.TRUNC.NTZ R4, R4 ;  /* 0x0000000400047305 */ /* 0x000e24000020f000 */
[----:B------:R-:W-:Y:S01]  /*1f610*/  IMAD R2, R2, UR10, RZ ;  /* 0x0000000a02027c24 */ /* 0x000fe2000f8e02ff */
[----:B------:R-:W-:-:S03]  /*1f620*/  ISETP.NE.AND.EX P0, PT, RZ, UR15, PT, P0 ;  /* 0x0000000fff007c0c */ /* 0x000fc6000bf05300 */
[----:B------:R-:W-:Y:S02]  /*1f630*/  IMAD R5, R13, UR11, R2 ;  /* 0x0000000b0d057c24 */ /* 0x000fe4000f8e0202 */
[----:B------:R-:W-:-:S04]  /*1f640*/  IMAD.MOV.U32 R2, RZ, RZ, R15 ;  /* 0x000000ffff027224 */ /* 0x000fc800078e000f */
[----:B------:R-:W-:Y:S01]  /*1f650*/  IMAD.WIDE.U32 R2, R13, UR10, R2 ;  /* 0x0000000a0d027c25 */ /* 0x000fe2000f8e0002 */
[----:B------:R-:W-:Y:S01]  /*1f660*/  ULDC UR10, c[0x0][0x618] ;  /* 0x00018600000a7ab9 */ /* 0x000fe20000000800 */
[----:B0-----:R-:W-:Y:S02]  /*1f670*/  R2UR UR11, R4 ;  /* 0x00000000040b72ca */ /* 0x001fe400000e0000 */
[----:B------:R-:W-:-:S05]  /*1f680*/  IMAD.IADD R3, R3, 0x1, R5 ;  /* 0x0000000103037824 */ /* 0x000fca00078e0205 */
[--C-:B------:R-:W-:Y:S02]  /*1f690*/  SHF.R.U64 R10, R2, UR10, R3.reuse ;  /* 0x0000000a020a7c19 */ /* 0x100fe40008001203 */
[----:B------:R-:W-:Y:S01]  /*1f6a0*/  SHF.R.U32.HI R3, RZ, UR10, R3 ;  /* 0x0000000aff037c19 */ /* 0x000fe20008011603 */
[----:B------:R-:W-:-:S03]  /*1f6b0*/  ULDC UR10, c[0x0][0x608] ;  /* 0x00018200000a7ab9 */ /* 0x000fc60000000800 */
[--C-:B------:R-:W-:Y:S02]  /*1f6c0*/  SHF.R.U64 R12, R10, UR10, R3.reuse ;  /* 0x0000000a0a0c7c19 */ /* 0x100fe40008001203 */
[----:B------:R-:W-:Y:S01]  /*1f6d0*/  SHF.R.U32.HI R3, RZ, UR10, R3 ;  /* 0x0000000aff037c19 */ /* 0x000fe20008011603 */
[----:B------:R-:W-:-:S03]  /*1f6e0*/  ULDC UR10, c[0x0][0x658] ;  /* 0x00019600000a7ab9 */ /* 0x000fc60000000800 */
[--C-:B------:R-:W-:Y:S02]  /*1f6f0*/  SHF.R.U64 R13, R12, UR10, R3.reuse ;  /* 0x0000000a0c0d7c19 */ /* 0x100fe40008001203 */
[----:B------:R-:W-:-:S03]  /*1f700*/  SHF.R.U32.HI R14, RZ, UR10, R3 ;  /* 0x0000000aff0e7c19 */ /* 0x000fc60008011603 */
[----:B------:R-:W-:Y:S02]  /*1f710*/  IMAD.MOV.U32 R2, RZ, RZ, R13 ;  /* 0x000000ffff027224 */ /* 0x000fe400078e000d */
[----:B------:R-:W-:Y:S01]  /*1f720*/  IMAD.MOV.U32 R3, RZ, RZ, R14 ;  /* 0x000000ffff037224 */ /* 0x000fe200078e000e */
[----:B------:R-:W-:Y:S06]  /*1f730*/  @!P0 BRA `(.L_x_215) ;  /* 0x0000000000288947 */ /* 0x000fec0003800000 */
        /* <DEDUP_REMOVED lines=10> */
.L_x_215:
[----:B------:R-:W-:Y:S01]  /*1f7e0*/  ULDC UR10, c[0x0][0x648] ;  /* 0x00019200000a7ab9 */ /* 0x000fe20000000800 */
[----:B------:R-:W-:Y:S01]  /*1f7f0*/  UISETP.NE.AND UP0, UPT, UR37, URZ, UPT ;  /* 0x0000003f2500728c */ /* 0x000fe2000bf05270 */
[----:B------:R-:W-:Y:S01]  /*1f800*/  SHF.R.U64 R3, R2, UR10, R3 ;  /* 0x0000000a02037c19 */ /* 0x000fe20008001203 */
[----:B------:R-:W-:Y:S01]  /*1f810*/  ULDC UR10, c[0x0][0x638] ;  /* 0x00018e00000a7ab9 */ /* 0x000fe20000000800 */
[----:B------:R-:W-:Y:S01]  /*1f820*/  UIADD3 UR11, -UR11, URZ, URZ ;  /* 0x0000003f0b0b7290 */ /* 0x000fe2000fffe13f */
[----:B------:R-:W-:Y:S02]  /*1f830*/  LOP3.LUT R12, R12, UR6, RZ, 0xc0, !PT ;  /* 0x000000060c0c7c12 */ /* 0x000fe4000f8ec0ff */
[----:B------:R-:W-:Y:S01]  /*1f840*/  IMAD.MOV R4, RZ, RZ, -R3 ;  /* 0x000000ffff047224 */ /* 0x000fe200078e0a03 */
[----:B------:R-:W-:Y:S02]  /*1f850*/  LOP3.LUT R10, R10, UR4, RZ, 0xc0, !PT ;  /* 0x000000040a0a7c12 */ /* 0x000fe4000f8ec0ff */
[----:B------:R-:W-:Y:S01]  /*1f860*/  IMAD R2, R3, UR5, R12 ;  /* 0x0000000503027c24 */ /* 0x000fe2000f8e020c */
[----:B------:R-:W-:Y:S01]  /*1f870*/  PLOP3.LUT P0, PT, PT, PT, UP0, 0x40, 0x0 ;  /* 0x000000000000781c */ /* 0x000fe20003f0e808 */
[----:B------:R-:W-:Y:S01]  /*1f880*/  IMAD R13, R4, UR10, R13 ;  /* 0x0000000a040d7c24 */ /* 0x000fe2000f8e020d */
[----:B------:R-:W-:Y:S01]  /*1f890*/  UIADD3 UR10, -UR9, URZ, URZ ;  /* 0x0000003f090a7290 */ /* 0x000fe2000fffe13f */
[----:B------:R-:W-:Y:S01]  /*1f8a0*/  PLOP3.LUT P1, PT, PT, PT, UP0, 0x40, 0x0 ;  /* 0x000000000000781c */ /* 0x000fe20003f2e808 */
[----:B------:R-:W-:Y:S01]  /*1f8b0*/  IMAD.MOV.U32 R4, RZ, RZ, 0x1 ;  /* 0x00000001ff047424 */ /* 0x000fe200078e00ff */
[----:B------:R-:W-:-:S02]  /*1f8c0*/  ULDC UR9, c[0x0][0x144] ;  /* 0x0000510000097ab9 */ /* 0x000fc40000000800 */
[----:B------:R-:W-:-:S03]  /*1f8d0*/  UIMAD UR8, UR9, UR10, UR8 ;  /* 0x0000000a090872a4 */ /* 0x000fc6000f8e0208 */
[----:B------:R-:W-:Y:S02]  /*1f8e0*/  ULDC UR9, c[0x0][0x148] ;  /* 0x0000520000097ab9 */ /* 0x000fe40000000800 */
[----:B------:R-:W-:-:S03]  /*1f8f0*/  @UP0 UIMAD UR8, UR9, UR11, UR13 ;  /* 0x0000000b090802a4 */ /* 0x000fc6000f8e020d */
[----:B------:R-:W-:Y:S02]  /*1f900*/  ULDC UR9, c[0x0][0x600] ;  /* 0x0001800000097ab9 */ /* 0x000fe40000000800 */
[----:B------:R-:W-:Y:S02]  /*1f910*/  IMAD R13, R13, UR9, R10 ;  /* 0x000000090d0d7c24 */ /* 0x000fe4000f8e020a */
[----:B------:R-:W-:Y:S01]  /*1f920*/  IMAD.U32 R3, RZ, RZ, UR8 ;  /* 0x00000008ff037e24 */ /* 0x000fe2000f8e00ff */
[----:B------:R-:W-:-:S03]  /*1f930*/  ULDC UR8, c[0x0][0x610] ;  /* 0x0001840000087ab9 */ /* 0x000fc60000000800 */
[----:B------:R-:W-:-:S05]  /*1f940*/  IMAD R2, R2, UR8, R3 ;  /* 0x0000000802027c24 */ /* 0x000fca000f8e0203 */
[----:B------:R-:W-:Y:S02]  /*1f950*/  SEL R3, R13, R2, P0 ;  /* 0x000000020d037207 */ /* 0x000fe40000000000 */
[----:B------:R-:W-:-:S07]  /*1f960*/  SEL R2, R2, R13, P1 ;  /* 0x0000000d02027207 */ /* 0x000fce0000800000 */
.L_x_213:
[----:B------:R-:W-:Y:S05]  /*1f970*/  BSYNC B1 ;  /* 0x0000000000017941 */ /* 0x000fea0003800000 */
.L_x_212:
[----:B------:R-:W-:-:S13]  /*1f980*/  LOP3.LUT P0, RZ, R4, 0xff, RZ, 0xc0, !PT ;  /* 0x000000ff04ff7812 */ /* 0x000fda000780c0ff */
[----:B------:R-:W-:Y:S05]  /*1f990*/  @P0 BRA `(.L_x_216) ;  /* 0xfffffff400100947 */ /* 0x000fea000383ffff */
[----:B------:R-:W-:Y:S05]  /*1f9a0*/  BSYNC B0 ;  /* 0x0000000000007941 */ /* 0x000fea0003800000 */
.L_x_205:
[----:B------:R-:W-:-:S03]  /*1f9b0*/  UMOV UR8, 0xffffffff ;  /* 0xffffffff00087882 */ /* 0x000fc60000000000 */
[----:B------:R-:W-:Y:S05]  /*1f9c0*/  BRA.DIV UR8, `(.L_x_217) ;  /* 0x0000000608cc7947 */ /* 0x000fea000b800000 */
[----:B------:R-:W-:-:S13]  /*1f9d0*/  ELECT P6, URZ, PT ;  /* 0x00000000003f782f */ /* 0x000fda00038c0000 */
.L_x_236:
[----:B------:R-:W-:Y:S04]  /*1f9e0*/  BSSY B0, `(.L_x_218) ;  /* 0x0000059000007945 */ /* 0x000fe80003800000 */
[----:B------:R-:W-:Y:S05]  /*1f9f0*/  @!P6 BRA `(.L_x_219) ;  /* 0x00000004005ce947 */ /* 0x000fea0003800000 */
[----:B------:R-:W-:-:S04]  /*1fa00*/  ULOP3.LUT UR8, UR36, 0x2, URZ, 0xfc, !UPT ;  /* 0x0000000224087892 */ /* 0x000fc8000f8efc3f */
[----:B------:R-:W-:-:S06]  /*1fa10*/  UISETP.NE.AND UP0, UPT, UR8, 0x3, UPT ;  /* 0x000000030800788c */ /* 0x000fcc000bf05270 */
[----:B------:R-:W-:-:S13]  /*1fa20*/  PLOP3.LUT P0, PT, PT, PT, UP0, 0x80, 0x0 ;  /* 0x000000000000781c */ /* 0x000fda0003f0f008 */
[----:B------:R-:W-:Y:S05]  /*1fa30*/  @!P0 BRA `(.L_x_220) ;  /* 0x0000000000048947 */ /* 0x000fea0003800000 */
[----:B------:R-:W-:Y:S01]  /*1fa40*/  BPT.TRAP 0x1 ;  /* 0x000000040000795c */ /* 0x000fe20000300000 */
.L_x_220:
[----:B------:R-:W0:Y:S01]  /*1fa50*/  S2R R3, SR_CgaCtaId ;  /* 0x0000000000037919 */ /* 0x000e220000008800 */
[----:B------:R-:W-:Y:S02]  /*1fa60*/  MOV R0, 0x400 ;  /* 0x0000040000007802 */ /* 0x000fe40000000f00 */
[----:B------:R-:W-:Y:S02]  /*1fa70*/  SHF.L.U32 R2, R6, 0x1f, RZ ;  /* 0x0000001f06027819 */ /* 0x000fe400000006ff */
[----:B0-----:R-:W-:-:S05]  /*1fa80*/  LEA R0, R3, R0, 0x18 ;  /* 0x0000000003007211 */ /* 0x001fca00078ec0ff */
[----:B------:R-:W-:-:S04]  /*1fa90*/  VIADD R0, R0, 0x48 ;  /* 0x0000004800007836 */ /* 0x000fc80000000000 */
[----:B------:R-:W-:-:S04]  /*1faa0*/  IMAD R3, R7, 0x8, R0 ;  /* 0x0000000807037824 */ /* 0x000fc800078e0200 */
[----:B------:R-:W0:Y:S02]  /*1fab0*/  SYNCS.PHASECHK.TRANS64.TRYWAIT P0, [R3+URZ], R2 ;  /* 0x00000002030075a7 */ /* 0x000e24000800017f */
[----:B0-----:R-:W-:Y:S05]  /*1fac0*/  @!P0 BRA `(.L_x_221) ;  /* 0x0000000400ac8947 */ /* 0x001fea0003800000 */
.L_x_237:
[----:B------:R-:W-:-:S05]  /*1fad0*/  VIADD R7, R7, 0x1 ;  /* 0x0000000107077836 */ /* 0x000fca0000000000 */
[----:B------:R-:W-:-:S04]  /*1fae0*/  ISETP.NE.AND P0, PT, R7, 0x9, PT ;  /* 0x000000090700780c */ /* 0x000fc80003f05270 */
[----:B0-----:R-:W-:Y:S02]  /*1faf0*/  SEL R3, RZ, 0x1, P0 ;  /* 0x00000001ff037807 */ /* 0x001fe40000000000 */
[----:B------:R-:W-:Y:S02]  /*1fb00*/  SEL R7, R7, RZ, P0 ;  /* 0x000000ff07077207 */ /* 0x000fe40000000000 */
[----:B------:R-:W-:-:S03]  /*1fb10*/  LOP3.LUT R6, R6, R3, RZ, 0x3c, !PT ;  /* 0x0000000306067212 */ /* 0x000fc600078e3cff */
[----:B------:R-:W-:Y:S01]  /*1fb20*/  IMAD R3, R7, 0x8, R0 ;  /* 0x0000000807037824 */ /* 0x000fe200078e0200 */
[----:B------:R-:W-:-:S04]  /*1fb30*/  SHF.L.U32 R2, R6, 0x1f, RZ ;  /* 0x0000001f06027819 */ /* 0x000fc800000006ff */
[----:B------:R-:W0:Y:S02]  /*1fb40*/  SYNCS.PHASECHK.TRANS64.TRYWAIT P0, [R3+URZ], R2 ;  /* 0x00000002030075a7 */ /* 0x000e24000800017f */
[----:B0-----:R-:W-:Y:S05]  /*1fb50*/  @!P0 BRA `(.L_x_222) ;  /* 0x00000004009c8947 */ /* 0x001fea0003800000 */
.L_x_238:
[----:B0-----:R-:W-:-:S05]  /*1fb60*/  VIADD R2, R7, 0x1 ;  /* 0x0000000107027836 */ /* 0x001fca0000000000 */
[----:B------:R-:W-:-:S04]  /*1fb70*/  ISETP.NE.AND P0, PT, R2, 0x9, PT ;  /* 0x000000090200780c */ /* 0x000fc80003f05270 */
[----:B------:R-:W-:Y:S02]  /*1fb80*/  SEL R3, RZ, 0x1, P0 ;  /* 0x00000001ff037807 */ /* 0x000fe40000000000 */
[----:B------:R-:W-:Y:S02]  /*1fb90*/  SEL R5, R2, RZ, P0 ;  /* 0x000000ff02057207 */ /* 0x000fe40000000000 */
[----:B------:R-:W-:-:S03]  /*1fba0*/  LOP3.LUT R6, R6, R3, RZ, 0x3c, !PT ;  /* 0x0000000306067212 */ /* 0x000fc600078e3cff */
[----:B------:R-:W-:Y:S01]  /*1fbb0*/  IMAD R3, R5, 0x8, R0 ;  /* 0x0000000805037824 */ /* 0x000fe200078e0200 */
[----:B------:R-:W-:-:S04]  /*1fbc0*/  SHF.L.U32 R2, R6, 0x1f, RZ ;  /* 0x0000001f06027819 */ /* 0x000fc800000006ff */
[----:B------:R-:W0:Y:S02]  /*1fbd0*/  SYNCS.PHASECHK.TRANS64.TRYWAIT P0, [R3+URZ], R2 ;  /* 0x00000002030075a7 */ /* 0x000e24000800017f */
[----:B0-----:R-:W-:Y:S05]  /*1fbe0*/  @!P0 BRA `(.L_x_223) ;  /* 0x00000004008c8947 */ /* 0x001fea0003800000 */
.L_x_239:
        /* <DEDUP_REMOVED lines=9> */
.L_x_240:
        /* <DEDUP_REMOVED lines=9> */
.L_x_241:
        /* <DEDUP_REMOVED lines=9> */
.L_x_242:
        /* <DEDUP_REMOVED lines=9> */
.L_x_243:
        /* <DEDUP_REMOVED lines=9> */
.L_x_244:
[----:B0-----:R-:W-:-:S05]  /*1fec0*/  VIADD R2, R5, 0x1 ;  /* 0x0000000105027836 */ /* 0x001fca0000000000 */
[----:B------:R-:W-:-:S04]  /*1fed0*/  ISETP.NE.AND P0, PT, R2, 0x9, PT ;  /* 0x000000090200780c */ /* 0x000fc80003f05270 */
[----:B------:R-:W-:Y:S02]  /*1fee0*/  SEL R4, RZ, 0x1, P0 ;  /* 0x00000001ff047807 */ /* 0x000fe40000000000 */
[----:B------:R-:W-:Y:S02]  /*1fef0*/  SEL R3, R2, RZ, P0 ;  /* 0x000000ff02037207 */ /* 0x000fe40000000000 */
[----:B------:R-:W-:-:S03]  /*1ff00*/  LOP3.LUT R4, R7, R4, RZ, 0x3c, !PT ;  /* 0x0000000407047212 */ /* 0x000fc600078e3cff */
[----:B------:R-:W-:Y:S01]  /*1ff10*/  IMAD R3, R3, 0x8, R0 ;  /* 0x0000000803037824 */ /* 0x000fe200078e0200 */
[----:B------:R-:W-:-:S07]  /*1ff20*/  SHF.L.U32 R0, R4, 0x1f, RZ ;  /* 0x0000001f04007819 */ /* 0x000fce00000006ff */
.L_x_229:
[----:B0-----:R0:W1:Y:S02]  /*1ff30*/  SYNCS.PHASECHK.TRANS64.TRYWAIT P0, [R3+URZ], R0 ;  /* 0x00000000030075a7 */ /* 0x001064000800017f */
[----:B-1----:R-:W-:Y:S05]  /*1ff40*/  @!P0 NANOSLEEP.SYNCS 0x989680 ;  /* 0x009896800000895d */ /* 0x002fea0003900000 */
[----:B------:R-:W1:Y:S02]  /*1ff50*/  @!P0 SYNCS.PHASECHK.TRANS64 P0, [R3+URZ], R0 ;  /* 0x00000000030085a7 */ /* 0x000e64000800007f */
[----:B-1----:R-:W-:Y:S05]  /*1ff60*/  @!P0 BRA `(.L_x_229) ;  /* 0xfffffffc00f08947 */ /* 0x002fea000383ffff */
.L_x_219:
[----:B------:R-:W-:Y:S05]  /*1ff70*/  BSYNC B0 ;  /* 0x0000000000007941 */ /* 0x000fea0003800000 */
.L_x_218:
[----:B------:R-:W-:Y:S05]  /*1ff80*/  EXIT ;  /* 0x000000000000794d */ /* 0x000fea0003800000 */
.L_x_22:
[----:B--2---:R2:W4:Y:S02]  /*1ff90*/  SYNCS.PHASECHK.TRANS64.TRYWAIT P1, [R3+URZ], R2 ;  /* 0x00000002030075a7 */ /* 0x004524000802017f */
[----:B----4-:R-:W-:Y:S05]  /*1ffa0*/  @!P1 NANOSLEEP.SYNCS 0x989680 ;  /* 0x009896800000995d */ /* 0x010fea0003900000 */
[----:B------:R-:W4:Y:S02]  /*1ffb0*/  @!P1 SYNCS.PHASECHK.TRANS64 P1, [R3+URZ], R2 ;  /* 0x00000002030095a7 */ /* 0x000f24000802007f */
[----:B----4-:R-:W-:Y:S05]  /*1ffc0*/  @!P1 BRA `(.L_x_22) ;  /* 0xfffffffc00f09947 */ /* 0x010fea000383ffff */
[----:B------:R-:W-:Y:S05]  /*1ffd0*/  BRA `(.L_x_21) ;  /* 0xfffffe1800207947 */ /* 0x000fea000383ffff */
.L_x_27:
[----:B-1----:R1:W2:Y:S02]  /*1ffe0*/  SYNCS.PHASECHK.TRANS64.TRYWAIT P1, [R5+URZ], R6 ;  /* 0x00000006050075a7 */ /* 0x0022a4000802017f */
[----:B--2---:R-:W-:Y:S05]  /*1fff0*/  @!P1 NANOSLEEP.SYNCS 0x989680 ;  /* 0x009896800000995d */ /* 0x004fea0003900000 */
[----:B------:R-:W2:Y:S02]  /*20000*/  @!P1 SYNCS.PHASECHK.TRANS64 P1, [R5+URZ], R6 ;  /* 0x00000006050095a7 */ /* 0x000ea4000802007f */
[----:B--2---:R-:W-:Y:S05]  /*20010*/  @!P1 BRA `(.L_x_27) ;  /* 0xfffffffc00f09947 */ /* 0x004fea000383ffff */
[----:B------:R-:W-:Y:S05]  /*20020*/  BRA `(.L_x_26) ;  /* 0xfffffe2c00307947 */ /* 0x000fea000383ffff */
.L_x_206:
[----:B------:R-:W-:Y:S01]  /*20030*/  BSSY B1, `(.L_x_230) ;  /* 0x0000006000017945 */ /* 0x000fe20003800000 */
[----:B------:R-:W-:-:S07]  /*20040*/  IMAD.MOV.U32 R15, RZ, RZ, -0x1 ;  /* 0xffffffffff0f7424 */ /* 0x000fce00078e00ff */
[----:B------:R-:W-:Y:S05]  /*20050*/  WARPSYNC.COLLECTIVE R15, `(.L_x_231) ;  /* 0x000000000f0c7348 */ /* 0x000fea0003c00000 */
[----:B------:R-:W-:Y:S02]  /*20060*/  ELECT P6, UR62, PT ;  /* 0x00000000003e782f */ /* 0x000fe400038c0000 */
[----:B------:R-:W-:Y:S01]  /*20070*/  MOV R14, UR62 ;  /* 0x0000003e000e7c02 */ /* 0x000fe20008000f00 */
[----:B------:R-:W-:Y:S10]  /*20080*/  ENDCOLLECTIVE ;  /* 0x000000000000791b */ /* 0x000ff40003800000 */
.L_x_231:
[----:B------:R-:W-:Y:S05]  /*20090*/  BSYNC B1 ;  /* 0x0000000000017941 */ /* 0x000fea0003800000 */
.L_x_230:
[----:B------:R-:W-:Y:S05]  /*200a0*/  BRA `(.L_x_232) ;  /* 0xffffffec00587947 */ /* 0x000fea000383ffff */
.L_x_209:
[----:B0-----:R0:W1:Y:S02]  /*200b0*/  SYNCS.PHASECHK.TRANS64.TRYWAIT P0, [R15+URZ+0x48], R12 ;  /* 0x0000480c0f0075a7 */ /* 0x001064000800017f */
[----:B-1----:R-:W-:Y:S05]  /*200c0*/  @!P0 NANOSLEEP.SYNCS 0x989680 ;  /* 0x009896800000895d */ /* 0x002fea0003900000 */
[----:B------:R-:W1:Y:S02]  /*200d0*/  @!P0 SYNCS.PHASECHK.TRANS64 P0, [R15+URZ+0x48], R12 ;  /* 0x0000480c0f0085a7 */ /* 0x000e64000800007f */
[----:B-1----:R-:W-:Y:S05]  /*200e0*/  @!P0 BRA `(.L_x_209) ;  /* 0xfffffffc00f08947 */ /* 0x002fea000383ffff */
[----:B------:R-:W-:Y:S05]  /*200f0*/  BRA `(.L_x_233) ;  /* 0xffffffec008c7947 */ /* 0x000fea000383ffff */
.L_x_217:
[----:B------:R-:W-:Y:S01]  /*20100*/  BSSY B0, `(.L_x_234) ;  /* 0x0000006000007945 */ /* 0x000fe20003800000 */
[----:B------:R-:W-:-:S07]  /*20110*/  IMAD.MOV.U32 R15, RZ, RZ, -0x1 ;  /* 0xffffffffff0f7424 */ /* 0x000fce00078e00ff */
[----:B------:R-:W-:Y:S05]  /*20120*/  WARPSYNC.COLLECTIVE R15, `(.L_x_235) ;  /* 0x000000000f0c7348 */ /* 0x000fea0003c00000 */
[----:B------:R-:W-:Y:S02]  /*20130*/  ELECT P6, UR62, PT ;  /* 0x00000000003e782f */ /* 0x000fe400038c0000 */
[----:B------:R-:W-:Y:S01]  /*20140*/  MOV R14, UR62 ;  /* 0x0000003e000e7c02 */ /* 0x000fe20008000f00 */
[----:B------:R-:W-:Y:S10]  /*20150*/  ENDCOLLECTIVE ;  /* 0x000000000000791b */ /* 0x000ff40003800000 */
.L_x_235:
[----:B------:R-:W-:Y:S05]  /*20160*/  BSYNC B0 ;  /* 0x0000000000007941 */ /* 0x000fea0003800000 */
.L_x_234:
[----:B------:R-:W-:Y:S05]  /*20170*/  BRA `(.L_x_236) ;  /* 0xfffffff800187947 */ /* 0x000fea000383ffff */
.L_x_221:
[----:B0-----:R0:W1:Y:S02]  /*20180*/  SYNCS.PHASECHK.TRANS64.TRYWAIT P0, [R3+URZ], R2 ;  /* 0x00000002030075a7 */ /* 0x001064000800017f */
[----:B-1----:R-:W-:Y:S05]  /*20190*/  @!P0 NANOSLEEP.SYNCS 0x989680 ;  /* 0x009896800000895d */ /* 0x002fea0003900000 */
[----:B------:R-:W1:Y:S02]  /*201a0*/  @!P0 SYNCS.PHASECHK.TRANS64 P0, [R3+URZ], R2 ;  /* 0x00000002030085a7 */ /* 0x000e64000800007f */
[----:B-1----:R-:W-:Y:S05]  /*201b0*/  @!P0 BRA `(.L_x_221) ;  /* 0xfffffffc00f08947 */ /* 0x002fea000383ffff */
[----:B------:R-:W-:Y:S05]  /*201c0*/  BRA `(.L_x_237) ;  /* 0xfffffff800407947 */ /* 0x000fea000383ffff */
.L_x_222:
[----:B0-----:R0:W1:Y:S02]  /*201d0*/  SYNCS.PHASECHK.TRANS64.TRYWAIT P0, [R3+URZ], R2 ;  /* 0x00000002030075a7 */ /* 0x001064000800017f */
[----:B-1----:R-:W-:Y:S05]  /*201e0*/  @!P0 NANOSLEEP.SYNCS 0x989680 ;  /* 0x009896800000895d */ /* 0x002fea0003900000 */
[----:B------:R-:W1:Y:S02]  /*201f0*/  @!P0 SYNCS.PHASECHK.TRANS64 P0, [R3+URZ], R2 ;  /* 0x00000002030085a7 */ /* 0x000e64000800007f */
[----:B-1----:R-:W-:Y:S05]  /*20200*/  @!P0 BRA `(.L_x_222) ;  /* 0xfffffffc00f08947 */ /* 0x002fea000383ffff */
[----:B------:R-:W-:Y:S05]  /*20210*/  BRA `(.L_x_238) ;  /* 0xfffffff800507947 */ /* 0x000fea000383ffff */
.L_x_223:
[----:B0-----:R0:W1:Y:S02]  /*20220*/  SYNCS.PHASECHK.TRANS64.TRYWAIT P0, [R3+URZ], R2 ;  /* 0x00000002030075a7 */ /* 0x001064000800017f */
[----:B-1----:R-:W-:Y:S05]  /*20230*/  @!P0 NANOSLEEP.SYNCS 0x989680 ;  /* 0x009896800000895d */ /* 0x002fea0003900000 */
[----:B------:R-:W1:Y:S02]  /*20240*/  @!P0 SYNCS.PHASECHK.TRANS64 P0, [R3+URZ], R2 ;  /* 0x00000002030085a7 */ /* 0x000e64000800007f */
[----:B-1----:R-:W-:Y:S05]  /*20250*/  @!P0 BRA `(.L_x_223) ;  /* 0xfffffffc00f08947 */ /* 0x002fea000383ffff */
[----:B------:R-:W-:Y:S05]  /*20260*/  BRA `(.L_x_239) ;  /* 0xfffffff800607947 */ /* 0x000fea000383ffff */
.L_x_224:
[----:B0-----:R0:W1:Y:S02]  /*20270*/  SYNCS.PHASECHK.TRANS64.TRYWAIT P0, [R3+URZ], R2 ;  /* 0x00000002030075a7 */ /* 0x001064000800017f */
[----:B-1----:R-:W-:Y:S05]  /*20280*/  @!P0 NANOSLEEP.SYNCS 0x989680 ;  /* 0x009896800000895d */ /* 0x002fea0003900000 */
[----:B------:R-:W1:Y:S02]  /*20290*/  @!P0 SYNCS.PHASECHK.TRANS64 P0, [R3+URZ], R2 ;  /* 0x00000002030085a7 */ /* 0x000e64000800007f */
[----:B-1----:R-:W-:Y:S05]  /*202a0*/  @!P0 BRA `(.L_x_224) ;  /* 0xfffffffc00f08947 */ /* 0x002fea000383ffff */
[----:B------:R-:W-:Y:S05]  /*202b0*/  BRA `(.L_x_240) ;  /* 0xfffffff800707947 */ /* 0x000fea000383ffff */
.L_x_225:
[----:B0-----:R0:W1:Y:S02]  /*202c0*/  SYNCS.PHASECHK.TRANS64.TRYWAIT P0, [R3+URZ], R2 ;  /* 0x00000002030075a7 */ /* 0x001064000800017f */
[----:B-1----:R-:W-:Y:S05]  /*202d0*/  @!P0 NANOSLEEP.SYNCS 0x989680 ;  /* 0x009896800000895d */ /* 0x002fea0003900000 */
[----:B------:R-:W1:Y:S02]  /*202e0*/  @!P0 SYNCS.PHASECHK.TRANS64 P0, [R3+URZ], R2 ;  /* 0x00000002030085a7 */ /* 0x000e64000800007f */
[----:B-1----:R-:W-:Y:S05]  /*202f0*/  @!P0 BRA `(.L_x_225) ;  /* 0xfffffffc00f08947 */ /* 0x002fea000383ffff */
[----:B------:R-:W-:Y:S05]  /*20300*/  BRA `(.L_x_241) ;  /* 0xfffffff800807947 */ /* 0x000fea000383ffff */
.L_x_226:
[----:B0-----:R0:W1:Y:S02]  /*20310*/  SYNCS.PHASECHK.TRANS64.TRYWAIT P0, [R3+URZ], R2 ;  /* 0x00000002030075a7 */ /* 0x001064000800017f */
[----:B-1----:R-:W-:Y:S05]  /*20320*/  @!P0 NANOSLEEP.SYNCS 0x989680 ;  /* 0x009896800000895d */ /* 0x002fea0003900000 */
[----:B------:R-:W1:Y:S02]  /*20330*/  @!P0 SYNCS.PHASECHK.TRANS64 P0, [R3+URZ], R2 ;  /* 0x00000002030085a7 */ /* 0x000e64000800007f */
[----:B-1----:R-:W-:Y:S05]  /*20340*/  @!P0 BRA `(.L_x_226) ;  /* 0xfffffffc00f08947 */ /* 0x002fea000383ffff */
[----:B------:R-:W-:Y:S05]  /*20350*/  BRA `(.L_x_242) ;  /* 0xfffffff800907947 */ /* 0x000fea000383ffff */
.L_x_227:
[----:B0-----:R0:W1:Y:S02]  /*20360*/  SYNCS.PHASECHK.TRANS64.TRYWAIT P0, [R3+URZ], R2 ;  /* 0x00000002030075a7 */ /* 0x001064000800017f */
[----:B-1----:R-:W-:Y:S05]  /*20370*/  @!P0 NANOSLEEP.SYNCS 0x989680 ;  /* 0x009896800000895d */ /* 0x002fea0003900000 */
[----:B------:R-:W1:Y:S02]  /*20380*/  @!P0 SYNCS.PHASECHK.TRANS64 P0, [R3+URZ], R2 ;  /* 0x00000002030085a7 */ /* 0x000e64000800007f */
[----:B-1----:R-:W-:Y:S05]  /*20390*/  @!P0 BRA `(.L_x_227) ;  /* 0xfffffffc00f08947 */ /* 0x002fea000383ffff */
[----:B------:R-:W-:Y:S05]  /*203a0*/  BRA `(.L_x_243) ;  /* 0xfffffff800a07947 */ /* 0x000fea000383ffff */
.L_x_228:
[----:B0-----:R0:W1:Y:S02]  /*203b0*/  SYNCS.PHASECHK.TRANS64.TRYWAIT P0, [R3+URZ], R2 ;  /* 0x00000002030075a7 */ /* 0x001064000800017f */
[----:B-1----:R-:W-:Y:S05]  /*203c0*/  @!P0 NANOSLEEP.SYNCS 0x989680 ;  /* 0x009896800000895d */ /* 0x002fea0003900000 */
[----:B------:R-:W1:Y:S02]  /*203d0*/  @!P0 SYNCS.PHASECHK.TRANS64 P0, [R3+URZ], R2 ;  /* 0x00000002030085a7 */ /* 0x000e64000800007f */
[----:B-1----:R-:W-:Y:S05]  /*203e0*/  @!P0 BRA `(.L_x_228) ;  /* 0xfffffffc00f08947 */ /* 0x002fea000383ffff */
[----:B------:R-:W-:Y:S05]  /*203f0*/  BRA `(.L_x_244) ;  /* 0xfffffff800b07947 */ /* 0x000fea000383ffff */
.L_x_245:
[----:B------:R-:W-:-:S00]  /*20400*/  BRA `(.L_x_245) ;  /* 0xfffffffc00fc7947 */ /* 0x000fc0000383ffff */
[----:B------:R-:W-:-:S00]  /*20410*/  NOP ;  /* 0x0000000000007918 */ /* 0x000fc00000000000 */
        /* <DEDUP_REMOVED lines=14> */
.L_x_246:


//--------------------- .nv.global.init           --------------------------
	.section	.nv.global.init,"aw",@progbits
.nv.global.init:
	.type		$str$22,@object
	.size		$str$22,($str$23 - $str$22)
$str$22:
        /*0000*/ 	.byte	0x6b, 0x5f, 0x74, 0x69, 0x6c, 0x65, 0x5f, 0x63, 0x6f, 0x75, 0x6e, 0x74, 0x20, 0x3e, 0x3d, 0x20
        /*0010*/ 	.byte	0x31, 0x00
	.type		$str$23,@object
	.size		$str$23,(__unnamed_1 - $str$23)
$str$23:
        /*0012*/ 	.byte	0x2f, 0x74, 0x6d, 0x70, 0x2f, 0x63, 0x75, 0x74, 0x6c, 0x61, 0x73, 0x73, 0x5f, 0x73, 0x77, 0x65
        /*0022*/ 	.byte	0x65, 0x70, 0x5f, 0x73, 0x72, 0x63, 0x2f, 0x69, 0x6e, 0x63, 0x6c, 0x75, 0x64, 0x65, 0x2f, 0x63
        /*0032*/ 	.byte	0x75, 0x74, 0x6c, 0x61, 0x73, 0x73, 0x2f, 0x67, 0x65, 0x6d, 0x6d, 0x2f, 0x63, 0x6f, 0x6c, 0x6c
        /*0042*/ 	.byte	0x65, 0x63, 0x74, 0x69, 0x76, 0x65, 0x2f, 0x73, 0x6d, 0x39, 0x30, 0x5f, 0x6d, 0x6d, 0x61, 0x5f
        /*0052*/ 	.byte	0x74, 0x6d, 0x61, 0x5f, 0x67, 0x6d, 0x6d, 0x61, 0x5f, 0x73, 0x73, 0x5f, 0x77, 0x61, 0x72, 0x70
        /*0062*/ 	.byte	0x73, 0x70, 0x65, 0x63, 0x69, 0x61, 0x6c, 0x69, 0x7a, 0x65, 0x64, 0x2e, 0x68, 0x70, 0x70, 0x00
	.type		__unnamed_1,@object
	.size		__unnamed_1,(.L_0 - __unnamed_1)
__unnamed_1:
        /* <DEDUP_REMOVED lines=173> */
        /*0b42*/ 	.byte	0x69, 0x64, 0x65, 0x6e, 0x74, 0x69, 0x74, 0x79, 0x5d, 0x00
.L_0:


//--------------------- .nv.shared._ZN7cutlass13device_kernelINS_4gemm6kernel13GemmUniversalIN4cute5tupleIJiiiiEEENS1_10collective13CollectiveMmaINS1_34MainloopSm90TmaGmmaWarpSpecializedILi9ENS5_IJNS4_1CILi2EEENSA_ILi1EEESC_EEENS1_35KernelTmaWarpSpecializedCooperativeEEENS5_IJNSA_ILi512EEENSA_ILi224EEENSA_ILi32EEEEEEaNS5_IJlSC_lEEEaSK_NS4_8TiledMMAINS4_8MMA_AtomIJNS4_4SM904GMMA26MMA_64x32x32_S32S8S8_SS_TNEEEENS4_6LayoutISD_NS5_IJSC_NSA_ILi0EEESS_EEEEENS5_IJNS4_10UnderscoreESV_SV_EEEEENS4_13SM90_TMA_LOADENS4_14ComposedLayoutINS4_7SwizzleILi1ELi4ELi3EEENS4_18smem_ptr_flag_bitsILi8EEENSR_INS5_IJNSA_ILi8EEESI_EEENS5_IJSI_SC_EEEEEEEvNS4_8identityENS4_23SM90_TMA_LOAD_MULTICASTES18_vS19_EENS_8epilogue10collective6detail29Sm90TmaWarpSpecializedAdapterINS1D_15DefaultEpilogueIaSK_SK_NS1C_6thread17LinearCombinationIaLi1EiiLNS1H_9ScaleType4KindE0ELNS_15FloatRoundStyleE2EaEENS1_15EpilogueDefaultEEEEEvvEEEEvNT_6ParamsE --------------------------
	.section	.nv.shared._ZN7cutlass13device_kernelINS_4gemm6kernel13GemmUniversalIN4cute5tupleIJiiiiEEENS1_10collective13CollectiveMmaINS1_34MainloopSm90TmaGmmaWarpSpecializedILi9ENS5_IJNS4_1CILi2EEENSA_ILi1EEESC_EEENS1_35KernelTmaWarpSpecializedCooperativeEEENS5_IJNSA_ILi512EEENSA_ILi224EEENSA_ILi32EEEEEEaNS5_IJlSC_lEEEaSK_NS4_8TiledMMAINS4_8MMA_AtomIJNS4_4SM904GMMA26MMA_64x32x32_S32S8S8_SS_TNEEEENS4_6LayoutISD_NS5_IJSC_NSA_ILi0EEESS_EEEEENS5_IJNS4_10UnderscoreESV_SV_EEEEENS4_13SM90_TMA_LOADENS4_14ComposedLayoutINS4_7SwizzleILi1ELi4ELi3EEENS4_18smem_ptr_flag_bitsILi8EEENSR_INS5_IJNSA_ILi8EEESI_EEENS5_IJSI_SC_EEEEEEEvNS4_8identityENS4_23SM90_TMA_LOAD_MULTICASTES18_vS19_EENS_8epilogue10collective6detail29Sm90TmaWarpSpecializedAdapterINS1D_15DefaultEpilogueIaSK_SK_NS1C_6thread17LinearCombinationIaLi1EiiLNS1H_9ScaleType4KindE0ELNS_15FloatRoundStyleE2EaEENS1_15EpilogueDefaultEEEEEvvEEEEvNT_6ParamsE,"aw",@nobits
	.sectionflags	@""
	.align	16
	.zero		1024


//--------------------- .nv.shared.reserved.0     --------------------------
	.section	.nv.shared.reserved.0,"aw",@nobits
	.weak		__nv_reservedSMEM_offset_0_alias
	.size		__nv_reservedSMEM_offset_0_alias, 0, 0
	.other		__nv_reservedSMEM_offset_0_alias,@"STO_CUDA_RESERVED_SHARED STV_DEFAULT"
__nv_reservedSMEM_offset_0_alias:
	.zero		0


//--------------------- .nv.global                --------------------------
	.section	.nv.global,"aw",@nobits
.nv.global:
	.type		_ZN40_INTERNAL_5fb74ea0_4_k_cu_e5a88093_183804cute1_E,@object
	.size		_ZN40_INTERNAL_5fb74ea0_4_k_cu_e5a88093_183804cute1_E,(_ZN40_INTERNAL_5fb74ea0_4_k_cu_e5a88093_183804cuda3std3__45__cpo6cbeginE - _ZN40_INTERNAL_5fb74ea0_4_k_cu_e5a88093_183804cute1_E)
_ZN40_INTERNAL_5fb74ea0_4_k_cu_e5a88093_183804cute1_E:
	.zero		1
	.type		_ZN40_INTERNAL_5fb74ea0_4_k_cu_e5a88093_183804cuda3std3__45__cpo6cbeginE,@object
	.size		_ZN40_INTERNAL_5fb74ea0_4_k_cu_e5a88093_183804cuda3std3__45__cpo6cbeginE,(_ZN40_INTERNAL_5fb74ea0_4_k_cu_e5a88093_183804cuda3std3__48in_placeE - _ZN40_INTERNAL_5fb74ea0_4_k_cu_e5a88093_183804cuda3std3__45__cpo6cbeginE)
_ZN40_INTERNAL_5fb74ea0_4_k_cu_e5a88093_183804cuda3std3__45__cpo6cbeginE:
	.zero		1
	.type		_ZN40_INTERNAL_5fb74ea0_4_k_cu_e5a88093_183804cuda3std3__48in_placeE,@object
	.size		_ZN40_INTERNAL_5fb74ea0_4_k_cu_e5a88093_183804cuda3std3__48in_placeE,(_ZN40_INTERNAL_5fb74ea0_4_k_cu_e5a88093_183804cuda3std6ranges3__45__cpo9iter_moveE - _ZN40_INTERNAL_5fb74ea0_4_k_cu_e5a88093_183804cuda3std3__48in_placeE)
_ZN40_INTERNAL_5fb74ea0_4_k_cu_e5a88093_183804cuda3std3__48in_placeE:
	.zero		1
	.type		_ZN40_INTERNAL_5fb74ea0_4_k_cu_e5a88093_183804cuda3std6ranges3__45__cpo9iter_moveE,@object
	.size		_ZN40_INTERNAL_5fb74ea0_4_k_cu_e5a88093_183804cuda3std6ranges3__45__cpo9iter_moveE,(_ZN40_INTERNAL_5fb74ea0_4_k_cu_e5a88093_183804cuda3std3__45__cpo5beginE - _ZN40_INTERNAL_5fb74ea0_4_k_cu_e5a88093_183804cuda3std6ranges3__45__cpo9iter_moveE)
_ZN40_INTERNAL_5fb74ea0_4_k_cu_e5a88093_183804cuda3std6ranges3__45__cpo9iter_moveE:
	.zero		1
	.type		_ZN40_INTERNAL_5fb74ea0_4_k_cu_e5a88093_183804cuda3std3__45__cpo5beginE,@object
	.size		_ZN40_INTERNAL_5fb74ea0_4_k_cu_e5a88093_183804cuda3std3__45__cpo5beginE,(_ZN40_INTERNAL_5fb74ea0_4_k_cu_e5a88093_183804cuda3std3__442_GLOBAL__N__5fb74ea0_4_k_cu_e5a88093_183806ignoreE - _ZN40_INTERNAL_5fb74ea0_4_k_cu_e5a88093_183804cuda3std3__45__cpo5beginE)
_ZN40_INTERNAL_5fb74ea0_4_k_cu_e5a88093_183804cuda3std3__45__cpo5beginE:
	.zero		1
	.type		_ZN40_INTERNAL_5fb74ea0_4_k_cu_e5a88093_183804cuda3std3__442_GLOBAL__N__5fb74ea0_4_k_cu_e5a88093_183806ignoreE,@object
	.size		_ZN40_INTERNAL_5fb74ea0_4_k_cu_e5a88093_183804cuda3std3__442_GLOBAL__N__5fb74ea0_4_k_cu_e5a88093_183806ignoreE,(_ZN40_INTERNAL_5fb74ea0_4_k_cu_e5a88093_183804cute7productE - _ZN40_INTERNAL_5fb74ea0_4_k_cu_e5a88093_183804cuda3std3__442_GLOBAL__N__5fb74ea0_4_k_cu_e5a88093_183806ignoreE)
_ZN40_INTERNAL_5fb74ea0_4_k_cu_e5a88093_183804cuda3std3__442_GLOBAL__N__5fb74ea0_4_k_cu_e5a88093_183806ignoreE:
	.zero		1
	.type		_ZN40_INTERNAL_5fb74ea0_4_k_cu_e5a88093_183804cute7productE,@object
	.size		_ZN40_INTERNAL_5fb74ea0_4_k_cu_e5a88093_183804cute7productE,(_ZN40_INTERNAL_5fb74ea0_4_k_cu_e5a88093_183804cuda3std3__45__cpo3endE - _ZN40_INTERNAL_5fb74ea0_4_k_cu_e5a88093_183804cute7productE)
_ZN40_INTERNAL_5fb74ea0_4_k_cu_e5a88093_183804cute7productE:
	.zero		1
	.type		_ZN40_INTERNAL_5fb74ea0_4_k_cu_e5a88093_183804cuda3std3__45__cpo3endE,@object
	.size		_ZN40_INTERNAL_5fb74ea0_4_k_cu_e5a88093_183804cuda3std3__45__cpo3endE,(_ZN40_INTERNAL_5fb74ea0_4_k_cu_e5a88093_183804cuda3std3__419piecewise_constructE - _ZN40_INTERNAL_5fb74ea0_4_k_cu_e5a88093_183804cuda3std3__45__cpo3endE)
_ZN40_INTERNAL_5fb74ea0_4_k_cu_e5a88093_183804cuda3std3__45__cpo3endE:
	.zero		1
	.type		_ZN40_INTERNAL_5fb74ea0_4_k_cu_e5a88093_183804cuda3std3__419piecewise_constructE,@object
	.size		_ZN40_INTERNAL_5fb74ea0_4_k_cu_e5a88093_183804cuda3std3__419piecewise_constructE,(_ZN40_INTERNAL_5fb74ea0_4_k_cu_e5a88093_183804cuda3std3__45__cpo4cendE - _ZN40_INTERNAL_5fb74ea0_4_k_cu_e5a88093_183804cuda3std3__419piecewise_constructE)
_ZN40_INTERNAL_5fb74ea0_4_k_cu_e5a88093_183804cuda3std3__419piecewise_constructE:
	.zero		1
	.type		_ZN40_INTERNAL_5fb74ea0_4_k_cu_e5a88093_183804cuda3std3__45__cpo4cendE,@object
	.size		_ZN40_INTERNAL_5fb74ea0_4_k_cu_e5a88093_183804cuda3std3__45__cpo4cendE,(_ZN40_INTERNAL_5fb74ea0_4_k_cu_e5a88093_183804cuda3std6ranges3__45__cpo4swapE - _ZN40_INTERNAL_5fb74ea0_4_k_cu_e5a88093_183804cuda3std3__45__cpo4cendE)
_ZN40_INTERNAL_5fb74ea0_4_k_cu_e5a88093_183804cuda3std3__45__cpo4cendE:
	.zero		1
	.type		_ZN40_INTERNAL_5fb74ea0_4_k_cu_e5a88093_183804cuda3std6ranges3__45__cpo4swapE,@object
	.size		_ZN40_INTERNAL_5fb74ea0_4_k_cu_e5a88093_183804cuda3std6ranges3__45__cpo4swapE,(.L_8 - _ZN40_INTERNAL_5fb74ea0_4_k_cu_e5a88093_183804cuda3std6ranges3__45__cpo4swapE)
_ZN40_INTERNAL_5fb74ea0_4_k_cu_e5a88093_183804cuda3std6ranges3__45__cpo4swapE:
	.zero		1
.L_8:


//--------------------- .nv.constant0._ZN7cutlass13device_kernelINS_4gemm6kernel13GemmUniversalIN4cute5tupleIJiiiiEEENS1_10collective13CollectiveMmaINS1_34MainloopSm90TmaGmmaWarpSpecializedILi9ENS5_IJNS4_1CILi2EEENSA_ILi1EEESC_EEENS1_35KernelTmaWarpSpecializedCooperativeEEENS5_IJNSA_ILi512EEENSA_ILi224EEENSA_ILi32EEEEEEaNS5_IJlSC_lEEEaSK_NS4_8TiledMMAINS4_8MMA_AtomIJNS4_4SM904GMMA26MMA_64x32x32_S32S8S8_SS_TNEEEENS4_6LayoutISD_NS5_IJSC_NSA_ILi0EEESS_EEEEENS5_IJNS4_10UnderscoreESV_SV_EEEEENS4_13SM90_TMA_LOADENS4_14ComposedLayoutINS4_7SwizzleILi1ELi4ELi3EEENS4_18smem_ptr_flag_bitsILi8EEENSR_INS5_IJNSA_ILi8EEESI_EEENS5_IJSI_SC_EEEEEEEvNS4_8identityENS4_23SM90_TMA_LOAD_MULTICASTES18_vS19_EENS_8epilogue10collective6detail29Sm90TmaWarpSpecializedAdapterINS1D_15DefaultEpilogueIaSK_SK_NS1C_6thread17LinearCombinationIaLi1EiiLNS1H_9ScaleType4KindE0ELNS_15FloatRoundStyleE2EaEENS1_15EpilogueDefaultEEEEEvvEEEEvNT_6ParamsE --------------------------
	.section	.nv.constant0._ZN7cutlass13device_kernelINS_4gemm6kernel13GemmUniversalIN4cute5tupleIJiiiiEEENS1_10collective13CollectiveMmaINS1_34MainloopSm90TmaGmmaWarpSpecializedILi9ENS5_IJNS4_1CILi2EEENSA_ILi1EEESC_EEENS1_35KernelTmaWarpSpecializedCooperativeEEENS5_IJNSA_ILi512EEENSA_ILi224EEENSA_ILi32EEEEEEaNS5_IJlSC_lEEEaSK_NS4_8TiledMMAINS4_8MMA_AtomIJNS4_4SM904GMMA26MMA_64x32x32_S32S8S8_SS_TNEEEENS4_6LayoutISD_NS5_IJSC_NSA_ILi0EEESS_EEEEENS5_IJNS4_10UnderscoreESV_SV_EEEEENS4_13SM90_TMA_LOADENS4_14ComposedLayoutINS4_7SwizzleILi1ELi4ELi3EEENS4_18smem_ptr_flag_bitsILi8EEENSR_INS5_IJNSA_ILi8EEESI_EEENS5_IJSI_SC_EEEEEEEvNS4_8identityENS4_23SM90_TMA_LOAD_MULTICASTES18_vS19_EENS_8epilogue10collective6detail29Sm90TmaWarpSpecializedAdapterINS1D_15DefaultEpilogueIaSK_SK_NS1C_6thread17LinearCombinationIaLi1EiiLNS1H_9ScaleType4KindE0ELNS_15FloatRoundStyleE2EaEENS1_15EpilogueDefaultEEEEEvvEEEEvNT_6ParamsE,"a",@progbits
	.sectionflags	@""
	.align	4
.nv.constant0._ZN7cutlass13device_kernelINS_4gemm6kernel13GemmUniversalIN4cute5tupleIJiiiiEEENS1_10collective13CollectiveMmaINS1_34MainloopSm90TmaGmmaWarpSpecializedILi9ENS5_IJNS4_1CILi2EEENSA_ILi1EEESC_EEENS1_35KernelTmaWarpSpecializedCooperativeEEENS5_IJNSA_ILi512EEENSA_ILi224EEENSA_ILi32EEEEEEaNS5_IJlSC_lEEEaSK_NS4_8TiledMMAINS4_8MMA_AtomIJNS4_4SM904GMMA26MMA_64x32x32_S32S8S8_SS_TNEEEENS4_6LayoutISD_NS5_IJSC_NSA_ILi0EEESS_EEEEENS5_IJNS4_10UnderscoreESV_SV_EEEEENS4_13SM90_TMA_LOADENS4_14ComposedLayoutINS4_7SwizzleILi1ELi4ELi3EEENS4_18smem_ptr_flag_bitsILi8EEENSR_INS5_IJNSA_ILi8EEESI_EEENS5_IJSI_SC_EEEEEEEvNS4_8identityENS4_23SM90_TMA_LOAD_MULTICASTES18_vS19_EENS_8epilogue10collective6detail29Sm90TmaWarpSpecializedAdapterINS1D_15DefaultEpilogueIaSK_SK_NS1C_6thread17LinearCombinationIaLi1EiiLNS1H_9ScaleType4KindE0ELNS_15FloatRoundStyleE2EaEENS1_15EpilogueDefaultEEEEEvvEEEEvNT_6ParamsE:
	.zero		1664


//--------------------- SYMBOLS --------------------------

	.type		.nv.reservedSmem.offset0,@object
	.size		.nv.reservedSmem.offset0,0x4
	.type		__assertfail,@function
